	.target	sm_100a

	.elftype	@"ET_EXEC"


//--------------------- .note.nv.tkinfo           --------------------------
	.section	.note.nv.tkinfo,"",@"SHT_NOTE"
	.sectionflags	@"SHF_NOTE_NV_TKINFO"
	.tkinfo
        /*0018*/ 	.word	0x00000002
        /*0030*/ 	.string	""
        /*0030*/ 	.string	"ptxas"
        /*0030*/ 	.string	"Cuda compilation tools, release 13.0, V13.0.88"
        /*0030*/ 	.string	"Build cuda_13.0.r13.0/compiler.36424714_0"
        /*0030*/ 	.string	"-arch sm_100a -m 64 "



//--------------------- .note.nv.cuinfo           --------------------------
	.section	.note.nv.cuinfo,"",@"SHT_NOTE"
	.sectionflags	@"SHF_NOTE_NV_CUINFO"
        /*0018*/ 	.short	0x0002
        /*001a*/ 	.short	0x0064
        /*001c*/ 	.short	0x0082
	.zero		2


//--------------------- .nv.info                  --------------------------
	.section	.nv.info,"",@"SHT_CUDA_INFO"
	.align	4


	//----- nvinfo : EIATTR_REGCOUNT
	.align		4
        /*0000*/ 	.byte	0x04, 0x2f
        /*0002*/ 	.short	(.L_19 - .L_18)
	.align		4
.L_18:
        /*0004*/ 	.word	index@(_ZN7cutlass13device_kernelINS_4gemm6kernel13GemmUniversalIN4cute5tupleIJiiiiEEENS1_10collective13CollectiveMmaINS1_35MainloopSm100TmaUmmaWarpSpecializedILi52ELi2ELi4ENS5_IJNS4_1CILi4EEESB_NSA_ILi1EEEEEEEENS5_IJNSA_ILi128EEESF_NSA_ILi32EEEEEENS_12float_e4m3_tENS5_IJlSC_lEEESI_SJ_NS4_8TiledMMAINS4_8MMA_AtomIJNS4_10MMA_TraitsINS4_25SM100_MMA_F8F6F4_2x1SM_SSEJSI_SI_fSF_SF_NS4_17integral_constantINS4_4UMMA5MajorELSQ_0EEESR_NSO_INSP_7ScaleInELSS_0EEEST_EEEEEENS4_6LayoutINS5_IJSC_SC_SC_EEENS5_IJNSA_ILi0EEESY_SY_EEEEENS5_IJNS4_10UnderscoreES11_S11_EEEEENS4_28SM100_TMA_2SM_LOAD_MULTICASTENS4_14ComposedLayoutINS4_7SwizzleILi1ELi4ELi3EEENS4_18smem_ptr_flag_bitsILi8EEENSW_INS5_IJNSA_ILi8EEESG_EEENS5_IJSG_SC_EEEEEEEvNS4_8identityES14_S1E_vS1F_EENS_8epilogue10collective18CollectiveEpilogueINS1H_23Sm100TmaWarpSpecializedILi2ELi2ELi32ELb0ELb0EEEJNS5_IJNSA_ILi64EEESF_SG_EEENS5_IJNSW_IS1M_SC_EENSW_INS5_IJSG_NSA_ILi2EEEEEENS5_IJSC_S1M_EEEEEEEESI_SJ_SI_SJ_NS1H_6fusion15FusionCallbacksIS1L_NS1U_17LinearCombinationISI_fSI_fLNS_15FloatRoundStyleE2EEES1N_S1T_JEEENS4_5SM1004TMEM4LOAD26SM100_TMEM_LOAD_32dp32b32xENS4_13SM90_TMA_LOADES1E_NS4_39AutoVectorizingCopyWithAssumedAlignmentILi128EEENS4_14SM90_TMA_STOREES1E_S26_S26_EEEvvEEEEvNT_6ParamsE)
        /*0008*/ 	.word	0x00000074


	//----- nvinfo : EIATTR_FRAME_SIZE
	.align		4
.L_19:
        /*000c*/ 	.byte	0x04, 0x11
        /*000e*/ 	.short	(.L_21 - .L_20)
	.align		4
.L_20:
        /*0010*/ 	.word	index@($__internal_2_$__cuda_sm10x_tcgen05_guardrail_trap_unallocated_columns_being_dealloced)
        /*0014*/ 	.word	0x00000000


	//----- nvinfo : EIATTR_FRAME_SIZE
	.align		4
.L_21:
        /*0018*/ 	.byte	0x04, 0x11
        /*001a*/ 	.short	(.L_23 - .L_22)
	.align		4
.L_22:
        /*001c*/ 	.word	index@($__internal_1_$__cuda_sm10x_tcgen05_guardrail_trap_phase_invalid_during_alloc)
        /*0020*/ 	.word	0x00000000


	//----- nvinfo : EIATTR_FRAME_SIZE
	.align		4
.L_23:
        /*0024*/ 	.byte	0x04, 0x11
        /*0026*/ 	.short	(.L_25 - .L_24)
	.align		4
.L_24:
        /*0028*/ 	.word	index@($__internal_0_$__cuda_sm10x_tcgen05_guardrail_trap_col_being_dealloced_not_returned_by_alloc)
        /*002c*/ 	.word	0x00000000


	//----- nvinfo : EIATTR_FRAME_SIZE
	.align		4
.L_25:
        /*0030*/ 	.byte	0x04, 0x11
        /*0032*/ 	.short	(.L_27 - .L_26)
	.align		4
.L_26:
        /*0034*/ 	.word	index@(_ZN7cutlass13device_kernelINS_4gemm6kernel13GemmUniversalIN4cute5tupleIJiiiiEEENS1_10collective13CollectiveMmaINS1_35MainloopSm100TmaUmmaWarpSpecializedILi52ELi2ELi4ENS5_IJNS4_1CILi4EEESB_NSA_ILi1EEEEEEEENS5_IJNSA_ILi128EEESF_NSA_ILi32EEEEEENS_12float_e4m3_tENS5_IJlSC_lEEESI_SJ_NS4_8TiledMMAINS4_8MMA_AtomIJNS4_10MMA_TraitsINS4_25SM100_MMA_F8F6F4_2x1SM_SSEJSI_SI_fSF_SF_NS4_17integral_constantINS4_4UMMA5MajorELSQ_0EEESR_NSO_INSP_7ScaleInELSS_0EEEST_EEEEEENS4_6LayoutINS5_IJSC_SC_SC_EEENS5_IJNSA_ILi0EEESY_SY_EEEEENS5_IJNS4_10UnderscoreES11_S11_EEEEENS4_28SM100_TMA_2SM_LOAD_MULTICASTENS4_14ComposedLayoutINS4_7SwizzleILi1ELi4ELi3EEENS4_18smem_ptr_flag_bitsILi8EEENSW_INS5_IJNSA_ILi8EEESG_EEENS5_IJSG_SC_EEEEEEEvNS4_8identityES14_S1E_vS1F_EENS_8epilogue10collective18CollectiveEpilogueINS1H_23Sm100TmaWarpSpecializedILi2ELi2ELi32ELb0ELb0EEEJNS5_IJNSA_ILi64EEESF_SG_EEENS5_IJNSW_IS1M_SC_EENSW_INS5_IJSG_NSA_ILi2EEEEEENS5_IJSC_S1M_EEEEEEEESI_SJ_SI_SJ_NS1H_6fusion15FusionCallbacksIS1L_NS1U_17LinearCombinationISI_fSI_fLNS_15FloatRoundStyleE2EEES1N_S1T_JEEENS4_5SM1004TMEM4LOAD26SM100_TMEM_LOAD_32dp32b32xENS4_13SM90_TMA_LOADES1E_NS4_39AutoVectorizingCopyWithAssumedAlignmentILi128EEENS4_14SM90_TMA_STOREES1E_S26_S26_EEEvvEEEEvNT_6ParamsE)
        /*0038*/ 	.word	0x00000000


	//----- nvinfo : EIATTR_MIN_STACK_SIZE
	.align		4
.L_27:
        /*003c*/ 	.byte	0x04, 0x12
        /*003e*/ 	.short	(.L_29 - .L_28)
	.align		4
.L_28:
        /*0040*/ 	.word	index@(_ZN7cutlass13device_kernelINS_4gemm6kernel13GemmUniversalIN4cute5tupleIJiiiiEEENS1_10collective13CollectiveMmaINS1_35MainloopSm100TmaUmmaWarpSpecializedILi52ELi2ELi4ENS5_IJNS4_1CILi4EEESB_NSA_ILi1EEEEEEEENS5_IJNSA_ILi128EEESF_NSA_ILi32EEEEEENS_12float_e4m3_tENS5_IJlSC_lEEESI_SJ_NS4_8TiledMMAINS4_8MMA_AtomIJNS4_10MMA_TraitsINS4_25SM100_MMA_F8F6F4_2x1SM_SSEJSI_SI_fSF_SF_NS4_17integral_constantINS4_4UMMA5MajorELSQ_0EEESR_NSO_INSP_7ScaleInELSS_0EEEST_EEEEEENS4_6LayoutINS5_IJSC_SC_SC_EEENS5_IJNSA_ILi0EEESY_SY_EEEEENS5_IJNS4_10UnderscoreES11_S11_EEEEENS4_28SM100_TMA_2SM_LOAD_MULTICASTENS4_14ComposedLayoutINS4_7SwizzleILi1ELi4ELi3EEENS4_18smem_ptr_flag_bitsILi8EEENSW_INS5_IJNSA_ILi8EEESG_EEENS5_IJSG_SC_EEEEEEEvNS4_8identityES14_S1E_vS1F_EENS_8epilogue10collective18CollectiveEpilogueINS1H_23Sm100TmaWarpSpecializedILi2ELi2ELi32ELb0ELb0EEEJNS5_IJNSA_ILi64EEESF_SG_EEENS5_IJNSW_IS1M_SC_EENSW_INS5_IJSG_NSA_ILi2EEEEEENS5_IJSC_S1M_EEEEEEEESI_SJ_SI_SJ_NS1H_6fusion15FusionCallbacksIS1L_NS1U_17LinearCombinationISI_fSI_fLNS_15FloatRoundStyleE2EEES1N_S1T_JEEENS4_5SM1004TMEM4LOAD26SM100_TMEM_LOAD_32dp32b32xENS4_13SM90_TMA_LOADES1E_NS4_39AutoVectorizingCopyWithAssumedAlignmentILi128EEENS4_14SM90_TMA_STOREES1E_S26_S26_EEEvvEEEEvNT_6ParamsE)
        /*0044*/ 	.word	0x00000000
.L_29:


//--------------------- .nv.compat                --------------------------
	.section	.nv.compat,"",@"SHT_CUDA_COMPAT_INFO"
	.align	4
        /*0000*/ 	.byte	0x02, 0x09, 0x01, 0x00, 0x02, 0x02, 0x02, 0x00, 0x02, 0x05, 0x05, 0x00, 0x03, 0x07, 0x01, 0x01
        /*0010*/ 	.byte	0x02, 0x03, 0x01, 0x00, 0x02, 0x06, 0x01, 0x00, 0x04, 0x0b, 0x08, 0x00, 0x09, 0x00, 0x00, 0x00
        /*0020*/ 	.byte	0x00, 0x00, 0x00, 0x00


//--------------------- .nv.info._ZN7cutlass13device_kernelINS_4gemm6kernel13GemmUniversalIN4cute5tupleIJiiiiEEENS1_10collective13CollectiveMmaINS1_35MainloopSm100TmaUmmaWarpSpecializedILi52ELi2ELi4ENS5_IJNS4_1CILi4EEESB_NSA_ILi1EEEEEEEENS5_IJNSA_ILi128EEESF_NSA_ILi32EEEEEENS_12float_e4m3_tENS5_IJlSC_lEEESI_SJ_NS4_8TiledMMAINS4_8MMA_AtomIJNS4_10MMA_TraitsINS4_25SM100_MMA_F8F6F4_2x1SM_SSEJSI_SI_fSF_SF_NS4_17integral_constantINS4_4UMMA5MajorELSQ_0EEESR_NSO_INSP_7ScaleInELSS_0EEEST_EEEEEENS4_6LayoutINS5_IJSC_SC_SC_EEENS5_IJNSA_ILi0EEESY_SY_EEEEENS5_IJNS4_10UnderscoreES11_S11_EEEEENS4_28SM100_TMA_2SM_LOAD_MULTICASTENS4_14ComposedLayoutINS4_7SwizzleILi1ELi4ELi3EEENS4_18smem_ptr_flag_bitsILi8EEENSW_INS5_IJNSA_ILi8EEESG_EEENS5_IJSG_SC_EEEEEEEvNS4_8identityES14_S1E_vS1F_EENS_8epilogue10collective18CollectiveEpilogueINS1H_23Sm100TmaWarpSpecializedILi2ELi2ELi32ELb0ELb0EEEJNS5_IJNSA_ILi64EEESF_SG_EEENS5_IJNSW_IS1M_SC_EENSW_INS5_IJSG_NSA_ILi2EEEEEENS5_IJSC_S1M_EEEEEEEESI_SJ_SI_SJ_NS1H_6fusion15FusionCallbacksIS1L_NS1U_17LinearCombinationISI_fSI_fLNS_15FloatRoundStyleE2EEES1N_S1T_JEEENS4_5SM1004TMEM4LOAD26SM100_TMEM_LOAD_32dp32b32xENS4_13SM90_TMA_LOADES1E_NS4_39AutoVectorizingCopyWithAssumedAlignmentILi128EEENS4_14SM90_TMA_STOREES1E_S26_S26_EEEvvEEEEvNT_6ParamsE --------------------------
	.section	.nv.info._ZN7cutlass13device_kernelINS_4gemm6kernel13GemmUniversalIN4cute5tupleIJiiiiEEENS1_10collective13CollectiveMmaINS1_35MainloopSm100TmaUmmaWarpSpecializedILi52ELi2ELi4ENS5_IJNS4_1CILi4EEESB_NSA_ILi1EEEEEEEENS5_IJNSA_ILi128EEESF_NSA_ILi32EEEEEENS_12float_e4m3_tENS5_IJlSC_lEEESI_SJ_NS4_8TiledMMAINS4_8MMA_AtomIJNS4_10MMA_TraitsINS4_25SM100_MMA_F8F6F4_2x1SM_SSEJSI_SI_fSF_SF_NS4_17integral_constantINS4_4UMMA5MajorELSQ_0EEESR_NSO_INSP_7ScaleInELSS_0EEEST_EEEEEENS4_6LayoutINS5_IJSC_SC_SC_EEENS5_IJNSA_ILi0EEESY_SY_EEEEENS5_IJNS4_10UnderscoreES11_S11_EEEEENS4_28SM100_TMA_2SM_LOAD_MULTICASTENS4_14ComposedLayoutINS4_7SwizzleILi1ELi4ELi3EEENS4_18smem_ptr_flag_bitsILi8EEENSW_INS5_IJNSA_ILi8EEESG_EEENS5_IJSG_SC_EEEEEEEvNS4_8identityES14_S1E_vS1F_EENS_8epilogue10collective18CollectiveEpilogueINS1H_23Sm100TmaWarpSpecializedILi2ELi2ELi32ELb0ELb0EEEJNS5_IJNSA_ILi64EEESF_SG_EEENS5_IJNSW_IS1M_SC_EENSW_INS5_IJSG_NSA_ILi2EEEEEENS5_IJSC_S1M_EEEEEEEESI_SJ_SI_SJ_NS1H_6fusion15FusionCallbacksIS1L_NS1U_17LinearCombinationISI_fSI_fLNS_15FloatRoundStyleE2EEES1N_S1T_JEEENS4_5SM1004TMEM4LOAD26SM100_TMEM_LOAD_32dp32b32xENS4_13SM90_TMA_LOADES1E_NS4_39AutoVectorizingCopyWithAssumedAlignmentILi128EEENS4_14SM90_TMA_STOREES1E_S26_S26_EEEvvEEEEvNT_6ParamsE,"",@"SHT_CUDA_INFO"
	.sectionflags	@""
	.align	4


	//----- nvinfo : EIATTR_CUDA_API_VERSION
	.align		4
        /*0000*/ 	.byte	0x04, 0x37
        /*0002*/ 	.short	(.L_31 - .L_30)
.L_30:
        /*0004*/ 	.word	0x00000082


	//----- nvinfo : EIATTR_KPARAM_INFO
	.align		4
.L_31:
        /*0008*/ 	.byte	0x04, 0x17
        /*000a*/ 	.short	(.L_33 - .L_32)
.L_32:
        /*000c*/ 	.word	0x00000000
        /*0010*/ 	.short	0x0000
        /*0012*/ 	.short	0x0000
        /*0014*/ 	.byte	0x00, 0xf0, 0x01, 0x20


	//----- nvinfo : EIATTR_AT_ENTRY_FRAGMENTS
	.align		4
.L_33:
        /*0018*/ 	.byte	0x04, 0x4f
        /*001a*/ 	.short	(.L_35 - .L_34)


	//   ....[0]....
.L_34:
        /*001c*/ 	.word	0x00000007


	//----- nvinfo : EIATTR_RESERVED_SMEM_USED
	.align		4
.L_35:
        /*0020*/ 	.byte	0x01, 0x41
	.zero		2


	//----- nvinfo : EIATTR_SPARSE_MMA_MASK
	.align		4
        /*0024*/ 	.byte	0x03, 0x50
        /*0026*/ 	.short	0x0000


	//----- nvinfo : EIATTR_TCGEN05_2CTA_USED
	.align		4
        /*0028*/ 	.byte	0x01, 0x52
	.zero		2


	//----- nvinfo : EIATTR_MAXREG_COUNT
	.align		4
        /*002c*/ 	.byte	0x03, 0x1b
        /*002e*/ 	.short	0x00ff


	//----- nvinfo : EIATTR_NUM_BARRIERS
	.align		4
        /*0030*/ 	.byte	0x02, 0x4c
        /*0032*/ 	.byte	0x07
	.zero		1


	//----- nvinfo : EIATTR_EXTERNS
	.align		4
        /*0034*/ 	.byte	0x04, 0x0f
        /*0036*/ 	.short	(.L_37 - .L_36)


	//   ....[0]....
	.align		4
.L_36:
        /*0038*/ 	.word	index@(__assertfail)


	//----- nvinfo : EIATTR_MERCURY_ISA_VERSION
	.align		4
.L_37:
        /*003c*/ 	.byte	0x03, 0x5f
        /*003e*/ 	.short	0x0101


	//----- nvinfo : EIATTR_INT_WARP_WIDE_INSTR_OFFSETS
	.align		4
        /*0040*/ 	.byte	0x04, 0x31
        /*0042*/ 	.short	(.L_39 - .L_38)


	//   ....[0]....
.L_38:
        /*0044*/ 	.word	0x00001350


	//   ....[1]....
        /*0048*/ 	.word	0x000013f0


	//   ....[2]....
        /*004c*/ 	.word	0x00006510


	//   ....[3]....
        /*0050*/ 	.word	0x00006530


	//   ....[4]....
        /*0054*/ 	.word	0x00006560


	//   ....[5]....
        /*0058*/ 	.word	0x00007080


	//   ....[6]....
        /*005c*/ 	.word	0x00007120


	//   ....[7]....
        /*0060*/ 	.word	0x000071d0


	//   ....[8]....
        /*0064*/ 	.word	0x00007270


	//   ....[9]....
        /*0068*/ 	.word	0x00007360


	//   ....[10]....
        /*006c*/ 	.word	0x00007430


	//----- nvinfo : EIATTR_COOP_GROUP_MASK_REGIDS
	.align		4
.L_39:
        /*0070*/ 	.byte	0x04, 0x29
        /*0072*/ 	.short	(.L_41 - .L_40)


	//   ....[0]....
.L_40:
        /*0074*/ 	.word	0xffffffff


	//   ....[1]....
        /*0078*/ 	.word	0xffffffff


	//   ....[2]....
        /*007c*/ 	.word	0xffffffff


	//   ....[3]....
        /*0080*/ 	.word	0xffffffff


	//   ....[4]....
        /*0084*/ 	.word	0xffffffff


	//   ....[5]....
        /*0088*/ 	.word	0xffffffff


	//   ....[6]....
        /*008c*/ 	.word	0xffffffff


	//   ....[7]....
        /*0090*/ 	.word	0xffffffff


	//   ....[8]....
        /*0094*/ 	.word	0xffffffff


	//   ....[9]....
        /*0098*/ 	.word	0xffffffff


	//   ....[10]....
        /*009c*/ 	.word	0xffffffff


	//   ....[11]....
        /*00a0*/ 	.word	0xffffffff


	//   ....[12]....
        /*00a4*/ 	.word	0xffffffff


	//   ....[13]....
        /*00a8*/ 	.word	0xffffffff


	//----- nvinfo : EIATTR_COOP_GROUP_INSTR_OFFSETS
	.align		4
.L_41:
        /*00ac*/ 	.byte	0x04, 0x28
        /*00ae*/ 	.short	(.L_43 - .L_42)


	//   ....[0]....
.L_42:
        /*00b0*/ 	.word	0x000000b0


	//   ....[1]....
        /*00b4*/ 	.word	0x00000510


	//   ....[2]....
        /*00b8*/ 	.word	0x00000d00


	//   ....[3]....
        /*00bc*/ 	.word	0x00000e50


	//   ....[4]....
        /*00c0*/ 	.word	0x00000f40


	//   ....[5]....
        /*00c4*/ 	.word	0x000010a0


	//   ....[6]....
        /*00c8*/ 	.word	0x00001230


	//   ....[7]....
        /*00cc*/ 	.word	0x00001470


	//   ....[8]....
        /*00d0*/ 	.word	0x00002aa0


	//   ....[9]....
        /*00d4*/ 	.word	0x00005440


	//   ....[10]....
        /*00d8*/ 	.word	0x00005910


	//   ....[11]....
        /*00dc*/ 	.word	0x00005940


	//   ....[12]....
        /*00e0*/ 	.word	0x00006410


	//   ....[13]....
        /*00e4*/ 	.word	0x00006620


	//----- nvinfo : EIATTR_VRC_CTA_INIT_COUNT
	.align		4
.L_43:
        /*00e8*/ 	.byte	0x02, 0x4a
        /*00ea*/ 	.byte	0x80
	.zero		1


	//----- nvinfo : EIATTR_SYSCALL_OFFSETS
	.align		4
        /*00ec*/ 	.byte	0x04, 0x46
        /*00ee*/ 	.short	(.L_45 - .L_44)


	//   ....[0]....
.L_44:
        /*00f0*/ 	.word	0x00007f50


	//   ....[1]....
        /*00f4*/ 	.word	0x00008090


	//   ....[2]....
        /*00f8*/ 	.word	0x00008870


	//   ....[3]....
        /*00fc*/ 	.word	0x00009660


	//----- nvinfo : EIATTR_MBARRIER_INSTR_OFFSETS
	.align		4
.L_45:
        /*0100*/ 	.byte	0x04, 0x39
        /*0102*/ 	.short	(.L_47 - .L_46)


	//   ....[0]....
.L_46:
        /*0104*/ 	.word	0x00000660
        /*0108*/ 	.word	0x000000ff
        /*010c*/ 	.word	0x00000000
        /*0110*/ 	.short	0x0100
        /*0112*/ 	.byte	0x04
	.zero		1


	//   ....[1]....
        /*0114*/ 	.word	0x00000670
        /*0118*/ 	.word	0x000000ff
        /*011c*/ 	.word	0x000001a0
        /*0120*/ 	.short	0x0100
        /*0122*/ 	.byte	0x04
	.zero		1


	//   ....[2]....
        /*0124*/ 	.word	0x00000680
        /*0128*/ 	.word	0x000000ff
        /*012c*/ 	.word	0x00000008
        /*0130*/ 	.short	0x0100
        /*0132*/ 	.byte	0x04
	.zero		1


	//   ....[3]....
        /*0134*/ 	.word	0x00000690
        /*0138*/ 	.word	0x000000ff
        /*013c*/ 	.word	0x000001a8
        /*0140*/ 	.short	0x0100
        /*0142*/ 	.byte	0x04
	.zero		1


	//   ....[4]....
        /*0144*/ 	.word	0x000006a0
        /*0148*/ 	.word	0x000000ff
        /*014c*/ 	.word	0x00000010
        /*0150*/ 	.short	0x0100
        /*0152*/ 	.byte	0x04
	.zero		1


	//   ....[5]....
        /*0154*/ 	.word	0x000006b0
        /*0158*/ 	.word	0x000000ff
        /*015c*/ 	.word	0x000001b0
        /*0160*/ 	.short	0x0100
        /*0162*/ 	.byte	0x04
	.zero		1


	//   ....[6]....
        /*0164*/ 	.word	0x000006c0
        /*0168*/ 	.word	0x000000ff
        /*016c*/ 	.word	0x00000018
        /*0170*/ 	.short	0x0100
        /*0172*/ 	.byte	0x04
	.zero		1


	//   ....[7]....
        /*0174*/ 	.word	0x000006d0
        /*0178*/ 	.word	0x000000ff
        /*017c*/ 	.word	0x000001b8
        /*0180*/ 	.short	0x0100
        /*0182*/ 	.byte	0x04
	.zero		1


	//   ....[8]....
        /*0184*/ 	.word	0x000006e0
        /*0188*/ 	.word	0x000000ff
        /*018c*/ 	.word	0x00000020
        /*0190*/ 	.short	0x0100
        /*0192*/ 	.byte	0x04
	.zero		1


	//   ....[9]....
        /*0194*/ 	.word	0x000006f0
        /*0198*/ 	.word	0x000000ff
        /*019c*/ 	.word	0x000001c0
        /*01a0*/ 	.short	0x0100
        /*01a2*/ 	.byte	0x04
	.zero		1


	//   ....[10]....
        /*01a4*/ 	.word	0x00000700
        /*01a8*/ 	.word	0x000000ff
        /*01ac*/ 	.word	0x00000028
        /*01b0*/ 	.short	0x0100
        /*01b2*/ 	.byte	0x04
	.zero		1


	//   ....[11]....
        /*01b4*/ 	.word	0x00000710
        /*01b8*/ 	.word	0x000000ff
        /*01bc*/ 	.word	0x000001c8
        /*01c0*/ 	.short	0x0100
        /*01c2*/ 	.byte	0x04
	.zero		1


	//   ....[12]....
        /*01c4*/ 	.word	0x00000720
        /*01c8*/ 	.word	0x000000ff
        /*01cc*/ 	.word	0x00000030
        /*01d0*/ 	.short	0x0100
        /*01d2*/ 	.byte	0x04
	.zero		1


	//   ....[13]....
        /*01d4*/ 	.word	0x00000730
        /*01d8*/ 	.word	0x000000ff
        /*01dc*/ 	.word	0x000001d0
        /*01e0*/ 	.short	0x0100
        /*01e2*/ 	.byte	0x04
	.zero		1


	//   ....[14]....
        /*01e4*/ 	.word	0x00000740
        /*01e8*/ 	.word	0x000000ff
        /*01ec*/ 	.word	0x00000038
        /*01f0*/ 	.short	0x0100
        /*01f2*/ 	.byte	0x04
	.zero		1


	//   ....[15]....
        /*01f4*/ 	.word	0x00000750
        /*01f8*/ 	.word	0x000000ff
        /*01fc*/ 	.word	0x000001d8
        /*0200*/ 	.short	0x0100
        /*0202*/ 	.byte	0x04
	.zero		1


	//   ....[16]....
        /*0204*/ 	.word	0x00000760
        /*0208*/ 	.word	0x000000ff
        /*020c*/ 	.word	0x00000040
        /*0210*/ 	.short	0x0100
        /*0212*/ 	.byte	0x04
	.zero		1


	//   ....[17]....
        /*0214*/ 	.word	0x00000770
        /*0218*/ 	.word	0x000000ff
        /*021c*/ 	.word	0x000001e0
        /*0220*/ 	.short	0x0100
        /*0222*/ 	.byte	0x04
	.zero		1


	//   ....[18]....
        /*0224*/ 	.word	0x00000780
        /*0228*/ 	.word	0x000000ff
        /*022c*/ 	.word	0x00000048
        /*0230*/ 	.short	0x0100
        /*0232*/ 	.byte	0x04
	.zero		1


	//   ....[19]....
        /*0234*/ 	.word	0x00000790
        /*0238*/ 	.word	0x000000ff
        /*023c*/ 	.word	0x000001e8
        /*0240*/ 	.short	0x0100
        /*0242*/ 	.byte	0x04
	.zero		1


	//   ....[20]....
        /*0244*/ 	.word	0x000007a0
        /*0248*/ 	.word	0x000000ff
        /*024c*/ 	.word	0x00000050
        /*0250*/ 	.short	0x0100
        /*0252*/ 	.byte	0x04
	.zero		1


	//   ....[21]....
        /*0254*/ 	.word	0x000007b0
        /*0258*/ 	.word	0x000000ff
        /*025c*/ 	.word	0x000001f0
        /*0260*/ 	.short	0x0100
        /*0262*/ 	.byte	0x04
	.zero		1


	//   ....[22]....
        /*0264*/ 	.word	0x000007c0
        /*0268*/ 	.word	0x000000ff
        /*026c*/ 	.word	0x00000058
        /*0270*/ 	.short	0x0100
        /*0272*/ 	.byte	0x04
	.zero		1


	//   ....[23]....
        /*0274*/ 	.word	0x000007d0
        /*0278*/ 	.word	0x000000ff
        /*027c*/ 	.word	0x000001f8
        /*0280*/ 	.short	0x0100
        /*0282*/ 	.byte	0x04
	.zero		1


	//   ....[24]....
        /*0284*/ 	.word	0x000007e0
        /*0288*/ 	.word	0x000000ff
        /*028c*/ 	.word	0x00000060
        /*0290*/ 	.short	0x0100
        /*0292*/ 	.byte	0x04
	.zero		1


	//   ....[25]....
        /*0294*/ 	.word	0x000007f0
        /*0298*/ 	.word	0x000000ff
        /*029c*/ 	.word	0x00000200
        /*02a0*/ 	.short	0x0100
        /*02a2*/ 	.byte	0x04
	.zero		1


	//   ....[26]....
        /*02a4*/ 	.word	0x00000800
        /*02a8*/ 	.word	0x000000ff
        /*02ac*/ 	.word	0x00000068
        /*02b0*/ 	.short	0x0100
        /*02b2*/ 	.byte	0x04
	.zero		1


	//   ....[27]....
        /*02b4*/ 	.word	0x00000810
        /*02b8*/ 	.word	0x000000ff
        /*02bc*/ 	.word	0x00000208
        /*02c0*/ 	.short	0x0100
        /*02c2*/ 	.byte	0x04
	.zero		1


	//   ....[28]....
        /*02c4*/ 	.word	0x00000820
        /*02c8*/ 	.word	0x000000ff
        /*02cc*/ 	.word	0x00000070
        /*02d0*/ 	.short	0x0100
        /*02d2*/ 	.byte	0x04
	.zero		1


	//   ....[29]....
        /*02d4*/ 	.word	0x00000830
        /*02d8*/ 	.word	0x000000ff
        /*02dc*/ 	.word	0x00000210
        /*02e0*/ 	.short	0x0100
        /*02e2*/ 	.byte	0x04
	.zero		1


	//   ....[30]....
        /*02e4*/ 	.word	0x00000840
        /*02e8*/ 	.word	0x000000ff
        /*02ec*/ 	.word	0x00000078
        /*02f0*/ 	.short	0x0100
        /*02f2*/ 	.byte	0x04
	.zero		1


	//   ....[31]....
        /*02f4*/ 	.word	0x00000850
        /*02f8*/ 	.word	0x000000ff
        /*02fc*/ 	.word	0x00000218
        /*0300*/ 	.short	0x0100
        /*0302*/ 	.byte	0x04
	.zero		1


	//   ....[32]....
        /*0304*/ 	.word	0x00000860
        /*0308*/ 	.word	0x000000ff
        /*030c*/ 	.word	0x00000080
        /*0310*/ 	.short	0x0100
        /*0312*/ 	.byte	0x04
	.zero		1


	//   ....[33]....
        /*0314*/ 	.word	0x00000870
        /*0318*/ 	.word	0x000000ff
        /*031c*/ 	.word	0x00000220
        /*0320*/ 	.short	0x0100
        /*0322*/ 	.byte	0x04
	.zero		1


	//   ....[34]....
        /*0324*/ 	.word	0x00000880
        /*0328*/ 	.word	0x000000ff
        /*032c*/ 	.word	0x00000088
        /*0330*/ 	.short	0x0100
        /*0332*/ 	.byte	0x04
	.zero		1


	//   ....[35]....
        /*0334*/ 	.word	0x00000890
        /*0338*/ 	.word	0x000000ff
        /*033c*/ 	.word	0x00000228
        /*0340*/ 	.short	0x0100
        /*0342*/ 	.byte	0x04
	.zero		1


	//   ....[36]....
        /*0344*/ 	.word	0x000008a0
        /*0348*/ 	.word	0x000000ff
        /*034c*/ 	.word	0x00000090
        /*0350*/ 	.short	0x0100
        /*0352*/ 	.byte	0x04
	.zero		1


	//   ....[37]....
        /*0354*/ 	.word	0x000008b0
        /*0358*/ 	.word	0x000000ff
        /*035c*/ 	.word	0x00000230
        /*0360*/ 	.short	0x0100
        /*0362*/ 	.byte	0x04
	.zero		1


	//   ....[38]....
        /*0364*/ 	.word	0x000008c0
        /*0368*/ 	.word	0x000000ff
        /*036c*/ 	.word	0x00000098
        /*0370*/ 	.short	0x0100
        /*0372*/ 	.byte	0x04
	.zero		1


	//   ....[39]....
        /*0374*/ 	.word	0x000008d0
        /*0378*/ 	.word	0x000000ff
        /*037c*/ 	.word	0x00000238
        /*0380*/ 	.short	0x0100
        /*0382*/ 	.byte	0x04
	.zero		1


	//   ....[40]....
        /*0384*/ 	.word	0x000008e0
        /*0388*/ 	.word	0x000000ff
        /*038c*/ 	.word	0x000000a0
        /*0390*/ 	.short	0x0100
        /*0392*/ 	.byte	0x04
	.zero		1


	//   ....[41]....
        /*0394*/ 	.word	0x000008f0
        /*0398*/ 	.word	0x000000ff
        /*039c*/ 	.word	0x00000240
        /*03a0*/ 	.short	0x0100
        /*03a2*/ 	.byte	0x04
	.zero		1


	//   ....[42]....
        /*03a4*/ 	.word	0x00000900
        /*03a8*/ 	.word	0x000000ff
        /*03ac*/ 	.word	0x000000a8
        /*03b0*/ 	.short	0x0100
        /*03b2*/ 	.byte	0x04
	.zero		1


	//   ....[43]....
        /*03b4*/ 	.word	0x00000910
        /*03b8*/ 	.word	0x000000ff
        /*03bc*/ 	.word	0x00000248
        /*03c0*/ 	.short	0x0100
        /*03c2*/ 	.byte	0x04
	.zero		1


	//   ....[44]....
        /*03c4*/ 	.word	0x00000920
        /*03c8*/ 	.word	0x000000ff
        /*03cc*/ 	.word	0x000000b0
        /*03d0*/ 	.short	0x0100
        /*03d2*/ 	.byte	0x04
	.zero		1


	//   ....[45]....
        /*03d4*/ 	.word	0x00000930
        /*03d8*/ 	.word	0x000000ff
        /*03dc*/ 	.word	0x00000250
        /*03e0*/ 	.short	0x0100
        /*03e2*/ 	.byte	0x04
	.zero		1


	//   ....[46]....
        /*03e4*/ 	.word	0x00000940
        /*03e8*/ 	.word	0x000000ff
        /*03ec*/ 	.word	0x000000b8
        /*03f0*/ 	.short	0x0100
        /*03f2*/ 	.byte	0x04
	.zero		1


	//   ....[47]....
        /*03f4*/ 	.word	0x00000950
        /*03f8*/ 	.word	0x000000ff
        /*03fc*/ 	.word	0x00000258
        /*0400*/ 	.short	0x0100
        /*0402*/ 	.byte	0x04
	.zero		1


	//   ....[48]....
        /*0404*/ 	.word	0x00000960
        /*0408*/ 	.word	0x000000ff
        /*040c*/ 	.word	0x000000c0
        /*0410*/ 	.short	0x0100
        /*0412*/ 	.byte	0x04
	.zero		1


	//   ....[49]....
        /*0414*/ 	.word	0x00000970
        /*0418*/ 	.word	0x000000ff
        /*041c*/ 	.word	0x00000260
        /*0420*/ 	.short	0x0100
        /*0422*/ 	.byte	0x04
	.zero		1


	//   ....[50]....
        /*0424*/ 	.word	0x00000980
        /*0428*/ 	.word	0x000000ff
        /*042c*/ 	.word	0x000000c8
        /*0430*/ 	.short	0x0100
        /*0432*/ 	.byte	0x04
	.zero		1


	//   ....[51]....
        /*0434*/ 	.word	0x00000990
        /*0438*/ 	.word	0x000000ff
        /*043c*/ 	.word	0x00000268
        /*0440*/ 	.short	0x0100
        /*0442*/ 	.byte	0x04
	.zero		1


	//   ....[52]....
        /*0444*/ 	.word	0x000009a0
        /*0448*/ 	.word	0x000000ff
        /*044c*/ 	.word	0x000000d0
        /*0450*/ 	.short	0x0100
        /*0452*/ 	.byte	0x04
	.zero		1


	//   ....[53]....
        /*0454*/ 	.word	0x000009b0
        /*0458*/ 	.word	0x000000ff
        /*045c*/ 	.word	0x00000270
        /*0460*/ 	.short	0x0100
        /*0462*/ 	.byte	0x04
	.zero		1


	//   ....[54]....
        /*0464*/ 	.word	0x000009c0
        /*0468*/ 	.word	0x000000ff
        /*046c*/ 	.word	0x000000d8
        /*0470*/ 	.short	0x0100
        /*0472*/ 	.byte	0x04
	.zero		1


	//   ....[55]....
        /*0474*/ 	.word	0x000009d0
        /*0478*/ 	.word	0x000000ff
        /*047c*/ 	.word	0x00000278
        /*0480*/ 	.short	0x0100
        /*0482*/ 	.byte	0x04
	.zero		1


	//   ....[56]....
        /*0484*/ 	.word	0x000009e0
        /*0488*/ 	.word	0x000000ff
        /*048c*/ 	.word	0x000000e0
        /*0490*/ 	.short	0x0100
        /*0492*/ 	.byte	0x04
	.zero		1


	//   ....[57]....
        /*0494*/ 	.word	0x000009f0
        /*0498*/ 	.word	0x000000ff
        /*049c*/ 	.word	0x00000280
        /*04a0*/ 	.short	0x0100
        /*04a2*/ 	.byte	0x04
	.zero		1


	//   ....[58]....
        /*04a4*/ 	.word	0x00000a00
        /*04a8*/ 	.word	0x000000ff
        /*04ac*/ 	.word	0x000000e8
        /*04b0*/ 	.short	0x0100
        /*04b2*/ 	.byte	0x04
	.zero		1


	//   ....[59]....
        /*04b4*/ 	.word	0x00000a10
        /*04b8*/ 	.word	0x000000ff
        /*04bc*/ 	.word	0x00000288
        /*04c0*/ 	.short	0x0100
        /*04c2*/ 	.byte	0x04
	.zero		1


	//   ....[60]....
        /*04c4*/ 	.word	0x00000a20
        /*04c8*/ 	.word	0x000000ff
        /*04cc*/ 	.word	0x000000f0
        /*04d0*/ 	.short	0x0100
        /*04d2*/ 	.byte	0x04
	.zero		1


	//   ....[61]....
        /*04d4*/ 	.word	0x00000a30
        /*04d8*/ 	.word	0x000000ff
        /*04dc*/ 	.word	0x00000290
        /*04e0*/ 	.short	0x0100
        /*04e2*/ 	.byte	0x04
	.zero		1


	//   ....[62]....
        /*04e4*/ 	.word	0x00000a40
        /*04e8*/ 	.word	0x000000ff
        /*04ec*/ 	.word	0x000000f8
        /*04f0*/ 	.short	0x0100
        /*04f2*/ 	.byte	0x04
	.zero		1


	//   ....[63]....
        /*04f4*/ 	.word	0x00000a50
        /*04f8*/ 	.word	0x000000ff
        /*04fc*/ 	.word	0x00000298
        /*0500*/ 	.short	0x0100
        /*0502*/ 	.byte	0x04
	.zero		1


	//   ....[64]....
        /*0504*/ 	.word	0x00000a60
        /*0508*/ 	.word	0x000000ff
        /*050c*/ 	.word	0x00000100
        /*0510*/ 	.short	0x0100
        /*0512*/ 	.byte	0x04
	.zero		1


	//   ....[65]....
        /*0514*/ 	.word	0x00000a70
        /*0518*/ 	.word	0x000000ff
        /*051c*/ 	.word	0x000002a0
        /*0520*/ 	.short	0x0100
        /*0522*/ 	.byte	0x04
	.zero		1


	//   ....[66]....
        /*0524*/ 	.word	0x00000a80
        /*0528*/ 	.word	0x000000ff
        /*052c*/ 	.word	0x00000108
        /*0530*/ 	.short	0x0100
        /*0532*/ 	.byte	0x04
	.zero		1


	//   ....[67]....
        /*0534*/ 	.word	0x00000a90
        /*0538*/ 	.word	0x000000ff
        /*053c*/ 	.word	0x000002a8
        /*0540*/ 	.short	0x0100
        /*0542*/ 	.byte	0x04
	.zero		1


	//   ....[68]....
        /*0544*/ 	.word	0x00000aa0
        /*0548*/ 	.word	0x000000ff
        /*054c*/ 	.word	0x00000110
        /*0550*/ 	.short	0x0100
        /*0552*/ 	.byte	0x04
	.zero		1


	//   ....[69]....
        /*0554*/ 	.word	0x00000ab0
        /*0558*/ 	.word	0x000000ff
        /*055c*/ 	.word	0x000002b0
        /*0560*/ 	.short	0x0100
        /*0562*/ 	.byte	0x04
	.zero		1


	//   ....[70]....
        /*0564*/ 	.word	0x00000ac0
        /*0568*/ 	.word	0x000000ff
        /*056c*/ 	.word	0x00000118
        /*0570*/ 	.short	0x0100
        /*0572*/ 	.byte	0x04
	.zero		1


	//   ....[71]....
        /*0574*/ 	.word	0x00000ad0
        /*0578*/ 	.word	0x000000ff
        /*057c*/ 	.word	0x000002b8
        /*0580*/ 	.short	0x0100
        /*0582*/ 	.byte	0x04
	.zero		1


	//   ....[72]....
        /*0584*/ 	.word	0x00000ae0
        /*0588*/ 	.word	0x000000ff
        /*058c*/ 	.word	0x00000120
        /*0590*/ 	.short	0x0100
        /*0592*/ 	.byte	0x04
	.zero		1


	//   ....[73]....
        /*0594*/ 	.word	0x00000af0
        /*0598*/ 	.word	0x000000ff
        /*059c*/ 	.word	0x000002c0
        /*05a0*/ 	.short	0x0100
        /*05a2*/ 	.byte	0x04
	.zero		1


	//   ....[74]....
        /*05a4*/ 	.word	0x00000b00
        /*05a8*/ 	.word	0x000000ff
        /*05ac*/ 	.word	0x00000128
        /*05b0*/ 	.short	0x0100
        /*05b2*/ 	.byte	0x04
	.zero		1


	//   ....[75]....
        /*05b4*/ 	.word	0x00000b10
        /*05b8*/ 	.word	0x000000ff
        /*05bc*/ 	.word	0x000002c8
        /*05c0*/ 	.short	0x0100
        /*05c2*/ 	.byte	0x04
	.zero		1


	//   ....[76]....
        /*05c4*/ 	.word	0x00000b20
        /*05c8*/ 	.word	0x000000ff
        /*05cc*/ 	.word	0x00000130
        /*05d0*/ 	.short	0x0100
        /*05d2*/ 	.byte	0x04
	.zero		1


	//   ....[77]....
        /*05d4*/ 	.word	0x00000b30
        /*05d8*/ 	.word	0x000000ff
        /*05dc*/ 	.word	0x000002d0
        /*05e0*/ 	.short	0x0100
        /*05e2*/ 	.byte	0x04
	.zero		1


	//   ....[78]....
        /*05e4*/ 	.word	0x00000b40
        /*05e8*/ 	.word	0x000000ff
        /*05ec*/ 	.word	0x00000138
        /*05f0*/ 	.short	0x0100
        /*05f2*/ 	.byte	0x04
	.zero		1


	//   ....[79]....
        /*05f4*/ 	.word	0x00000b50
        /*05f8*/ 	.word	0x000000ff
        /*05fc*/ 	.word	0x000002d8
        /*0600*/ 	.short	0x0100
        /*0602*/ 	.byte	0x04
	.zero		1


	//   ....[80]....
        /*0604*/ 	.word	0x00000b60
        /*0608*/ 	.word	0x000000ff
        /*060c*/ 	.word	0x00000140
        /*0610*/ 	.short	0x0100
        /*0612*/ 	.byte	0x04
	.zero		1


	//   ....[81]....
        /*0614*/ 	.word	0x00000b70
        /*0618*/ 	.word	0x000000ff
        /*061c*/ 	.word	0x000002e0
        /*0620*/ 	.short	0x0100
        /*0622*/ 	.byte	0x04
	.zero		1


	//   ....[82]....
        /*0624*/ 	.word	0x00000b80
        /*0628*/ 	.word	0x000000ff
        /*062c*/ 	.word	0x00000148
        /*0630*/ 	.short	0x0100
        /*0632*/ 	.byte	0x04
	.zero		1


	//   ....[83]....
        /*0634*/ 	.word	0x00000b90
        /*0638*/ 	.word	0x000000ff
        /*063c*/ 	.word	0x000002e8
        /*0640*/ 	.short	0x0100
        /*0642*/ 	.byte	0x04
	.zero		1


	//   ....[84]....
        /*0644*/ 	.word	0x00000ba0
        /*0648*/ 	.word	0x000000ff
        /*064c*/ 	.word	0x00000150
        /*0650*/ 	.short	0x0100
        /*0652*/ 	.byte	0x04
	.zero		1


	//   ....[85]....
        /*0654*/ 	.word	0x00000bb0
        /*0658*/ 	.word	0x000000ff
        /*065c*/ 	.word	0x000002f0
        /*0660*/ 	.short	0x0100
        /*0662*/ 	.byte	0x04
	.zero		1


	//   ....[86]....
        /*0664*/ 	.word	0x00000bc0
        /*0668*/ 	.word	0x000000ff
        /*066c*/ 	.word	0x00000158
        /*0670*/ 	.short	0x0100
        /*0672*/ 	.byte	0x04
	.zero		1


	//   ....[87]....
        /*0674*/ 	.word	0x00000bd0
        /*0678*/ 	.word	0x000000ff
        /*067c*/ 	.word	0x000002f8
        /*0680*/ 	.short	0x0100
        /*0682*/ 	.byte	0x04
	.zero		1


	//   ....[88]....
        /*0684*/ 	.word	0x00000be0
        /*0688*/ 	.word	0x000000ff
        /*068c*/ 	.word	0x00000160
        /*0690*/ 	.short	0x0100
        /*0692*/ 	.byte	0x04
	.zero		1


	//   ....[89]....
        /*0694*/ 	.word	0x00000bf0
        /*0698*/ 	.word	0x000000ff
        /*069c*/ 	.word	0x00000300
        /*06a0*/ 	.short	0x0100
        /*06a2*/ 	.byte	0x04
	.zero		1


	//   ....[90]....
        /*06a4*/ 	.word	0x00000c00
        /*06a8*/ 	.word	0x000000ff
        /*06ac*/ 	.word	0x00000168
        /*06b0*/ 	.short	0x0100
        /*06b2*/ 	.byte	0x04
	.zero		1


	//   ....[91]....
        /*06b4*/ 	.word	0x00000c10
        /*06b8*/ 	.word	0x000000ff
        /*06bc*/ 	.word	0x00000308
        /*06c0*/ 	.short	0x0100
        /*06c2*/ 	.byte	0x04
	.zero		1


	//   ....[92]....
        /*06c4*/ 	.word	0x00000c20
        /*06c8*/ 	.word	0x000000ff
        /*06cc*/ 	.word	0x00000170
        /*06d0*/ 	.short	0x0100
        /*06d2*/ 	.byte	0x04
	.zero		1


	//   ....[93]....
        /*06d4*/ 	.word	0x00000c30
        /*06d8*/ 	.word	0x000000ff
        /*06dc*/ 	.word	0x00000310
        /*06e0*/ 	.short	0x0100
        /*06e2*/ 	.byte	0x04
	.zero		1


	//   ....[94]....
        /*06e4*/ 	.word	0x00000c40
        /*06e8*/ 	.word	0x000000ff
        /*06ec*/ 	.word	0x00000178
        /*06f0*/ 	.short	0x0100
        /*06f2*/ 	.byte	0x04
	.zero		1


	//   ....[95]....
        /*06f4*/ 	.word	0x00000c50
        /*06f8*/ 	.word	0x000000ff
        /*06fc*/ 	.word	0x00000318
        /*0700*/ 	.short	0x0100
        /*0702*/ 	.byte	0x04
	.zero		1


	//   ....[96]....
        /*0704*/ 	.word	0x00000c60
        /*0708*/ 	.word	0x000000ff
        /*070c*/ 	.word	0x00000180
        /*0710*/ 	.short	0x0100
        /*0712*/ 	.byte	0x04
	.zero		1


	//   ....[97]....
        /*0714*/ 	.word	0x00000c70
        /*0718*/ 	.word	0x000000ff
        /*071c*/ 	.word	0x00000320
        /*0720*/ 	.short	0x0100
        /*0722*/ 	.byte	0x04
	.zero		1


	//   ....[98]....
        /*0724*/ 	.word	0x00000c80
        /*0728*/ 	.word	0x000000ff
        /*072c*/ 	.word	0x00000188
        /*0730*/ 	.short	0x0100
        /*0732*/ 	.byte	0x04
	.zero		1


	//   ....[99]....
        /*0734*/ 	.word	0x00000c90
        /*0738*/ 	.word	0x000000ff
        /*073c*/ 	.word	0x00000328
        /*0740*/ 	.short	0x0100
        /*0742*/ 	.byte	0x04
	.zero		1


	//   ....[100]....
        /*0744*/ 	.word	0x00000ca0
        /*0748*/ 	.word	0x000000ff
        /*074c*/ 	.word	0x00000190
        /*0750*/ 	.short	0x0100
        /*0752*/ 	.byte	0x04
	.zero		1


	//   ....[101]....
        /*0754*/ 	.word	0x00000cb0
        /*0758*/ 	.word	0x000000ff
        /*075c*/ 	.word	0x00000330
        /*0760*/ 	.short	0x0100
        /*0762*/ 	.byte	0x04
	.zero		1


	//   ....[102]....
        /*0764*/ 	.word	0x00000cc0
        /*0768*/ 	.word	0x000000ff
        /*076c*/ 	.word	0x00000198
        /*0770*/ 	.short	0x0100
        /*0772*/ 	.byte	0x04
	.zero		1


	//   ....[103]....
        /*0774*/ 	.word	0x00000cd0
        /*0778*/ 	.word	0x000000ff
        /*077c*/ 	.word	0x00000338
        /*0780*/ 	.short	0x0100
        /*0782*/ 	.byte	0x04
	.zero		1


	//   ....[104]....
        /*0784*/ 	.word	0x00000e00
        /*0788*/ 	.word	0x000000ff
        /*078c*/ 	.word	0x00000340
        /*0790*/ 	.short	0x0100
        /*0792*/ 	.byte	0x04
	.zero		1


	//   ....[105]....
        /*0794*/ 	.word	0x00000e10
        /*0798*/ 	.word	0x000000ff
        /*079c*/ 	.word	0x00000350
        /*07a0*/ 	.short	0x0100
        /*07a2*/ 	.byte	0x04
	.zero		1


	//   ....[106]....
        /*07a4*/ 	.word	0x00000e20
        /*07a8*/ 	.word	0x000000ff
        /*07ac*/ 	.word	0x00000348
        /*07b0*/ 	.short	0x0100
        /*07b2*/ 	.byte	0x04
	.zero		1


	//   ....[107]....
        /*07b4*/ 	.word	0x00000e30
        /*07b8*/ 	.word	0x000000ff
        /*07bc*/ 	.word	0x00000358
        /*07c0*/ 	.short	0x0100
        /*07c2*/ 	.byte	0x04
	.zero		1


	//   ....[108]....
        /*07c4*/ 	.word	0x00000f10
        /*07c8*/ 	.word	0x000000ff
        /*07cc*/ 	.word	0x00000360
        /*07d0*/ 	.short	0x0100
        /*07d2*/ 	.byte	0x06
	.zero		1


	//   ....[109]....
        /*07d4*/ 	.word	0x00000f20
        /*07d8*/ 	.word	0x000000ff
        /*07dc*/ 	.word	0x00000368
        /*07e0*/ 	.short	0x0100
        /*07e2*/ 	.byte	0x06
	.zero		1


	//   ....[110]....
        /*07e4*/ 	.word	0x00001050
        /*07e8*/ 	.word	0x000000ff
        /*07ec*/ 	.word	0x00000370
        /*07f0*/ 	.short	0x0100
        /*07f2*/ 	.byte	0x06
	.zero		1


	//   ....[111]....
        /*07f4*/ 	.word	0x00001060
        /*07f8*/ 	.word	0x000000ff
        /*07fc*/ 	.word	0x00000380
        /*0800*/ 	.short	0x0100
        /*0802*/ 	.byte	0x06
	.zero		1


	//   ....[112]....
        /*0804*/ 	.word	0x00001070
        /*0808*/ 	.word	0x000000ff
        /*080c*/ 	.word	0x00000378
        /*0810*/ 	.short	0x0100
        /*0812*/ 	.byte	0x06
	.zero		1


	//   ....[113]....
        /*0814*/ 	.word	0x00001080
        /*0818*/ 	.word	0x000000ff
        /*081c*/ 	.word	0x00000388
        /*0820*/ 	.short	0x0100
        /*0822*/ 	.byte	0x06
	.zero		1


	//   ....[114]....
        /*0824*/ 	.word	0x000011a0
        /*0828*/ 	.word	0x000000ff
        /*082c*/ 	.word	0x00000390
        /*0830*/ 	.short	0x0100
        /*0832*/ 	.byte	0x04
	.zero		1


	//   ....[115]....
        /*0834*/ 	.word	0x000011b0
        /*0838*/ 	.word	0x000000ff
        /*083c*/ 	.word	0x000003b0
        /*0840*/ 	.short	0x0100
        /*0842*/ 	.byte	0x04
	.zero		1


	//   ....[116]....
        /*0844*/ 	.word	0x000011c0
        /*0848*/ 	.word	0x000000ff
        /*084c*/ 	.word	0x00000398
        /*0850*/ 	.short	0x0100
        /*0852*/ 	.byte	0x04
	.zero		1


	//   ....[117]....
        /*0854*/ 	.word	0x000011d0
        /*0858*/ 	.word	0x000000ff
        /*085c*/ 	.word	0x000003b8
        /*0860*/ 	.short	0x0100
        /*0862*/ 	.byte	0x04
	.zero		1


	//   ....[118]....
        /*0864*/ 	.word	0x000011e0
        /*0868*/ 	.word	0x000000ff
        /*086c*/ 	.word	0x000003a0
        /*0870*/ 	.short	0x0100
        /*0872*/ 	.byte	0x04
	.zero		1


	//   ....[119]....
        /*0874*/ 	.word	0x000011f0
        /*0878*/ 	.word	0x000000ff
        /*087c*/ 	.word	0x000003c0
        /*0880*/ 	.short	0x0100
        /*0882*/ 	.byte	0x04
	.zero		1


	//   ....[120]....
        /*0884*/ 	.word	0x00001200
        /*0888*/ 	.word	0x000000ff
        /*088c*/ 	.word	0x000003a8
        /*0890*/ 	.short	0x0100
        /*0892*/ 	.byte	0x04
	.zero		1


	//   ....[121]....
        /*0894*/ 	.word	0x00001210
        /*0898*/ 	.word	0x000000ff
        /*089c*/ 	.word	0x000003c8
        /*08a0*/ 	.short	0x0100
        /*08a2*/ 	.byte	0x04
	.zero		1


	//   ....[122]....
        /*08a4*/ 	.word	0x00001300
        /*08a8*/ 	.word	0x000000ff
        /*08ac*/ 	.word	0x000003d0
        /*08b0*/ 	.short	0x0100
        /*08b2*/ 	.byte	0x04
	.zero		1


	//   ....[123]....
        /*08b4*/ 	.word	0x00001310
        /*08b8*/ 	.word	0x000000ff
        /*08bc*/ 	.word	0x000003e0
        /*08c0*/ 	.short	0x0100
        /*08c2*/ 	.byte	0x04
	.zero		1


	//   ....[124]....
        /*08c4*/ 	.word	0x00001320
        /*08c8*/ 	.word	0x000000ff
        /*08cc*/ 	.word	0x000003d8
        /*08d0*/ 	.short	0x0100
        /*08d2*/ 	.byte	0x04
	.zero		1


	//   ....[125]....
        /*08d4*/ 	.word	0x00001330
        /*08d8*/ 	.word	0x000000ff
        /*08dc*/ 	.word	0x000003e8
        /*08e0*/ 	.short	0x0100
        /*08e2*/ 	.byte	0x04
	.zero		1


	//   ....[126]....
        /*08e4*/ 	.word	0x00001430
        /*08e8*/ 	.word	0x000000ff
        /*08ec*/ 	.word	0x000003f0
        /*08f0*/ 	.short	0x0100
        /*08f2*/ 	.byte	0x06
	.zero		1


	//   ....[127]....
        /*08f4*/ 	.word	0x00002280
        /*08f8*/ 	.word	0x00000003
        /*08fc*/ 	.word	0x000003e0
        /*0900*/ 	.short	0x010a
        /*0902*/ 	.byte	0xff
	.zero		1


	//   ....[128]....
        /*0904*/ 	.word	0x000022b0
        /*0908*/ 	.word	0x00000003
        /*090c*/ 	.word	0x000003d0
        /*0910*/ 	.short	0x0101
        /*0912*/ 	.byte	0xff
	.zero		1


	//   ....[129]....
        /*0914*/ 	.word	0x00002370
        /*0918*/ 	.word	0x000000ff
        /*091c*/ 	.word	0x000001a0
        /*0920*/ 	.short	0x010a
        /*0922*/ 	.byte	0x04
	.zero		1


	//   ....[130]....
        /*0924*/ 	.word	0x00002440
        /*0928*/ 	.word	0x000000ff
        /*092c*/ 	.word	0x000001a0
        /*0930*/ 	.short	0x010a
        /*0932*/ 	.byte	0x21
	.zero		1


	//   ....[131]....
        /*0934*/ 	.word	0x000025f0
        /*0938*/ 	.word	0x000000ff
        /*093c*/ 	.word	0x000001a0
        /*0940*/ 	.short	0x010a
        /*0942*/ 	.byte	0x05
	.zero		1


	//   ....[132]....
        /*0944*/ 	.word	0x00002720
        /*0948*/ 	.word	0x000000ff
        /*094c*/ 	.word	0x00000368
        /*0950*/ 	.short	0x0101
        /*0952*/ 	.byte	0x06
	.zero		1


	//   ....[133]....
        /*0954*/ 	.word	0x00002740
        /*0958*/ 	.word	0x000000ff
        /*095c*/ 	.word	0x000001a0
        /*0960*/ 	.short	0x010a
        /*0962*/ 	.byte	0x04
	.zero		1


	//   ....[134]....
        /*0964*/ 	.word	0x000027c0
        /*0968*/ 	.word	0x000000ff
        /*096c*/ 	.word	0x000001a0
        /*0970*/ 	.short	0x010a
        /*0972*/ 	.byte	0x11
	.zero		1


	//   ....[135]....
        /*0974*/ 	.word	0x00002950
        /*0978*/ 	.word	0x000000ff
        /*097c*/ 	.word	0x000001a0
        /*0980*/ 	.short	0x010a
        /*0982*/ 	.byte	0x05
	.zero		1


	//   ....[136]....
        /*0984*/ 	.word	0x00002ad0
        /*0988*/ 	.word	0x00000003
        /*098c*/ 	.word	0x00000370
        /*0990*/ 	.short	0x010a
        /*0992*/ 	.byte	0xff
	.zero		1


	//   ....[137]....
        /*0994*/ 	.word	0x00002c20
        /*0998*/ 	.word	0x00000000
        /*099c*/ 	.word	0x00000000
        /*09a0*/ 	.short	0x0101
        /*09a2*/ 	.byte	0xff
	.zero		1


	//   ....[138]....
        /*09a4*/ 	.word	0x000031c0
        /*09a8*/ 	.word	0x000000ff
        /*09ac*/ 	.word	0x00000000
        /*09b0*/ 	.short	0x010a
        /*09b2*/ 	.byte	0x04
	.zero		1


	//   ....[139]....
        /*09b4*/ 	.word	0x00003250
        /*09b8*/ 	.word	0x000000ff
        /*09bc*/ 	.word	0x00000000
        /*09c0*/ 	.short	0x010a
        /*09c2*/ 	.byte	0x05
	.zero		1


	//   ....[140]....
        /*09c4*/ 	.word	0x000032e0
        /*09c8*/ 	.word	0x000000ff
        /*09cc*/ 	.word	0x00000000
        /*09d0*/ 	.short	0x010a
        /*09d2*/ 	.byte	0x05
	.zero		1


	//   ....[141]....
        /*09d4*/ 	.word	0x00003370
        /*09d8*/ 	.word	0x000000ff
        /*09dc*/ 	.word	0x00000000
        /*09e0*/ 	.short	0x010a
        /*09e2*/ 	.byte	0x05
	.zero		1


	//   ....[142]....
        /*09e4*/ 	.word	0x00003400
        /*09e8*/ 	.word	0x000000ff
        /*09ec*/ 	.word	0x00000000
        /*09f0*/ 	.short	0x010a
        /*09f2*/ 	.byte	0x05
	.zero		1


	//   ....[143]....
        /*09f4*/ 	.word	0x00003490
        /*09f8*/ 	.word	0x000000ff
        /*09fc*/ 	.word	0x00000000
        /*0a00*/ 	.short	0x010a
        /*0a02*/ 	.byte	0x05
	.zero		1


	//   ....[144]....
        /*0a04*/ 	.word	0x00003520
        /*0a08*/ 	.word	0x000000ff
        /*0a0c*/ 	.word	0x00000000
        /*0a10*/ 	.short	0x010a
        /*0a12*/ 	.byte	0x05
	.zero		1


	//   ....[145]....
        /*0a14*/ 	.word	0x000035b0
        /*0a18*/ 	.word	0x000000ff
        /*0a1c*/ 	.word	0x00000000
        /*0a20*/ 	.short	0x010a
        /*0a22*/ 	.byte	0x05
	.zero		1


	//   ....[146]....
        /*0a24*/ 	.word	0x00003640
        /*0a28*/ 	.word	0x000000ff
        /*0a2c*/ 	.word	0x00000000
        /*0a30*/ 	.short	0x010a
        /*0a32*/ 	.byte	0x05
	.zero		1


	//   ....[147]....
        /*0a34*/ 	.word	0x000036d0
        /*0a38*/ 	.word	0x000000ff
        /*0a3c*/ 	.word	0x00000000
        /*0a40*/ 	.short	0x010a
        /*0a42*/ 	.byte	0x05
	.zero		1


	//   ....[148]....
        /*0a44*/ 	.word	0x00003760
        /*0a48*/ 	.word	0x000000ff
        /*0a4c*/ 	.word	0x00000000
        /*0a50*/ 	.short	0x010a
        /*0a52*/ 	.byte	0x05
	.zero		1


	//   ....[149]....
        /*0a54*/ 	.word	0x000037f0
        /*0a58*/ 	.word	0x000000ff
        /*0a5c*/ 	.word	0x00000000
        /*0a60*/ 	.short	0x010a
        /*0a62*/ 	.byte	0x05
	.zero		1


	//   ....[150]....
        /*0a64*/ 	.word	0x00003880
        /*0a68*/ 	.word	0x000000ff
        /*0a6c*/ 	.word	0x00000000
        /*0a70*/ 	.short	0x010a
        /*0a72*/ 	.byte	0x05
	.zero		1


	//   ....[151]....
        /*0a74*/ 	.word	0x00003910
        /*0a78*/ 	.word	0x000000ff
        /*0a7c*/ 	.word	0x00000000
        /*0a80*/ 	.short	0x010a
        /*0a82*/ 	.byte	0x05
	.zero		1


	//   ....[152]....
        /*0a84*/ 	.word	0x000039a0
        /*0a88*/ 	.word	0x000000ff
        /*0a8c*/ 	.word	0x00000000
        /*0a90*/ 	.short	0x010a
        /*0a92*/ 	.byte	0x05
	.zero		1


	//   ....[153]....
        /*0a94*/ 	.word	0x00003a30
        /*0a98*/ 	.word	0x000000ff
        /*0a9c*/ 	.word	0x00000000
        /*0aa0*/ 	.short	0x010a
        /*0aa2*/ 	.byte	0x05
	.zero		1


	//   ....[154]....
        /*0aa4*/ 	.word	0x00003ac0
        /*0aa8*/ 	.word	0x000000ff
        /*0aac*/ 	.word	0x00000000
        /*0ab0*/ 	.short	0x010a
        /*0ab2*/ 	.byte	0x05
	.zero		1


	//   ....[155]....
        /*0ab4*/ 	.word	0x00003b50
        /*0ab8*/ 	.word	0x000000ff
        /*0abc*/ 	.word	0x00000000
        /*0ac0*/ 	.short	0x010a
        /*0ac2*/ 	.byte	0x05
	.zero		1


	//   ....[156]....
        /*0ac4*/ 	.word	0x00003be0
        /*0ac8*/ 	.word	0x000000ff
        /*0acc*/ 	.word	0x00000000
        /*0ad0*/ 	.short	0x010a
        /*0ad2*/ 	.byte	0x05
	.zero		1


	//   ....[157]....
        /*0ad4*/ 	.word	0x00003c70
        /*0ad8*/ 	.word	0x000000ff
        /*0adc*/ 	.word	0x00000000
        /*0ae0*/ 	.short	0x010a
        /*0ae2*/ 	.byte	0x05
	.zero		1


	//   ....[158]....
        /*0ae4*/ 	.word	0x00003d00
        /*0ae8*/ 	.word	0x000000ff
        /*0aec*/ 	.word	0x00000000
        /*0af0*/ 	.short	0x010a
        /*0af2*/ 	.byte	0x05
	.zero		1


	//   ....[159]....
        /*0af4*/ 	.word	0x00003d90
        /*0af8*/ 	.word	0x000000ff
        /*0afc*/ 	.word	0x00000000
        /*0b00*/ 	.short	0x010a
        /*0b02*/ 	.byte	0x05
	.zero		1


	//   ....[160]....
        /*0b04*/ 	.word	0x00003e20
        /*0b08*/ 	.word	0x000000ff
        /*0b0c*/ 	.word	0x00000000
        /*0b10*/ 	.short	0x010a
        /*0b12*/ 	.byte	0x05
	.zero		1


	//   ....[161]....
        /*0b14*/ 	.word	0x00003eb0
        /*0b18*/ 	.word	0x000000ff
        /*0b1c*/ 	.word	0x00000000
        /*0b20*/ 	.short	0x010a
        /*0b22*/ 	.byte	0x05
	.zero		1


	//   ....[162]....
        /*0b24*/ 	.word	0x00003f40
        /*0b28*/ 	.word	0x000000ff
        /*0b2c*/ 	.word	0x00000000
        /*0b30*/ 	.short	0x010a
        /*0b32*/ 	.byte	0x05
	.zero		1


	//   ....[163]....
        /*0b34*/ 	.word	0x00003fd0
        /*0b38*/ 	.word	0x000000ff
        /*0b3c*/ 	.word	0x00000000
        /*0b40*/ 	.short	0x010a
        /*0b42*/ 	.byte	0x05
	.zero		1


	//   ....[164]....
        /*0b44*/ 	.word	0x00004060
        /*0b48*/ 	.word	0x000000ff
        /*0b4c*/ 	.word	0x00000000
        /*0b50*/ 	.short	0x010a
        /*0b52*/ 	.byte	0x05
	.zero		1


	//   ....[165]....
        /*0b54*/ 	.word	0x000040f0
        /*0b58*/ 	.word	0x000000ff
        /*0b5c*/ 	.word	0x00000000
        /*0b60*/ 	.short	0x010a
        /*0b62*/ 	.byte	0x05
	.zero		1


	//   ....[166]....
        /*0b64*/ 	.word	0x00004180
        /*0b68*/ 	.word	0x000000ff
        /*0b6c*/ 	.word	0x00000000
        /*0b70*/ 	.short	0x010a
        /*0b72*/ 	.byte	0x05
	.zero		1


	//   ....[167]....
        /*0b74*/ 	.word	0x00004210
        /*0b78*/ 	.word	0x000000ff
        /*0b7c*/ 	.word	0x00000000
        /*0b80*/ 	.short	0x010a
        /*0b82*/ 	.byte	0x05
	.zero		1


	//   ....[168]....
        /*0b84*/ 	.word	0x000042a0
        /*0b88*/ 	.word	0x000000ff
        /*0b8c*/ 	.word	0x00000000
        /*0b90*/ 	.short	0x010a
        /*0b92*/ 	.byte	0x05
	.zero		1


	//   ....[169]....
        /*0b94*/ 	.word	0x00004330
        /*0b98*/ 	.word	0x000000ff
        /*0b9c*/ 	.word	0x00000000
        /*0ba0*/ 	.short	0x010a
        /*0ba2*/ 	.byte	0x05
	.zero		1


	//   ....[170]....
        /*0ba4*/ 	.word	0x000043c0
        /*0ba8*/ 	.word	0x000000ff
        /*0bac*/ 	.word	0x00000000
        /*0bb0*/ 	.short	0x010a
        /*0bb2*/ 	.byte	0x05
	.zero		1


	//   ....[171]....
        /*0bb4*/ 	.word	0x00004450
        /*0bb8*/ 	.word	0x000000ff
        /*0bbc*/ 	.word	0x00000000
        /*0bc0*/ 	.short	0x010a
        /*0bc2*/ 	.byte	0x05
	.zero		1


	//   ....[172]....
        /*0bc4*/ 	.word	0x000044e0
        /*0bc8*/ 	.word	0x000000ff
        /*0bcc*/ 	.word	0x00000000
        /*0bd0*/ 	.short	0x010a
        /*0bd2*/ 	.byte	0x05
	.zero		1


	//   ....[173]....
        /*0bd4*/ 	.word	0x00004570
        /*0bd8*/ 	.word	0x000000ff
        /*0bdc*/ 	.word	0x00000000
        /*0be0*/ 	.short	0x010a
        /*0be2*/ 	.byte	0x05
	.zero		1


	//   ....[174]....
        /*0be4*/ 	.word	0x00004600
        /*0be8*/ 	.word	0x000000ff
        /*0bec*/ 	.word	0x00000000
        /*0bf0*/ 	.short	0x010a
        /*0bf2*/ 	.byte	0x05
	.zero		1


	//   ....[175]....
        /*0bf4*/ 	.word	0x00004690
        /*0bf8*/ 	.word	0x000000ff
        /*0bfc*/ 	.word	0x00000000
        /*0c00*/ 	.short	0x010a
        /*0c02*/ 	.byte	0x05
	.zero		1


	//   ....[176]....
        /*0c04*/ 	.word	0x00004720
        /*0c08*/ 	.word	0x000000ff
        /*0c0c*/ 	.word	0x00000000
        /*0c10*/ 	.short	0x010a
        /*0c12*/ 	.byte	0x05
	.zero		1


	//   ....[177]....
        /*0c14*/ 	.word	0x000047b0
        /*0c18*/ 	.word	0x000000ff
        /*0c1c*/ 	.word	0x00000000
        /*0c20*/ 	.short	0x010a
        /*0c22*/ 	.byte	0x05
	.zero		1


	//   ....[178]....
        /*0c24*/ 	.word	0x00004840
        /*0c28*/ 	.word	0x000000ff
        /*0c2c*/ 	.word	0x00000000
        /*0c30*/ 	.short	0x010a
        /*0c32*/ 	.byte	0x05
	.zero		1


	//   ....[179]....
        /*0c34*/ 	.word	0x000048d0
        /*0c38*/ 	.word	0x000000ff
        /*0c3c*/ 	.word	0x00000000
        /*0c40*/ 	.short	0x010a
        /*0c42*/ 	.byte	0x05
	.zero		1


	//   ....[180]....
        /*0c44*/ 	.word	0x00004960
        /*0c48*/ 	.word	0x000000ff
        /*0c4c*/ 	.word	0x00000000
        /*0c50*/ 	.short	0x010a
        /*0c52*/ 	.byte	0x05
	.zero		1


	//   ....[181]....
        /*0c54*/ 	.word	0x000049f0
        /*0c58*/ 	.word	0x000000ff
        /*0c5c*/ 	.word	0x00000000
        /*0c60*/ 	.short	0x010a
        /*0c62*/ 	.byte	0x05
	.zero		1


	//   ....[182]....
        /*0c64*/ 	.word	0x00004a80
        /*0c68*/ 	.word	0x000000ff
        /*0c6c*/ 	.word	0x00000000
        /*0c70*/ 	.short	0x010a
        /*0c72*/ 	.byte	0x05
	.zero		1


	//   ....[183]....
        /*0c74*/ 	.word	0x00004b10
        /*0c78*/ 	.word	0x000000ff
        /*0c7c*/ 	.word	0x00000000
        /*0c80*/ 	.short	0x010a
        /*0c82*/ 	.byte	0x05
	.zero		1


	//   ....[184]....
        /*0c84*/ 	.word	0x00004ba0
        /*0c88*/ 	.word	0x000000ff
        /*0c8c*/ 	.word	0x00000000
        /*0c90*/ 	.short	0x010a
        /*0c92*/ 	.byte	0x05
	.zero		1


	//   ....[185]....
        /*0c94*/ 	.word	0x00004c30
        /*0c98*/ 	.word	0x000000ff
        /*0c9c*/ 	.word	0x00000000
        /*0ca0*/ 	.short	0x010a
        /*0ca2*/ 	.byte	0x05
	.zero		1


	//   ....[186]....
        /*0ca4*/ 	.word	0x00004cc0
        /*0ca8*/ 	.word	0x000000ff
        /*0cac*/ 	.word	0x00000000
        /*0cb0*/ 	.short	0x010a
        /*0cb2*/ 	.byte	0x05
	.zero		1


	//   ....[187]....
        /*0cb4*/ 	.word	0x00004d50
        /*0cb8*/ 	.word	0x000000ff
        /*0cbc*/ 	.word	0x00000000
        /*0cc0*/ 	.short	0x010a
        /*0cc2*/ 	.byte	0x05
	.zero		1


	//   ....[188]....
        /*0cc4*/ 	.word	0x00004de0
        /*0cc8*/ 	.word	0x000000ff
        /*0ccc*/ 	.word	0x00000000
        /*0cd0*/ 	.short	0x010a
        /*0cd2*/ 	.byte	0x05
	.zero		1


	//   ....[189]....
        /*0cd4*/ 	.word	0x00004e80
        /*0cd8*/ 	.word	0x00000000
        /*0cdc*/ 	.word	0x00000000
        /*0ce0*/ 	.short	0x010a
        /*0ce2*/ 	.byte	0xff
	.zero		1


	//   ....[190]....
        /*0ce4*/ 	.word	0x00004fa0
        /*0ce8*/ 	.word	0x00000002
        /*0cec*/ 	.word	0x000003d0
        /*0cf0*/ 	.short	0x010a
        /*0cf2*/ 	.byte	0xff
	.zero		1


	//   ....[191]....
        /*0cf4*/ 	.word	0x00005000
        /*0cf8*/ 	.word	0x00000004
        /*0cfc*/ 	.word	0x00000000
        /*0d00*/ 	.short	0x0101
        /*0d02*/ 	.byte	0xff
	.zero		1


	//   ....[192]....
        /*0d04*/ 	.word	0x00005020
        /*0d08*/ 	.word	0x000000ff
        /*0d0c*/ 	.word	0x00000380
        /*0d10*/ 	.short	0x010a
        /*0d12*/ 	.byte	0x04
	.zero		1


	//   ....[193]....
        /*0d14*/ 	.word	0x00005140
        /*0d18*/ 	.word	0x00000002
        /*0d1c*/ 	.word	0x00000370
        /*0d20*/ 	.short	0x010a
        /*0d22*/ 	.byte	0xff
	.zero		1


	//   ....[194]....
        /*0d24*/ 	.word	0x00005250
        /*0d28*/ 	.word	0x00000002
        /*0d2c*/ 	.word	0x00000000
        /*0d30*/ 	.short	0x0101
        /*0d32*/ 	.byte	0xff
	.zero		1


	//   ....[195]....
        /*0d34*/ 	.word	0x000052e0
        /*0d38*/ 	.word	0x000000ff
        /*0d3c*/ 	.word	0x00000380
        /*0d40*/ 	.short	0x0106
        /*0d42*/ 	.byte	0x04
	.zero		1


	//   ....[196]....
        /*0d44*/ 	.word	0x00005300
        /*0d48*/ 	.word	0x000000ff
        /*0d4c*/ 	.word	0x00000380
        /*0d50*/ 	.short	0x010a
        /*0d52*/ 	.byte	0x04
	.zero		1


	//   ....[197]....
        /*0d54*/ 	.word	0x00005390
        /*0d58*/ 	.word	0x000000ff
        /*0d5c*/ 	.word	0x00000380
        /*0d60*/ 	.short	0x0106
        /*0d62*/ 	.byte	0x07
	.zero		1


	//   ....[198]....
        /*0d64*/ 	.word	0x000053d0
        /*0d68*/ 	.word	0x00000000
        /*0d6c*/ 	.word	0x00000380
        /*0d70*/ 	.short	0x010a
        /*0d72*/ 	.byte	0xff
	.zero		1


	//   ....[199]....
        /*0d74*/ 	.word	0x00005610
        /*0d78*/ 	.word	0x000000ff
        /*0d7c*/ 	.word	0x00000008
        /*0d80*/ 	.short	0x010a
        /*0d82*/ 	.byte	0x05
	.zero		1


	//   ....[200]....
        /*0d84*/ 	.word	0x00005630
        /*0d88*/ 	.word	0x000000ff
        /*0d8c*/ 	.word	0x00000008
        /*0d90*/ 	.short	0x010a
        /*0d92*/ 	.byte	0x05
	.zero		1


	//   ....[201]....
        /*0d94*/ 	.word	0x000057c0
        /*0d98*/ 	.word	0x000000ff
        /*0d9c*/ 	.word	0x00000008
        /*0da0*/ 	.short	0x010a
        /*0da2*/ 	.byte	0x05
	.zero		1


	//   ....[202]....
        /*0da4*/ 	.word	0x000057e0
        /*0da8*/ 	.word	0x000000ff
        /*0dac*/ 	.word	0x00000008
        /*0db0*/ 	.short	0x010a
        /*0db2*/ 	.byte	0x05
	.zero		1


	//   ....[203]....
        /*0db4*/ 	.word	0x000058a0
        /*0db8*/ 	.word	0x000000ff
        /*0dbc*/ 	.word	0x00000000
        /*0dc0*/ 	.short	0x0101
        /*0dc2*/ 	.byte	0x04
	.zero		1


	//   ....[204]....
        /*0dc4*/ 	.word	0x00005b80
        /*0dc8*/ 	.word	0x00000000
        /*0dcc*/ 	.word	0x00000370
        /*0dd0*/ 	.short	0x010a
        /*0dd2*/ 	.byte	0xff
	.zero		1


	//   ....[205]....
        /*0dd4*/ 	.word	0x00005c40
        /*0dd8*/ 	.word	0x00000000
        /*0ddc*/ 	.word	0x00000000
        /*0de0*/ 	.short	0x0101
        /*0de2*/ 	.byte	0xff
	.zero		1


	//   ....[206]....
        /*0de4*/ 	.word	0x00005cf0
        /*0de8*/ 	.word	0x000000ff
        /*0dec*/ 	.word	0x00000000
        /*0df0*/ 	.short	0x010a
        /*0df2*/ 	.byte	0x04
	.zero		1


	//   ....[207]....
        /*0df4*/ 	.word	0x00005d00
        /*0df8*/ 	.word	0x000000ff
        /*0dfc*/ 	.word	0x000003b0
        /*0e00*/ 	.short	0x010a
        /*0e02*/ 	.byte	0x13
	.zero		1


	//   ....[208]....
        /*0e04*/ 	.word	0x00005dc0
        /*0e08*/ 	.word	0x000000ff
        /*0e0c*/ 	.word	0x00000000
        /*0e10*/ 	.short	0x010a
        /*0e12*/ 	.byte	0x06
	.zero		1


	//   ....[209]....
        /*0e14*/ 	.word	0x00005ee0
        /*0e18*/ 	.word	0x000000ff
        /*0e1c*/ 	.word	0x00000000
        /*0e20*/ 	.short	0x010a
        /*0e22*/ 	.byte	0x04
	.zero		1


	//   ....[210]....
        /*0e24*/ 	.word	0x00006100
        /*0e28*/ 	.word	0x000000ff
        /*0e2c*/ 	.word	0x00000000
        /*0e30*/ 	.short	0x010a
        /*0e32*/ 	.byte	0x04
	.zero		1


	//   ....[211]....
        /*0e34*/ 	.word	0x00006190
        /*0e38*/ 	.word	0x000000ff
        /*0e3c*/ 	.word	0x00000000
        /*0e40*/ 	.short	0x010a
        /*0e42*/ 	.byte	0x05
	.zero		1


	//   ....[212]....
        /*0e44*/ 	.word	0x00006220
        /*0e48*/ 	.word	0x000000ff
        /*0e4c*/ 	.word	0x00000000
        /*0e50*/ 	.short	0x010a
        /*0e52*/ 	.byte	0x05
	.zero		1


	//   ....[213]....
        /*0e54*/ 	.word	0x000062c0
        /*0e58*/ 	.word	0x00000000
        /*0e5c*/ 	.word	0x00000000
        /*0e60*/ 	.short	0x010a
        /*0e62*/ 	.byte	0xff
	.zero		1


	//   ....[214]....
        /*0e64*/ 	.word	0x00006300
        /*0e68*/ 	.word	0x00000000
        /*0e6c*/ 	.word	0x00000000
        /*0e70*/ 	.short	0x010a
        /*0e72*/ 	.byte	0xff
	.zero		1


	//   ....[215]....
        /*0e74*/ 	.word	0x00006370
        /*0e78*/ 	.word	0x000000ff
        /*0e7c*/ 	.word	0x00000000
        /*0e80*/ 	.short	0x0101
        /*0e82*/ 	.byte	0x04
	.zero		1


	//   ....[216]....
        /*0e84*/ 	.word	0x000063b0
        /*0e88*/ 	.word	0x000000ff
        /*0e8c*/ 	.word	0x000003f0
        /*0e90*/ 	.short	0x010a
        /*0e92*/ 	.byte	0x0d
	.zero		1


	//   ....[217]....
        /*0e94*/ 	.word	0x00006400
        /*0e98*/ 	.word	0x000000ff
        /*0e9c*/ 	.word	0x00000000
        /*0ea0*/ 	.short	0x0101
        /*0ea2*/ 	.byte	0x04
	.zero		1


	//   ....[218]....
        /*0ea4*/ 	.word	0x00006880
        /*0ea8*/ 	.word	0x0000000c
        /*0eac*/ 	.word	0x00000370
        /*0eb0*/ 	.short	0x010a
        /*0eb2*/ 	.byte	0xff
	.zero		1


	//   ....[219]....
        /*0eb4*/ 	.word	0x000069f0
        /*0eb8*/ 	.word	0x00000000
        /*0ebc*/ 	.word	0x00000000
        /*0ec0*/ 	.short	0x0101
        /*0ec2*/ 	.byte	0xff
	.zero		1


	//   ....[220]....
        /*0ec4*/ 	.word	0x00006e80
        /*0ec8*/ 	.word	0x000000ff
        /*0ecc*/ 	.word	0x00000368
        /*0ed0*/ 	.short	0x010a
        /*0ed2*/ 	.byte	0x15
	.zero		1


	//   ....[221]....
        /*0ed4*/ 	.word	0x00007000
        /*0ed8*/ 	.word	0x000000ff
        /*0edc*/ 	.word	0x00000350
        /*0ee0*/ 	.short	0x010a
        /*0ee2*/ 	.byte	0x15
	.zero		1


	//   ....[222]....
        /*0ee4*/ 	.word	0x000071f0
        /*0ee8*/ 	.word	0x000000ff
        /*0eec*/ 	.word	0x00000340
        /*0ef0*/ 	.short	0x010b
        /*0ef2*/ 	.byte	0x15
	.zero		1


	//   ....[223]....
        /*0ef4*/ 	.word	0x00007200
        /*0ef8*/ 	.word	0x000000ff
        /*0efc*/ 	.word	0x00000000
        /*0f00*/ 	.short	0x0101
        /*0f02*/ 	.byte	0x06
	.zero		1


	//   ....[224]....
        /*0f04*/ 	.word	0x00007210
        /*0f08*/ 	.word	0x000000ff
        /*0f0c*/ 	.word	0x00000358
        /*0f10*/ 	.short	0x010a
        /*0f12*/ 	.byte	0x15
	.zero		1


	//   ....[225]....
        /*0f14*/ 	.word	0x00007450
        /*0f18*/ 	.word	0x000000ff
        /*0f1c*/ 	.word	0x00000348
        /*0f20*/ 	.short	0x010b
        /*0f22*/ 	.byte	0x15
	.zero		1


	//   ....[226]....
        /*0f24*/ 	.word	0x00007460
        /*0f28*/ 	.word	0x000000ff
        /*0f2c*/ 	.word	0x00000000
        /*0f30*/ 	.short	0x0101
        /*0f32*/ 	.byte	0x25
	.zero		1


	//   ....[227]....
        /*0f34*/ 	.word	0x000074a0
        /*0f38*/ 	.word	0x000000ff
        /*0f3c*/ 	.word	0x00000350
        /*0f40*/ 	.short	0x010a
        /*0f42*/ 	.byte	0x15
	.zero		1


	//   ....[228]....
        /*0f44*/ 	.word	0x000074e0
        /*0f48*/ 	.word	0x00000000
        /*0f4c*/ 	.word	0x00000358
        /*0f50*/ 	.short	0x010a
        /*0f52*/ 	.byte	0xff
	.zero		1


	//   ....[229]....
        /*0f54*/ 	.word	0x00007800
        /*0f58*/ 	.word	0x00000003
        /*0f5c*/ 	.word	0x00000370
        /*0f60*/ 	.short	0x010a
        /*0f62*/ 	.byte	0xff
	.zero		1


	//   ....[230]....
        /*0f64*/ 	.word	0x00007980
        /*0f68*/ 	.word	0x00000000
        /*0f6c*/ 	.word	0x00000000
        /*0f70*/ 	.short	0x0101
        /*0f72*/ 	.byte	0xff
	.zero		1


	//   ....[231]....
        /*0f74*/ 	.word	0x00008460
        /*0f78*/ 	.word	0x00000003
        /*0f7c*/ 	.word	0x00000340
        /*0f80*/ 	.short	0x010a
        /*0f82*/ 	.byte	0xff
	.zero		1


	//   ....[232]....
        /*0f84*/ 	.word	0x00008480
        /*0f88*/ 	.word	0x0000005c
        /*0f8c*/ 	.word	0x00000390
        /*0f90*/ 	.short	0x010a
        /*0f92*/ 	.byte	0xff
	.zero		1


	//   ....[233]....
        /*0f94*/ 	.word	0x000085b0
        /*0f98*/ 	.word	0x00000003
        /*0f9c*/ 	.word	0x00000340
        /*0fa0*/ 	.short	0x010a
        /*0fa2*/ 	.byte	0xff
	.zero		1


	//   ....[234]....
        /*0fa4*/ 	.word	0x000086f0
        /*0fa8*/ 	.word	0x00000000
        /*0fac*/ 	.word	0x00000000
        /*0fb0*/ 	.short	0x0101
        /*0fb2*/ 	.byte	0xff
	.zero		1


	//   ....[235]....
        /*0fb4*/ 	.word	0x00008750
        /*0fb8*/ 	.word	0x0000005c
        /*0fbc*/ 	.word	0x00000390
        /*0fc0*/ 	.short	0x010a
        /*0fc2*/ 	.byte	0xff
	.zero		1


	//   ....[236]....
        /*0fc4*/ 	.word	0x00009300
        /*0fc8*/ 	.word	0x0000006b
        /*0fcc*/ 	.word	0x00000340
        /*0fd0*/ 	.short	0x010a
        /*0fd2*/ 	.byte	0xff
	.zero		1


	//   ....[237]....
        /*0fd4*/ 	.word	0x000093c0
        /*0fd8*/ 	.word	0x0000006b
        /*0fdc*/ 	.word	0x00000340
        /*0fe0*/ 	.short	0x010a
        /*0fe2*/ 	.byte	0xff
	.zero		1


	//   ....[238]....
        /*0fe4*/ 	.word	0x00009500
        /*0fe8*/ 	.word	0x00000002
        /*0fec*/ 	.word	0x00000000
        /*0ff0*/ 	.short	0x0101
        /*0ff2*/ 	.byte	0xff
	.zero		1


	//   ....[239]....
        /*0ff4*/ 	.word	0x000097e0
        /*0ff8*/ 	.word	0x0000005c
        /*0ffc*/ 	.word	0x00000000
        /*1000*/ 	.short	0x0101
        /*1002*/ 	.byte	0xff
	.zero		1


	//   ....[240]....
        /*1004*/ 	.word	0x0000a1a0
        /*1008*/ 	.word	0x00000003
        /*100c*/ 	.word	0x000003e0
        /*1010*/ 	.short	0x010a
        /*1012*/ 	.byte	0xff
	.zero		1


	//   ....[241]....
        /*1014*/ 	.word	0x0000a200
        /*1018*/ 	.word	0x00000000
        /*101c*/ 	.word	0x000001a0
        /*1020*/ 	.short	0x010a
        /*1022*/ 	.byte	0xff
	.zero		1


	//   ....[242]....
        /*1024*/ 	.word	0x0000a260
        /*1028*/ 	.word	0x00000000
        /*102c*/ 	.word	0x000001a0
        /*1030*/ 	.short	0x010a
        /*1032*/ 	.byte	0xff
	.zero		1


	//   ....[243]....
        /*1034*/ 	.word	0x0000a2b0
        /*1038*/ 	.word	0x00000003
        /*103c*/ 	.word	0x00000370
        /*1040*/ 	.short	0x010a
        /*1042*/ 	.byte	0xff
	.zero		1


	//   ....[244]....
        /*1044*/ 	.word	0x0000a310
        /*1048*/ 	.word	0x00000000
        /*104c*/ 	.word	0x00000000
        /*1050*/ 	.short	0x010a
        /*1052*/ 	.byte	0xff
	.zero		1


	//   ....[245]....
        /*1054*/ 	.word	0x0000a370
        /*1058*/ 	.word	0x00000000
        /*105c*/ 	.word	0x00000000
        /*1060*/ 	.short	0x010a
        /*1062*/ 	.byte	0xff
	.zero		1


	//   ....[246]....
        /*1064*/ 	.word	0x0000a3d0
        /*1068*/ 	.word	0x00000000
        /*106c*/ 	.word	0x00000000
        /*1070*/ 	.short	0x010a
        /*1072*/ 	.byte	0xff
	.zero		1


	//   ....[247]....
        /*1074*/ 	.word	0x0000a430
        /*1078*/ 	.word	0x00000000
        /*107c*/ 	.word	0x00000000
        /*1080*/ 	.short	0x010a
        /*1082*/ 	.byte	0xff
	.zero		1


	//   ....[248]....
        /*1084*/ 	.word	0x0000a490
        /*1088*/ 	.word	0x00000000
        /*108c*/ 	.word	0x00000000
        /*1090*/ 	.short	0x010a
        /*1092*/ 	.byte	0xff
	.zero		1


	//   ....[249]....
        /*1094*/ 	.word	0x0000a4f0
        /*1098*/ 	.word	0x00000000
        /*109c*/ 	.word	0x00000000
        /*10a0*/ 	.short	0x010a
        /*10a2*/ 	.byte	0xff
	.zero		1


	//   ....[250]....
        /*10a4*/ 	.word	0x0000a550
        /*10a8*/ 	.word	0x00000000
        /*10ac*/ 	.word	0x00000000
        /*10b0*/ 	.short	0x010a
        /*10b2*/ 	.byte	0xff
	.zero		1


	//   ....[251]....
        /*10b4*/ 	.word	0x0000a5b0
        /*10b8*/ 	.word	0x00000000
        /*10bc*/ 	.word	0x00000000
        /*10c0*/ 	.short	0x010a
        /*10c2*/ 	.byte	0xff
	.zero		1


	//   ....[252]....
        /*10c4*/ 	.word	0x0000a610
        /*10c8*/ 	.word	0x00000000
        /*10cc*/ 	.word	0x00000000
        /*10d0*/ 	.short	0x010a
        /*10d2*/ 	.byte	0xff
	.zero		1


	//   ....[253]....
        /*10d4*/ 	.word	0x0000a670
        /*10d8*/ 	.word	0x00000000
        /*10dc*/ 	.word	0x00000000
        /*10e0*/ 	.short	0x010a
        /*10e2*/ 	.byte	0xff
	.zero		1


	//   ....[254]....
        /*10e4*/ 	.word	0x0000a6d0
        /*10e8*/ 	.word	0x00000000
        /*10ec*/ 	.word	0x00000000
        /*10f0*/ 	.short	0x010a
        /*10f2*/ 	.byte	0xff
	.zero		1


	//   ....[255]....
        /*10f4*/ 	.word	0x0000a730
        /*10f8*/ 	.word	0x00000000
        /*10fc*/ 	.word	0x00000000
        /*1100*/ 	.short	0x010a
        /*1102*/ 	.byte	0xff
	.zero		1


	//   ....[0]....
        /*1104*/ 	.word	0x0000a790
        /*1108*/ 	.word	0x00000000
        /*110c*/ 	.word	0x00000000
        /*1110*/ 	.short	0x010a
        /*1112*/ 	.byte	0xff
	.zero		1


	//   ....[1]....
        /*1114*/ 	.word	0x0000a7f0
        /*1118*/ 	.word	0x00000000
        /*111c*/ 	.word	0x00000000
        /*1120*/ 	.short	0x010a
        /*1122*/ 	.byte	0xff
	.zero		1


	//   ....[2]....
        /*1124*/ 	.word	0x0000a850
        /*1128*/ 	.word	0x00000000
        /*112c*/ 	.word	0x00000000
        /*1130*/ 	.short	0x010a
        /*1132*/ 	.byte	0xff
	.zero		1


	//   ....[3]....
        /*1134*/ 	.word	0x0000a8b0
        /*1138*/ 	.word	0x00000000
        /*113c*/ 	.word	0x00000000
        /*1140*/ 	.short	0x010a
        /*1142*/ 	.byte	0xff
	.zero		1


	//   ....[4]....
        /*1144*/ 	.word	0x0000a910
        /*1148*/ 	.word	0x00000000
        /*114c*/ 	.word	0x00000000
        /*1150*/ 	.short	0x010a
        /*1152*/ 	.byte	0xff
	.zero		1


	//   ....[5]....
        /*1154*/ 	.word	0x0000a970
        /*1158*/ 	.word	0x00000000
        /*115c*/ 	.word	0x00000000
        /*1160*/ 	.short	0x010a
        /*1162*/ 	.byte	0xff
	.zero		1


	//   ....[6]....
        /*1164*/ 	.word	0x0000a9d0
        /*1168*/ 	.word	0x00000000
        /*116c*/ 	.word	0x00000000
        /*1170*/ 	.short	0x010a
        /*1172*/ 	.byte	0xff
	.zero		1


	//   ....[7]....
        /*1174*/ 	.word	0x0000aa30
        /*1178*/ 	.word	0x00000000
        /*117c*/ 	.word	0x00000000
        /*1180*/ 	.short	0x010a
        /*1182*/ 	.byte	0xff
	.zero		1


	//   ....[8]....
        /*1184*/ 	.word	0x0000aa90
        /*1188*/ 	.word	0x00000000
        /*118c*/ 	.word	0x00000000
        /*1190*/ 	.short	0x010a
        /*1192*/ 	.byte	0xff
	.zero		1


	//   ....[9]....
        /*1194*/ 	.word	0x0000aaf0
        /*1198*/ 	.word	0x00000000
        /*119c*/ 	.word	0x00000000
        /*11a0*/ 	.short	0x010a
        /*11a2*/ 	.byte	0xff
	.zero		1


	//   ....[10]....
        /*11a4*/ 	.word	0x0000ab50
        /*11a8*/ 	.word	0x00000000
        /*11ac*/ 	.word	0x00000000
        /*11b0*/ 	.short	0x010a
        /*11b2*/ 	.byte	0xff
	.zero		1


	//   ....[11]....
        /*11b4*/ 	.word	0x0000abb0
        /*11b8*/ 	.word	0x00000000
        /*11bc*/ 	.word	0x00000000
        /*11c0*/ 	.short	0x010a
        /*11c2*/ 	.byte	0xff
	.zero		1


	//   ....[12]....
        /*11c4*/ 	.word	0x0000ac10
        /*11c8*/ 	.word	0x00000000
        /*11cc*/ 	.word	0x00000000
        /*11d0*/ 	.short	0x010a
        /*11d2*/ 	.byte	0xff
	.zero		1


	//   ....[13]....
        /*11d4*/ 	.word	0x0000ac70
        /*11d8*/ 	.word	0x00000000
        /*11dc*/ 	.word	0x00000000
        /*11e0*/ 	.short	0x010a
        /*11e2*/ 	.byte	0xff
	.zero		1


	//   ....[14]....
        /*11e4*/ 	.word	0x0000acd0
        /*11e8*/ 	.word	0x00000000
        /*11ec*/ 	.word	0x00000000
        /*11f0*/ 	.short	0x010a
        /*11f2*/ 	.byte	0xff
	.zero		1


	//   ....[15]....
        /*11f4*/ 	.word	0x0000ad30
        /*11f8*/ 	.word	0x00000000
        /*11fc*/ 	.word	0x00000000
        /*1200*/ 	.short	0x010a
        /*1202*/ 	.byte	0xff
	.zero		1


	//   ....[16]....
        /*1204*/ 	.word	0x0000ad90
        /*1208*/ 	.word	0x00000000
        /*120c*/ 	.word	0x00000000
        /*1210*/ 	.short	0x010a
        /*1212*/ 	.byte	0xff
	.zero		1


	//   ....[17]....
        /*1214*/ 	.word	0x0000adf0
        /*1218*/ 	.word	0x00000000
        /*121c*/ 	.word	0x00000000
        /*1220*/ 	.short	0x010a
        /*1222*/ 	.byte	0xff
	.zero		1


	//   ....[18]....
        /*1224*/ 	.word	0x0000ae50
        /*1228*/ 	.word	0x00000000
        /*122c*/ 	.word	0x00000000
        /*1230*/ 	.short	0x010a
        /*1232*/ 	.byte	0xff
	.zero		1


	//   ....[19]....
        /*1234*/ 	.word	0x0000aeb0
        /*1238*/ 	.word	0x00000000
        /*123c*/ 	.word	0x00000000
        /*1240*/ 	.short	0x010a
        /*1242*/ 	.byte	0xff
	.zero		1


	//   ....[20]....
        /*1244*/ 	.word	0x0000af10
        /*1248*/ 	.word	0x00000000
        /*124c*/ 	.word	0x00000000
        /*1250*/ 	.short	0x010a
        /*1252*/ 	.byte	0xff
	.zero		1


	//   ....[21]....
        /*1254*/ 	.word	0x0000af70
        /*1258*/ 	.word	0x00000000
        /*125c*/ 	.word	0x00000000
        /*1260*/ 	.short	0x010a
        /*1262*/ 	.byte	0xff
	.zero		1


	//   ....[22]....
        /*1264*/ 	.word	0x0000afd0
        /*1268*/ 	.word	0x00000000
        /*126c*/ 	.word	0x00000000
        /*1270*/ 	.short	0x010a
        /*1272*/ 	.byte	0xff
	.zero		1


	//   ....[23]....
        /*1274*/ 	.word	0x0000b030
        /*1278*/ 	.word	0x00000000
        /*127c*/ 	.word	0x00000000
        /*1280*/ 	.short	0x010a
        /*1282*/ 	.byte	0xff
	.zero		1


	//   ....[24]....
        /*1284*/ 	.word	0x0000b090
        /*1288*/ 	.word	0x00000000
        /*128c*/ 	.word	0x00000000
        /*1290*/ 	.short	0x010a
        /*1292*/ 	.byte	0xff
	.zero		1


	//   ....[25]....
        /*1294*/ 	.word	0x0000b0f0
        /*1298*/ 	.word	0x00000000
        /*129c*/ 	.word	0x00000000
        /*12a0*/ 	.short	0x010a
        /*12a2*/ 	.byte	0xff
	.zero		1


	//   ....[26]....
        /*12a4*/ 	.word	0x0000b150
        /*12a8*/ 	.word	0x00000000
        /*12ac*/ 	.word	0x00000000
        /*12b0*/ 	.short	0x010a
        /*12b2*/ 	.byte	0xff
	.zero		1


	//   ....[27]....
        /*12b4*/ 	.word	0x0000b1b0
        /*12b8*/ 	.word	0x00000000
        /*12bc*/ 	.word	0x00000000
        /*12c0*/ 	.short	0x010a
        /*12c2*/ 	.byte	0xff
	.zero		1


	//   ....[28]....
        /*12c4*/ 	.word	0x0000b210
        /*12c8*/ 	.word	0x00000000
        /*12cc*/ 	.word	0x00000000
        /*12d0*/ 	.short	0x010a
        /*12d2*/ 	.byte	0xff
	.zero		1


	//   ....[29]....
        /*12d4*/ 	.word	0x0000b270
        /*12d8*/ 	.word	0x00000000
        /*12dc*/ 	.word	0x00000000
        /*12e0*/ 	.short	0x010a
        /*12e2*/ 	.byte	0xff
	.zero		1


	//   ....[30]....
        /*12e4*/ 	.word	0x0000b2d0
        /*12e8*/ 	.word	0x00000000
        /*12ec*/ 	.word	0x00000000
        /*12f0*/ 	.short	0x010a
        /*12f2*/ 	.byte	0xff
	.zero		1


	//   ....[31]....
        /*12f4*/ 	.word	0x0000b330
        /*12f8*/ 	.word	0x00000000
        /*12fc*/ 	.word	0x00000000
        /*1300*/ 	.short	0x010a
        /*1302*/ 	.byte	0xff
	.zero		1


	//   ....[32]....
        /*1304*/ 	.word	0x0000b390
        /*1308*/ 	.word	0x00000000
        /*130c*/ 	.word	0x00000000
        /*1310*/ 	.short	0x010a
        /*1312*/ 	.byte	0xff
	.zero		1


	//   ....[33]....
        /*1314*/ 	.word	0x0000b3f0
        /*1318*/ 	.word	0x00000000
        /*131c*/ 	.word	0x00000000
        /*1320*/ 	.short	0x010a
        /*1322*/ 	.byte	0xff
	.zero		1


	//   ....[34]....
        /*1324*/ 	.word	0x0000b450
        /*1328*/ 	.word	0x00000000
        /*132c*/ 	.word	0x00000000
        /*1330*/ 	.short	0x010a
        /*1332*/ 	.byte	0xff
	.zero		1


	//   ....[35]....
        /*1334*/ 	.word	0x0000b4b0
        /*1338*/ 	.word	0x00000000
        /*133c*/ 	.word	0x00000000
        /*1340*/ 	.short	0x010a
        /*1342*/ 	.byte	0xff
	.zero		1


	//   ....[36]....
        /*1344*/ 	.word	0x0000b510
        /*1348*/ 	.word	0x00000000
        /*134c*/ 	.word	0x00000000
        /*1350*/ 	.short	0x010a
        /*1352*/ 	.byte	0xff
	.zero		1


	//   ....[37]....
        /*1354*/ 	.word	0x0000b570
        /*1358*/ 	.word	0x00000000
        /*135c*/ 	.word	0x00000000
        /*1360*/ 	.short	0x010a
        /*1362*/ 	.byte	0xff
	.zero		1


	//   ....[38]....
        /*1364*/ 	.word	0x0000b5d0
        /*1368*/ 	.word	0x00000000
        /*136c*/ 	.word	0x00000000
        /*1370*/ 	.short	0x010a
        /*1372*/ 	.byte	0xff
	.zero		1


	//   ....[39]....
        /*1374*/ 	.word	0x0000b620
        /*1378*/ 	.word	0x00000002
        /*137c*/ 	.word	0x000003d0
        /*1380*/ 	.short	0x010a
        /*1382*/ 	.byte	0xff
	.zero		1


	//   ....[40]....
        /*1384*/ 	.word	0x0000b680
        /*1388*/ 	.word	0x00000002
        /*138c*/ 	.word	0x00000380
        /*1390*/ 	.short	0x010a
        /*1392*/ 	.byte	0xff
	.zero		1


	//   ....[41]....
        /*1394*/ 	.word	0x0000b6d0
        /*1398*/ 	.word	0x00000002
        /*139c*/ 	.word	0x00000370
        /*13a0*/ 	.short	0x010a
        /*13a2*/ 	.byte	0xff
	.zero		1


	//   ....[42]....
        /*13a4*/ 	.word	0x0000b730
        /*13a8*/ 	.word	0x00000000
        /*13ac*/ 	.word	0x00000380
        /*13b0*/ 	.short	0x010a
        /*13b2*/ 	.byte	0xff
	.zero		1


	//   ....[43]....
        /*13b4*/ 	.word	0x0000b790
        /*13b8*/ 	.word	0x00000000
        /*13bc*/ 	.word	0x00000008
        /*13c0*/ 	.short	0x010a
        /*13c2*/ 	.byte	0xff
	.zero		1


	//   ....[44]....
        /*13c4*/ 	.word	0x0000b870
        /*13c8*/ 	.word	0x00000000
        /*13cc*/ 	.word	0x00000008
        /*13d0*/ 	.short	0x010a
        /*13d2*/ 	.byte	0xff
	.zero		1


	//   ....[45]....
        /*13d4*/ 	.word	0x0000b8c0
        /*13d8*/ 	.word	0x00000000
        /*13dc*/ 	.word	0x00000370
        /*13e0*/ 	.short	0x010a
        /*13e2*/ 	.byte	0xff
	.zero		1


	//   ....[46]....
        /*13e4*/ 	.word	0x0000b920
        /*13e8*/ 	.word	0x00000000
        /*13ec*/ 	.word	0x000003b0
        /*13f0*/ 	.short	0x010a
        /*13f2*/ 	.byte	0xff
	.zero		1


	//   ....[47]....
        /*13f4*/ 	.word	0x0000b980
        /*13f8*/ 	.word	0x00000000
        /*13fc*/ 	.word	0x00000000
        /*1400*/ 	.short	0x010a
        /*1402*/ 	.byte	0xff
	.zero		1


	//   ....[48]....
        /*1404*/ 	.word	0x0000b9e0
        /*1408*/ 	.word	0x00000000
        /*140c*/ 	.word	0x00000000
        /*1410*/ 	.short	0x010a
        /*1412*/ 	.byte	0xff
	.zero		1


	//   ....[49]....
        /*1414*/ 	.word	0x0000ba40
        /*1418*/ 	.word	0x00000000
        /*141c*/ 	.word	0x00000000
        /*1420*/ 	.short	0x010a
        /*1422*/ 	.byte	0xff
	.zero		1


	//   ....[50]....
        /*1424*/ 	.word	0x0000baa0
        /*1428*/ 	.word	0x00000000
        /*142c*/ 	.word	0x00000000
        /*1430*/ 	.short	0x010a
        /*1432*/ 	.byte	0xff
	.zero		1


	//   ....[51]....
        /*1434*/ 	.word	0x0000bb00
        /*1438*/ 	.word	0x00000000
        /*143c*/ 	.word	0x000003f0
        /*1440*/ 	.short	0x010a
        /*1442*/ 	.byte	0xff
	.zero		1


	//   ....[52]....
        /*1444*/ 	.word	0x0000bb50
        /*1448*/ 	.word	0x0000000c
        /*144c*/ 	.word	0x00000370
        /*1450*/ 	.short	0x010a
        /*1452*/ 	.byte	0xff
	.zero		1


	//   ....[53]....
        /*1454*/ 	.word	0x0000bbb0
        /*1458*/ 	.word	0x00000000
        /*145c*/ 	.word	0x00000368
        /*1460*/ 	.short	0x010a
        /*1462*/ 	.byte	0xff
	.zero		1


	//   ....[54]....
        /*1464*/ 	.word	0x0000bc10
        /*1468*/ 	.word	0x00000000
        /*146c*/ 	.word	0x00000350
        /*1470*/ 	.short	0x010a
        /*1472*/ 	.byte	0xff
	.zero		1


	//   ....[55]....
        /*1474*/ 	.word	0x0000bc70
        /*1478*/ 	.word	0x00000000
        /*147c*/ 	.word	0x00000358
        /*1480*/ 	.short	0x010a
        /*1482*/ 	.byte	0xff
	.zero		1


	//   ....[56]....
        /*1484*/ 	.word	0x0000bcd0
        /*1488*/ 	.word	0x00000000
        /*148c*/ 	.word	0x00000350
        /*1490*/ 	.short	0x010a
        /*1492*/ 	.byte	0xff
	.zero		1


	//   ....[57]....
        /*1494*/ 	.word	0x0000bd20
        /*1498*/ 	.word	0x00000003
        /*149c*/ 	.word	0x00000370
        /*14a0*/ 	.short	0x010a
        /*14a2*/ 	.byte	0xff
	.zero		1


	//   ....[58]....
        /*14a4*/ 	.word	0x0000bd70
        /*14a8*/ 	.word	0x00000003
        /*14ac*/ 	.word	0x00000340
        /*14b0*/ 	.short	0x010a
        /*14b2*/ 	.byte	0xff
	.zero		1


	//   ....[59]....
        /*14b4*/ 	.word	0x0000bdc0
        /*14b8*/ 	.word	0x0000005c
        /*14bc*/ 	.word	0x00000390
        /*14c0*/ 	.short	0x010a
        /*14c2*/ 	.byte	0xff
	.zero		1


	//   ....[60]....
        /*14c4*/ 	.word	0x0000be10
        /*14c8*/ 	.word	0x0000006b
        /*14cc*/ 	.word	0x00000340
        /*14d0*/ 	.short	0x010a
        /*14d2*/ 	.byte	0xff
	.zero		1


	//----- nvinfo : EIATTR_NUM_MBARRIERS
	.align		4
.L_47:
        /*14d4*/ 	.byte	0x03, 0x38
        /*14d6*/ 	.short	0x007f


	//----- nvinfo : EIATTR_EXIT_INSTR_OFFSETS
	.align		4
        /*14d8*/ 	.byte	0x04, 0x1c
        /*14da*/ 	.short	(.L_49 - .L_48)


	//   ....[0]....
.L_48:
        /*14dc*/ 	.word	0x00004eb0


	//   ....[1]....
        /*14e0*/ 	.word	0x000053a0


	//   ....[2]....
        /*14e4*/ 	.word	0x00005400


	//   ....[3]....
        /*14e8*/ 	.word	0x00006630


	//   ....[4]....
        /*14ec*/ 	.word	0x00007510


	//   ....[5]....
        /*14f0*/ 	.word	0x00007550


	//   ....[6]....
        /*14f4*/ 	.word	0x0000a190


	//----- nvinfo : EIATTR_MAX_THREADS
	.align		4
.L_49:
        /*14f8*/ 	.byte	0x04, 0x05
        /*14fa*/ 	.short	(.L_51 - .L_50)
.L_50:
        /*14fc*/ 	.word	0x00000100
        /*1500*/ 	.word	0x00000001
        /*1504*/ 	.word	0x00000001


	//----- nvinfo : EIATTR_CRS_STACK_SIZE
	.align		4
.L_51:
        /*1508*/ 	.byte	0x04, 0x1e
        /*150a*/ 	.short	(.L_53 - .L_52)
.L_52:
        /*150c*/ 	.word	0x00000000


	//----- nvinfo : EIATTR_CBANK_PARAM_SIZE
	.align		4
.L_53:
        /*1510*/ 	.byte	0x03, 0x19
        /*1512*/ 	.short	0x0800


	//----- nvinfo : EIATTR_PARAM_CBANK
	.align		4
        /*1514*/ 	.byte	0x04, 0x0a
        /*1516*/ 	.short	(.L_55 - .L_54)
	.align		4
.L_54:
        /*1518*/ 	.word	index@(.nv.constant0._ZN7cutlass13device_kernelINS_4gemm6kernel13GemmUniversalIN4cute5tupleIJiiiiEEENS1_10collective13CollectiveMmaINS1_35MainloopSm100TmaUmmaWarpSpecializedILi52ELi2ELi4ENS5_IJNS4_1CILi4EEESB_NSA_ILi1EEEEEEEENS5_IJNSA_ILi128EEESF_NSA_ILi32EEEEEENS_12float_e4m3_tENS5_IJlSC_lEEESI_SJ_NS4_8TiledMMAINS4_8MMA_AtomIJNS4_10MMA_TraitsINS4_25SM100_MMA_F8F6F4_2x1SM_SSEJSI_SI_fSF_SF_NS4_17integral_constantINS4_4UMMA5MajorELSQ_0EEESR_NSO_INSP_7ScaleInELSS_0EEEST_EEEEEENS4_6LayoutINS5_IJSC_SC_SC_EEENS5_IJNSA_ILi0EEESY_SY_EEEEENS5_IJNS4_10UnderscoreES11_S11_EEEEENS4_28SM100_TMA_2SM_LOAD_MULTICASTENS4_14ComposedLayoutINS4_7SwizzleILi1ELi4ELi3EEENS4_18smem_ptr_flag_bitsILi8EEENSW_INS5_IJNSA_ILi8EEESG_EEENS5_IJSG_SC_EEEEEEEvNS4_8identityES14_S1E_vS1F_EENS_8epilogue10collective18CollectiveEpilogueINS1H_23Sm100TmaWarpSpecializedILi2ELi2ELi32ELb0ELb0EEEJNS5_IJNSA_ILi64EEESF_SG_EEENS5_IJNSW_IS1M_SC_EENSW_INS5_IJSG_NSA_ILi2EEEEEENS5_IJSC_S1M_EEEEEEEESI_SJ_SI_SJ_NS1H_6fusion15FusionCallbacksIS1L_NS1U_17LinearCombinationISI_fSI_fLNS_15FloatRoundStyleE2EEES1N_S1T_JEEENS4_5SM1004TMEM4LOAD26SM100_TMEM_LOAD_32dp32b32xENS4_13SM90_TMA_LOADES1E_NS4_39AutoVectorizingCopyWithAssumedAlignmentILi128EEENS4_14SM90_TMA_STOREES1E_S26_S26_EEEvvEEEEvNT_6ParamsE)
        /*151c*/ 	.short	0x0380
        /*151e*/ 	.short	0x0800


	//----- nvinfo : EIATTR_SW_WAR
	.align		4
.L_55:
        /*1520*/ 	.byte	0x04, 0x36
        /*1522*/ 	.short	(.L_57 - .L_56)
.L_56:
        /*1524*/ 	.word	0x00000008
.L_57:


//--------------------- .nv.callgraph             --------------------------
	.section	.nv.callgraph,"",@"SHT_CUDA_CALLGRAPH"
	.align	4
	.sectionentsize	8
	.align		4
        /*0000*/ 	.word	0x00000000
	.align		4
        /*0004*/ 	.word	0xffffffff
	.align		4
        /*0008*/ 	.word	index@(_ZN7cutlass13device_kernelINS_4gemm6kernel13GemmUniversalIN4cute5tupleIJiiiiEEENS1_10collective13CollectiveMmaINS1_35MainloopSm100TmaUmmaWarpSpecializedILi52ELi2ELi4ENS5_IJNS4_1CILi4EEESB_NSA_ILi1EEEEEEEENS5_IJNSA_ILi128EEESF_NSA_ILi32EEEEEENS_12float_e4m3_tENS5_IJlSC_lEEESI_SJ_NS4_8TiledMMAINS4_8MMA_AtomIJNS4_10MMA_TraitsINS4_25SM100_MMA_F8F6F4_2x1SM_SSEJSI_SI_fSF_SF_NS4_17integral_constantINS4_4UMMA5MajorELSQ_0EEESR_NSO_INSP_7ScaleInELSS_0EEEST_EEEEEENS4_6LayoutINS5_IJSC_SC_SC_EEENS5_IJNSA_ILi0EEESY_SY_EEEEENS5_IJNS4_10UnderscoreES11_S11_EEEEENS4_28SM100_TMA_2SM_LOAD_MULTICASTENS4_14ComposedLayoutINS4_7SwizzleILi1ELi4ELi3EEENS4_18smem_ptr_flag_bitsILi8EEENSW_INS5_IJNSA_ILi8EEESG_EEENS5_IJSG_SC_EEEEEEEvNS4_8identityES14_S1E_vS1F_EENS_8epilogue10collective18CollectiveEpilogueINS1H_23Sm100TmaWarpSpecializedILi2ELi2ELi32ELb0ELb0EEEJNS5_IJNSA_ILi64EEESF_SG_EEENS5_IJNSW_IS1M_SC_EENSW_INS5_IJSG_NSA_ILi2EEEEEENS5_IJSC_S1M_EEEEEEEESI_SJ_SI_SJ_NS1H_6fusion15FusionCallbacksIS1L_NS1U_17LinearCombinationISI_fSI_fLNS_15FloatRoundStyleE2EEES1N_S1T_JEEENS4_5SM1004TMEM4LOAD26SM100_TMEM_LOAD_32dp32b32xENS4_13SM90_TMA_LOADES1E_NS4_39AutoVectorizingCopyWithAssumedAlignmentILi128EEENS4_14SM90_TMA_STOREES1E_S26_S26_EEEvvEEEEvNT_6ParamsE)
	.align		4
        /*000c*/ 	.word	index@(__assertfail)
	.align		4
        /*0010*/ 	.word	0x00000000
	.align		4
        /*0014*/ 	.word	0xfffffffe
	.align		4
        /*0018*/ 	.word	0x00000000
	.align		4
        /*001c*/ 	.word	0xfffffffd
	.align		4
        /*0020*/ 	.word	0x00000000
	.align		4
        /*0024*/ 	.word	0xfffffffc


//--------------------- .nv.constant4             --------------------------
	.section	.nv.constant4,"a",@progbits
	.align	8
	.align		8
.nv.constant4:
        /*0000*/ 	.dword	__assertfail
	.align		8
        /*0008*/ 	.dword	__unnamed_1
	.align		8
        /*0010*/ 	.dword	__unnamed_2
	.align		8
        /*0018*/ 	.dword	_ZN40_INTERNAL_498f0ee1_4_k_cu_5b4f9c9b_227844cuda3std3__45__cpo5beginE
	.align		8
        /*0020*/ 	.dword	_ZN40_INTERNAL_498f0ee1_4_k_cu_5b4f9c9b_227844cuda3std3__45__cpo3endE
	.align		8
        /*0028*/ 	.dword	_ZN40_INTERNAL_498f0ee1_4_k_cu_5b4f9c9b_227844cuda3std3__45__cpo6cbeginE
	.align		8
        /*0030*/ 	.dword	_ZN40_INTERNAL_498f0ee1_4_k_cu_5b4f9c9b_227844cuda3std3__45__cpo4cendE
	.align		8
        /*0038*/ 	.dword	_ZN40_INTERNAL_498f0ee1_4_k_cu_5b4f9c9b_227844cuda3std3__442_GLOBAL__N__498f0ee1_4_k_cu_5b4f9c9b_227846ignoreE
	.align		8
        /*0040*/ 	.dword	_ZN40_INTERNAL_498f0ee1_4_k_cu_5b4f9c9b_227844cuda3std3__419piecewise_constructE
	.align		8
        /*0048*/ 	.dword	_ZN40_INTERNAL_498f0ee1_4_k_cu_5b4f9c9b_227844cuda3std3__48in_placeE
	.align		8
        /*0050*/ 	.dword	_ZN40_INTERNAL_498f0ee1_4_k_cu_5b4f9c9b_227844cuda3std6ranges3__45__cpo4swapE
	.align		8
        /*0058*/ 	.dword	_ZN40_INTERNAL_498f0ee1_4_k_cu_5b4f9c9b_227844cuda3std6ranges3__45__cpo9iter_moveE
	.align		8
        /*0060*/ 	.dword	_ZN40_INTERNAL_498f0ee1_4_k_cu_5b4f9c9b_227844cute7productE
	.align		8
        /*0068*/ 	.dword	_ZN40_INTERNAL_498f0ee1_4_k_cu_5b4f9c9b_227844cute1_E
	.align		8
        /*0070*/ 	.dword	$str$25
	.align		8
        /*0078*/ 	.dword	$str$26
	.align		8
        /*0080*/ 	.dword	$str$27
	.align		8
        /*0088*/ 	.dword	$str$28


//--------------------- .text._ZN7cutlass13device_kernelINS_4gemm6kernel13GemmUniversalIN4cute5tupleIJiiiiEEENS1_10collective13CollectiveMmaINS1_35MainloopSm100TmaUmmaWarpSpecializedILi52ELi2ELi4ENS5_IJNS4_1CILi4EEESB_NSA_ILi1EEEEEEEENS5_IJNSA_ILi128EEESF_NSA_ILi32EEEEEENS_12float_e4m3_tENS5_IJlSC_lEEESI_SJ_NS4_8TiledMMAINS4_8MMA_AtomIJNS4_10MMA_TraitsINS4_25SM100_MMA_F8F6F4_2x1SM_SSEJSI_SI_fSF_SF_NS4_17integral_constantINS4_4UMMA5MajorELSQ_0EEESR_NSO_INSP_7ScaleInELSS_0EEEST_EEEEEENS4_6LayoutINS5_IJSC_SC_SC_EEENS5_IJNSA_ILi0EEESY_SY_EEEEENS5_IJNS4_10UnderscoreES11_S11_EEEEENS4_28SM100_TMA_2SM_LOAD_MULTICASTENS4_14ComposedLayoutINS4_7SwizzleILi1ELi4ELi3EEENS4_18smem_ptr_flag_bitsILi8EEENSW_INS5_IJNSA_ILi8EEESG_EEENS5_IJSG_SC_EEEEEEEvNS4_8identityES14_S1E_vS1F_EENS_8epilogue10collective18CollectiveEpilogueINS1H_23Sm100TmaWarpSpecializedILi2ELi2ELi32ELb0ELb0EEEJNS5_IJNSA_ILi64EEESF_SG_EEENS5_IJNSW_IS1M_SC_EENSW_INS5_IJSG_NSA_ILi2EEEEEENS5_IJSC_S1M_EEEEEEEESI_SJ_SI_SJ_NS1H_6fusion15FusionCallbacksIS1L_NS1U_17LinearCombinationISI_fSI_fLNS_15FloatRoundStyleE2EEES1N_S1T_JEEENS4_5SM1004TMEM4LOAD26SM100_TMEM_LOAD_32dp32b32xENS4_13SM90_TMA_LOADES1E_NS4_39AutoVectorizingCopyWithAssumedAlignmentILi128EEENS4_14SM90_TMA_STOREES1E_S26_S26_EEEvvEEEEvNT_6ParamsE --------------------------
	.section	.text._ZN7cutlass13device_kernelINS_4gemm6kernel13GemmUniversalIN4cute5tupleIJiiiiEEENS1_10collective13CollectiveMmaINS1_35MainloopSm100TmaUmmaWarpSpecializedILi52ELi2ELi4ENS5_IJNS4_1CILi4EEESB_NSA_ILi1EEEEEEEENS5_IJNSA_ILi128EEESF_NSA_ILi32EEEEEENS_12float_e4m3_tENS5_IJlSC_lEEESI_SJ_NS4_8TiledMMAINS4_8MMA_AtomIJNS4_10MMA_TraitsINS4_25SM100_MMA_F8F6F4_2x1SM_SSEJSI_SI_fSF_SF_NS4_17integral_constantINS4_4UMMA5MajorELSQ_0EEESR_NSO_INSP_7ScaleInELSS_0EEEST_EEEEEENS4_6LayoutINS5_IJSC_SC_SC_EEENS5_IJNSA_ILi0EEESY_SY_EEEEENS5_IJNS4_10UnderscoreES11_S11_EEEEENS4_28SM100_TMA_2SM_LOAD_MULTICASTENS4_14ComposedLayoutINS4_7SwizzleILi1ELi4ELi3EEENS4_18smem_ptr_flag_bitsILi8EEENSW_INS5_IJNSA_ILi8EEESG_EEENS5_IJSG_SC_EEEEEEEvNS4_8identityES14_S1E_vS1F_EENS_8epilogue10collective18CollectiveEpilogueINS1H_23Sm100TmaWarpSpecializedILi2ELi2ELi32ELb0ELb0EEEJNS5_IJNSA_ILi64EEESF_SG_EEENS5_IJNSW_IS1M_SC_EENSW_INS5_IJSG_NSA_ILi2EEEEEENS5_IJSC_S1M_EEEEEEEESI_SJ_SI_SJ_NS1H_6fusion15FusionCallbacksIS1L_NS1U_17LinearCombinationISI_fSI_fLNS_15FloatRoundStyleE2EEES1N_S1T_JEEENS4_5SM1004TMEM4LOAD26SM100_TMEM_LOAD_32dp32b32xENS4_13SM90_TMA_LOADES1E_NS4_39AutoVectorizingCopyWithAssumedAlignmentILi128EEENS4_14SM90_TMA_STOREES1E_S26_S26_EEEvvEEEEvNT_6ParamsE,"ax",@progbits
	.align	128
.text._ZN7cutlass13device_kernelINS_4gemm6kernel13GemmUniversalIN4cute5tupleIJiiiiEEENS1_10collective13CollectiveMmaINS1_35MainloopSm100TmaUmmaWarpSpecializedILi52ELi2ELi4ENS5_IJNS4_1CILi4EEESB_NSA_ILi1EEEEEEEENS5_IJNSA_ILi128EEESF_NSA_ILi32EEEEEENS_12float_e4m3_tENS5_IJlSC_lEEESI_SJ_NS4_8TiledMMAINS4_8MMA_AtomIJNS4_10MMA_TraitsINS4_25SM100_MMA_F8F6F4_2x1SM_SSEJSI_SI_fSF_SF_NS4_17integral_constantINS4_4UMMA5MajorELSQ_0EEESR_NSO_INSP_7ScaleInELSS_0EEEST_EEEEEENS4_6LayoutINS5_IJSC_SC_SC_EEENS5_IJNSA_ILi0EEESY_SY_EEEEENS5_IJNS4_10UnderscoreES11_S11_EEEEENS4_28SM100_TMA_2SM_LOAD_MULTICASTENS4_14ComposedLayoutINS4_7SwizzleILi1ELi4ELi3EEENS4_18smem_ptr_flag_bitsILi8EEENSW_INS5_IJNSA_ILi8EEESG_EEENS5_IJSG_SC_EEEEEEEvNS4_8identityES14_S1E_vS1F_EENS_8epilogue10collective18CollectiveEpilogueINS1H_23Sm100TmaWarpSpecializedILi2ELi2ELi32ELb0ELb0EEEJNS5_IJNSA_ILi64EEESF_SG_EEENS5_IJNSW_IS1M_SC_EENSW_INS5_IJSG_NSA_ILi2EEEEEENS5_IJSC_S1M_EEEEEEEESI_SJ_SI_SJ_NS1H_6fusion15FusionCallbacksIS1L_NS1U_17LinearCombinationISI_fSI_fLNS_15FloatRoundStyleE2EEES1N_S1T_JEEENS4_5SM1004TMEM4LOAD26SM100_TMEM_LOAD_32dp32b32xENS4_13SM90_TMA_LOADES1E_NS4_39AutoVectorizingCopyWithAssumedAlignmentILi128EEENS4_14SM90_TMA_STOREES1E_S26_S26_EEEvvEEEEvNT_6ParamsE:
        .type           _ZN7cutlass13device_kernelINS_4gemm6kernel13GemmUniversalIN4cute5tupleIJiiiiEEENS1_10collective13CollectiveMmaINS1_35MainloopSm100TmaUmmaWarpSpecializedILi52ELi2ELi4ENS5_IJNS4_1CILi4EEESB_NSA_ILi1EEEEEEEENS5_IJNSA_ILi128EEESF_NSA_ILi32EEEEEENS_12float_e4m3_tENS5_IJlSC_lEEESI_SJ_NS4_8TiledMMAINS4_8MMA_AtomIJNS4_10MMA_TraitsINS4_25SM100_MMA_F8F6F4_2x1SM_SSEJSI_SI_fSF_SF_NS4_17integral_constantINS4_4UMMA5MajorELSQ_0EEESR_NSO_INSP_7ScaleInELSS_0EEEST_EEEEEENS4_6LayoutINS5_IJSC_SC_SC_EEENS5_IJNSA_ILi0EEESY_SY_EEEEENS5_IJNS4_10UnderscoreES11_S11_EEEEENS4_28SM100_TMA_2SM_LOAD_MULTICASTENS4_14ComposedLayoutINS4_7SwizzleILi1ELi4ELi3EEENS4_18smem_ptr_flag_bitsILi8EEENSW_INS5_IJNSA_ILi8EEESG_EEENS5_IJSG_SC_EEEEEEEvNS4_8identityES14_S1E_vS1F_EENS_8epilogue10collective18CollectiveEpilogueINS1H_23Sm100TmaWarpSpecializedILi2ELi2ELi32ELb0ELb0EEEJNS5_IJNSA_ILi64EEESF_SG_EEENS5_IJNSW_IS1M_SC_EENSW_INS5_IJSG_NSA_ILi2EEEEEENS5_IJSC_S1M_EEEEEEEESI_SJ_SI_SJ_NS1H_6fusion15FusionCallbacksIS1L_NS1U_17LinearCombinationISI_fSI_fLNS_15FloatRoundStyleE2EEES1N_S1T_JEEENS4_5SM1004TMEM4LOAD26SM100_TMEM_LOAD_32dp32b32xENS4_13SM90_TMA_LOADES1E_NS4_39AutoVectorizingCopyWithAssumedAlignmentILi128EEENS4_14SM90_TMA_STOREES1E_S26_S26_EEEvvEEEEvNT_6ParamsE,@function
        .size           _ZN7cutlass13device_kernelINS_4gemm6kernel13GemmUniversalIN4cute5tupleIJiiiiEEENS1_10collective13CollectiveMmaINS1_35MainloopSm100TmaUmmaWarpSpecializedILi52ELi2ELi4ENS5_IJNS4_1CILi4EEESB_NSA_ILi1EEEEEEEENS5_IJNSA_ILi128EEESF_NSA_ILi32EEEEEENS_12float_e4m3_tENS5_IJlSC_lEEESI_SJ_NS4_8TiledMMAINS4_8MMA_AtomIJNS4_10MMA_TraitsINS4_25SM100_MMA_F8F6F4_2x1SM_SSEJSI_SI_fSF_SF_NS4_17integral_constantINS4_4UMMA5MajorELSQ_0EEESR_NSO_INSP_7ScaleInELSS_0EEEST_EEEEEENS4_6LayoutINS5_IJSC_SC_SC_EEENS5_IJNSA_ILi0EEESY_SY_EEEEENS5_IJNS4_10UnderscoreES11_S11_EEEEENS4_28SM100_TMA_2SM_LOAD_MULTICASTENS4_14ComposedLayoutINS4_7SwizzleILi1ELi4ELi3EEENS4_18smem_ptr_flag_bitsILi8EEENSW_INS5_IJNSA_ILi8EEESG_EEENS5_IJSG_SC_EEEEEEEvNS4_8identityES14_S1E_vS1F_EENS_8epilogue10collective18CollectiveEpilogueINS1H_23Sm100TmaWarpSpecializedILi2ELi2ELi32ELb0ELb0EEEJNS5_IJNSA_ILi64EEESF_SG_EEENS5_IJNSW_IS1M_SC_EENSW_INS5_IJSG_NSA_ILi2EEEEEENS5_IJSC_S1M_EEEEEEEESI_SJ_SI_SJ_NS1H_6fusion15FusionCallbacksIS1L_NS1U_17LinearCombinationISI_fSI_fLNS_15FloatRoundStyleE2EEES1N_S1T_JEEENS4_5SM1004TMEM4LOAD26SM100_TMEM_LOAD_32dp32b32xENS4_13SM90_TMA_LOADES1E_NS4_39AutoVectorizingCopyWithAssumedAlignmentILi128EEENS4_14SM90_TMA_STOREES1E_S26_S26_EEEvvEEEEvNT_6ParamsE,(.L_x_308 - _ZN7cutlass13device_kernelINS_4gemm6kernel13GemmUniversalIN4cute5tupleIJiiiiEEENS1_10collective13CollectiveMmaINS1_35MainloopSm100TmaUmmaWarpSpecializedILi52ELi2ELi4ENS5_IJNS4_1CILi4EEESB_NSA_ILi1EEEEEEEENS5_IJNSA_ILi128EEESF_NSA_ILi32EEEEEENS_12float_e4m3_tENS5_IJlSC_lEEESI_SJ_NS4_8TiledMMAINS4_8MMA_AtomIJNS4_10MMA_TraitsINS4_25SM100_MMA_F8F6F4_2x1SM_SSEJSI_SI_fSF_SF_NS4_17integral_constantINS4_4UMMA5MajorELSQ_0EEESR_NSO_INSP_7ScaleInELSS_0EEEST_EEEEEENS4_6LayoutINS5_IJSC_SC_SC_EEENS5_IJNSA_ILi0EEESY_SY_EEEEENS5_IJNS4_10UnderscoreES11_S11_EEEEENS4_28SM100_TMA_2SM_LOAD_MULTICASTENS4_14ComposedLayoutINS4_7SwizzleILi1ELi4ELi3EEENS4_18smem_ptr_flag_bitsILi8EEENSW_INS5_IJNSA_ILi8EEESG_EEENS5_IJSG_SC_EEEEEEEvNS4_8identityES14_S1E_vS1F_EENS_8epilogue10collective18CollectiveEpilogueINS1H_23Sm100TmaWarpSpecializedILi2ELi2ELi32ELb0ELb0EEEJNS5_IJNSA_ILi64EEESF_SG_EEENS5_IJNSW_IS1M_SC_EENSW_INS5_IJSG_NSA_ILi2EEEEEENS5_IJSC_S1M_EEEEEEEESI_SJ_SI_SJ_NS1H_6fusion15FusionCallbacksIS1L_NS1U_17LinearCombinationISI_fSI_fLNS_15FloatRoundStyleE2EEES1N_S1T_JEEENS4_5SM1004TMEM4LOAD26SM100_TMEM_LOAD_32dp32b32xENS4_13SM90_TMA_LOADES1E_NS4_39AutoVectorizingCopyWithAssumedAlignmentILi128EEENS4_14SM90_TMA_STOREES1E_S26_S26_EEEvvEEEEvNT_6ParamsE)
        .other          _ZN7cutlass13device_kernelINS_4gemm6kernel13GemmUniversalIN4cute5tupleIJiiiiEEENS1_10collective13CollectiveMmaINS1_35MainloopSm100TmaUmmaWarpSpecializedILi52ELi2ELi4ENS5_IJNS4_1CILi4EEESB_NSA_ILi1EEEEEEEENS5_IJNSA_ILi128EEESF_NSA_ILi32EEEEEENS_12float_e4m3_tENS5_IJlSC_lEEESI_SJ_NS4_8TiledMMAINS4_8MMA_AtomIJNS4_10MMA_TraitsINS4_25SM100_MMA_F8F6F4_2x1SM_SSEJSI_SI_fSF_SF_NS4_17integral_constantINS4_4UMMA5MajorELSQ_0EEESR_NSO_INSP_7ScaleInELSS_0EEEST_EEEEEENS4_6LayoutINS5_IJSC_SC_SC_EEENS5_IJNSA_ILi0EEESY_SY_EEEEENS5_IJNS4_10UnderscoreES11_S11_EEEEENS4_28SM100_TMA_2SM_LOAD_MULTICASTENS4_14ComposedLayoutINS4_7SwizzleILi1ELi4ELi3EEENS4_18smem_ptr_flag_bitsILi8EEENSW_INS5_IJNSA_ILi8EEESG_EEENS5_IJSG_SC_EEEEEEEvNS4_8identityES14_S1E_vS1F_EENS_8epilogue10collective18CollectiveEpilogueINS1H_23Sm100TmaWarpSpecializedILi2ELi2ELi32ELb0ELb0EEEJNS5_IJNSA_ILi64EEESF_SG_EEENS5_IJNSW_IS1M_SC_EENSW_INS5_IJSG_NSA_ILi2EEEEEENS5_IJSC_S1M_EEEEEEEESI_SJ_SI_SJ_NS1H_6fusion15FusionCallbacksIS1L_NS1U_17LinearCombinationISI_fSI_fLNS_15FloatRoundStyleE2EEES1N_S1T_JEEENS4_5SM1004TMEM4LOAD26SM100_TMEM_LOAD_32dp32b32xENS4_13SM90_TMA_LOADES1E_NS4_39AutoVectorizingCopyWithAssumedAlignmentILi128EEENS4_14SM90_TMA_STOREES1E_S26_S26_EEEvvEEEEvNT_6ParamsE,@"STO_CUDA_ENTRY STV_DEFAULT"
_ZN7cutlass13device_kernelINS_4gemm6kernel13GemmUniversalIN4cute5tupleIJiiiiEEENS1_10collective13CollectiveMmaINS1_35MainloopSm100TmaUmmaWarpSpecializedILi52ELi2ELi4ENS5_IJNS4_1CILi4EEESB_NSA_ILi1EEEEEEEENS5_IJNSA_ILi128EEESF_NSA_ILi32EEEEEENS_12float_e4m3_tENS5_IJlSC_lEEESI_SJ_NS4_8TiledMMAINS4_8MMA_AtomIJNS4_10MMA_TraitsINS4_25SM100_MMA_F8F6F4_2x1SM_SSEJSI_SI_fSF_SF_NS4_17integral_constantINS4_4UMMA5MajorELSQ_0EEESR_NSO_INSP_7ScaleInELSS_0EEEST_EEEEEENS4_6LayoutINS5_IJSC_SC_SC_EEENS5_IJNSA_ILi0EEESY_SY_EEEEENS5_IJNS4_10UnderscoreES11_S11_EEEEENS4_28SM100_TMA_2SM_LOAD_MULTICASTENS4_14ComposedLayoutINS4_7SwizzleILi1ELi4ELi3EEENS4_18smem_ptr_flag_bitsILi8EEENSW_INS5_IJNSA_ILi8EEESG_EEENS5_IJSG_SC_EEEEEEEvNS4_8identityES14_S1E_vS1F_EENS_8epilogue10collective18CollectiveEpilogueINS1H_23Sm100TmaWarpSpecializedILi2ELi2ELi32ELb0ELb0EEEJNS5_IJNSA_ILi64EEESF_SG_EEENS5_IJNSW_IS1M_SC_EENSW_INS5_IJSG_NSA_ILi2EEEEEENS5_IJSC_S1M_EEEEEEEESI_SJ_SI_SJ_NS1H_6fusion15FusionCallbacksIS1L_NS1U_17LinearCombinationISI_fSI_fLNS_15FloatRoundStyleE2EEES1N_S1T_JEEENS4_5SM1004TMEM4LOAD26SM100_TMEM_LOAD_32dp32b32xENS4_13SM90_TMA_LOADES1E_NS4_39AutoVectorizingCopyWithAssumedAlignmentILi128EEENS4_14SM90_TMA_STOREES1E_S26_S26_EEEvvEEEEvNT_6ParamsE:
[----:B------:R-:W1:Y:S01]  /*0000*/  LDC R1, c[0x0][0x37c] ;  /* 0x0000df00ff017b82 */ /* 0x000e620000000800 */
[----:B------:R-:W2:Y:S01]  /*0010*/  S2R R99, SR_TID.X ;  /* 0x0000000000637919 */ /* 0x000ea20000002100 */
[----:B------:R-:W3:Y:S06]  /*0020*/  LDCU.64 UR8, c[0x0][0x890] ;  /* 0x00011200ff0877ac */ /* 0x000eec0008000a00 */
[----:B------:R-:W4:Y:S01]  /*0030*/  S2UR UR45, SR_CgaCtaId ;  /* 0x00000000002d79c3 */ /* 0x000f220000008800 */
[----:B------:R-:W-:Y:S02]  /*0040*/  PRMT R90, RZ, 0x7610, R90 ;  /* 0x00007610ff5a7816 */ /* 0x000fe4000000005a */
[----:B------:R-:W-:-:S02]  /*0050*/  ELECT P0, URZ, PT ;  /* 0x0000000000ff782f */ /* 0x000fc40003800000 */
[----:B---3--:R-:W-:-:S04]  /*0060*/  ISETP.NE.U32.AND P1, PT, RZ, UR8, PT ;  /* 0x00000008ff007c0c */ /* 0x008fc8000bf25070 */
[----:B------:R-:W-:Y:S01]  /*0070*/  ISETP.NE.AND.EX P2, PT, RZ, UR9, PT, P1 ;  /* 0x00000009ff007c0c */ /* 0x000fe2000bf45310 */
[----:B----4-:R-:W-:Y:S02]  /*0080*/  ULOP3.LUT UR29, UR45, 0x1, URZ, 0xc0, !UPT ;  /* 0x000000012d1d7892 */ /* 0x010fe4000f8ec0ff */
[----:B------:R-:W-:Y:S01]  /*0090*/  ULOP3.LUT UR30, UR45, 0x1, URZ, 0x3c, !UPT ;  /* 0x000000012d1e7892 */ /* 0x000fe2000f8e3cff */
[----:B--2---:R-:W-:-:S05]  /*00a0*/  SHF.R.U32.HI R91, RZ, 0x5, R99 ;  /* 0x00000005ff5b7819 */ /* 0x004fca0000011663 */
[----:B------:R-:W2:Y:S02]  /*00b0*/  SHFL.IDX PT, R0, R91, RZ, 0x1f ;  /* 0x00001fff5b007589 */ /* 0x000ea400000e0000 */
[----:B--2---:R-:W-:Y:S02]  /*00c0*/  R2UR UR25, R0 ;  /* 0x00000000001972ca */ /* 0x004fe400000e0000 */
[----:B-1----:R-:W-:Y:S05]  /*00d0*/  @P2 BRA `(.L_x_0) ;  /* 0x0000000000302947 */ /* 0x002fea0003800000 */
[----:B------:R-:W1:Y:S02]  /*00e0*/  LDCU.64 UR4, c[0x0][0x888] ;  /* 0x00011100ff0477ac */ /* 0x000e640008000a00 */
[----:B-1----:R-:W-:-:S04]  /*00f0*/  UISETP.NE.U32.AND UP0, UPT, UR4, URZ, UPT ;  /* 0x000000ff0400728c */ /* 0x002fc8000bf05070 */
[----:B------:R-:W-:-:S09]  /*0100*/  UISETP.NE.AND.EX UP0, UPT, UR5, URZ, UPT, UP0 ;  /* 0x000000ff0500728c */ /* 0x000fd2000bf05300 */
[----:B------:R-:W-:Y:S05]  /*0110*/  BRA.U !UP0, `(.L_x_1) ;  /* 0x0000000108147547 */ /* 0x000fea000b800000 */
[----:B------:R-:W1:Y:S01]  /*0120*/  LDC.64 R2, c[0x0][0x888] ;  /* 0x00022200ff027b82 */ /* 0x000e620000000a00 */
[----:B------:R-:W1:Y:S02]  /*0130*/  LDCU.64 UR4, c[0x0][0x358] ;  /* 0x00006b00ff0477ac */ /* 0x000e640008000a00 */
[----:B-1----:R1:W5:Y:S01]  /*0140*/  LDG.E R41, desc[UR4][R2.64] ;  /* 0x0000000402297981 */ /* 0x002362000c1e1900 */
[----:B------:R-:W-:Y:S01]  /*0150*/  HFMA2 R90, -RZ, RZ, 0, 5.9604644775390625e-08 ;  /* 0x00000001ff5a7431 */ /* 0x000fe200000001ff */
[----:B------:R-:W-:Y:S05]  /*0160*/  BRA `(.L_x_0) ;  /* 0x00000000000c7947 */ /* 0x000fea0003800000 */
.L_x_1:
[----:B------:R-:W1:Y:S01]  /*0170*/  LDCU UR4, c[0x0][0x880] ;  /* 0x00011000ff0477ac */ /* 0x000e620008000800 */
[----:B------:R-:W-:Y:S01]  /*0180*/  HFMA2 R90, -RZ, RZ, 0, 5.9604644775390625e-08 ;  /* 0x00000001ff5a7431 */ /* 0x000fe200000001ff */
[----:B-1----:R-:W-:-:S07]  /*0190*/  MOV R41, UR4 ;  /* 0x0000000400297c02 */ /* 0x002fce0008000f00 */
.L_x_0:
[----:B------:R-:W2:Y:S02]  /*01a0*/  LDCU.64 UR4, c[0x0][0x8b0] ;  /* 0x00011600ff0477ac */ /* 0x000ea40008000a00 */
[----:B--2---:R-:W-:-:S04]  /*01b0*/  UISETP.NE.U32.AND UP0, UPT, UR4, URZ, UPT ;  /* 0x000000ff0400728c */ /* 0x004fc8000bf05070 */
[----:B------:R-:W-:-:S09]  /*01c0*/  UISETP.NE.AND.EX UP0, UPT, UR5, URZ, UPT, UP0 ;  /* 0x000000ff0500728c */ /* 0x000fd2000bf05300 */
[----:B------:R-:W-:Y:S05]  /*01d0*/  BRA.U UP0, `(.L_x_2) ;  /* 0x0000000100287547 */ /* 0x000fea000b800000 */
[----:B------:R-:W2:Y:S02]  /*01e0*/  LDCU.64 UR4, c[0x0][0x8a8] ;  /* 0x00011500ff0477ac */ /* 0x000ea40008000a00 */
[----:B--2---:R-:W-:-:S04]  /*01f0*/  UISETP.NE.U32.AND UP0, UPT, UR4, URZ, UPT ;  /* 0x000000ff0400728c */ /* 0x004fc8000bf05070 */
[----:B------:R-:W-:-:S09]  /*0200*/  UISETP.NE.AND.EX UP0, UPT, UR5, URZ, UPT, UP0 ;  /* 0x000000ff0500728c */ /* 0x000fd2000bf05300 */
[----:B------:R-:W-:Y:S05]  /*0210*/  BRA.U !UP0, `(.L_x_3) ;  /* 0x0000000108107547 */ /* 0x000fea000b800000 */
[----:B------:R-:W2:Y:S01]  /*0220*/  LDC.64 R38, c[0x0][0x8a8] ;  /* 0x00022a00ff267b82 */ /* 0x000ea20000000a00 */
[----:B------:R-:W2:Y:S02]  /*0230*/  LDCU.64 UR4, c[0x0][0x358] ;  /* 0x00006b00ff0477ac */ /* 0x000ea40008000a00 */
[----:B--2---:R2:W5:Y:S01]  /*0240*/  LDG.E R38, desc[UR4][R38.64] ;  /* 0x0000000426267981 */ /* 0x004562000c1e1900 */
[----:B------:R-:W-:Y:S05]  /*0250*/  BRA `(.L_x_2) ;  /* 0x0000000000087947 */ /* 0x000fea0003800000 */
.L_x_3:
[----:B------:R-:W2:Y:S02]  /*0260*/  LDCU UR4, c[0x0][0x8a0] ;  /* 0x00011400ff0477ac */ /* 0x000ea40008000800 */
[----:B--2---:R-:W-:Y:S02]  /*0270*/  MOV R38, UR4 ;  /* 0x0000000400267c02 */ /* 0x004fe40008000f00 */
.L_x_2:
[----:B------:R-:W-:Y:S01]  /*0280*/  IMAD.U32 R0, RZ, RZ, UR25 ;  /* 0x00000019ff007e24 */ /* 0x000fe2000f8e00ff */
[----:B------:R-:W-:Y:S04]  /*0290*/  BSSY.RECONVERGENT B0, `(.L_x_4) ;  /* 0x000000c000007945 */ /* 0x000fe80003800200 */
[C---:B------:R-:W-:Y:S02]  /*02a0*/  ISETP.NE.OR P3, PT, R0.reuse, 0x1, !P0 ;  /* 0x000000010000780c */ /* 0x040fe40004765670 */
[----:B------:R-:W-:-:S11]  /*02b0*/  ISETP.NE.OR P2, PT, R0, 0x3, !P0 ;  /* 0x000000030000780c */ /* 0x000fd60004745670 */
[----:B------:R-:W-:Y:S05]  /*02c0*/  @P3 BRA `(.L_x_5) ;  /* 0x0000000000203947 */ /* 0x000fea0003800000 */
[----:B------:R-:W3:Y:S02]  /*02d0*/  LDCU.64 UR4, c[0x0][0x348] ;  /* 0x00006900ff0477ac */ /* 0x000ee40008000a00 */
[----:B---3--:R-:W-:Y:S02]  /*02e0*/  UIADD3 UR6, UP1, UPT, UR4, 0x80, URZ ;  /* 0x0000008004067890 */ /* 0x008fe4000ff3e0ff */
[----:B------:R-:W-:Y:S02]  /*02f0*/  UIADD3 UR4, UP0, UPT, UR4, 0x180, URZ ;  /* 0x0000018004047890 */ /* 0x000fe4000ff1e0ff */
[----:B------:R-:W-:Y:S02]  /*0300*/  UIADD3.X UR7, UPT, UPT, URZ, UR5, URZ, UP1, !UPT ;  /* 0x00000005ff077290 */ /* 0x000fe40008ffe4ff */
[----:B------:R-:W-:-:S07]  /*0310*/  UIADD3.X UR5, UPT, UPT, URZ, UR5, URZ, UP0, !UPT ;  /* 0x00000005ff057290 */ /* 0x000fce00087fe4ff */
[----:B------:R3:W-:Y:S02]  /*0320*/  UTMACCTL.PF [UR6] ;  /* 0x00000000060079b9 */ /* 0x0007e40008040000 */
[----:B------:R3:W-:Y:S02]  /*0330*/  UTMACCTL.PF [UR4] ;  /* 0x00000000040079b9 */ /* 0x0007e40008040000 */
[----:B---3--:R-:W-:Y:S01]  /*0340*/  NOP ;  /* 0x0000000000007918 */ /* 0x008fe20000000000 */
.L_x_5:
[----:B------:R-:W-:Y:S05]  /*0350*/  BSYNC.RECONVERGENT B0 ;  /* 0x0000000000007941 */ /* 0x000fea0003800200 */
.L_x_4:
[----:B------:R-:W-:Y:S04]  /*0360*/  BSSY.RECONVERGENT B0, `(.L_x_6) ;  /* 0x000000a000007945 */ /* 0x000fe80003800200 */
        /* <DEDUP_REMOVED lines=9> */
.L_x_7:
[----:B------:R-:W-:Y:S05]  /*0400*/  BSYNC.RECONVERGENT B0 ;  /* 0x0000000000007941 */ /* 0x000fea0003800200 */
.L_x_6:
[----:B------:R-:W3:Y:S01]  /*0410*/  LDCU.64 UR4, c[0x0][0x888] ;  /* 0x00011100ff0477ac */ /* 0x000ee20008000a00 */
[----:B------:R-:W-:Y:S01]  /*0420*/  ISETP.NE.AND.EX P1, PT, RZ, UR9, PT, P1 ;  /* 0x00000009ff007c0c */ /* 0x000fe2000bf25310 */
[----:B------:R-:W-:Y:S01]  /*0430*/  UPLOP3.LUT UP3, UPT, UPT, UPT, UPT, 0x80, 0x8 ;  /* 0x000000000008789c */ /* 0x000fe20003f6f070 */
[----:B---3--:R-:W-:-:S04]  /*0440*/  ISETP.NE.U32.AND P2, PT, RZ, UR4, PT ;  /* 0x00000004ff007c0c */ /* 0x008fc8000bf45070 */
[----:B------:R-:W-:-:S13]  /*0450*/  ISETP.NE.AND.EX P2, PT, RZ, UR5, PT, P2 ;  /* 0x00000005ff007c0c */ /* 0x000fda000bf45320 */
[----:B------:R-:W-:Y:S05]  /*0460*/  @P2 BRA P1, `(.L_x_8) ;  /* 0x0000000000282947 */ /* 0x000fea0000800000 */
[----:B------:R-:W-:Y:S01]  /*0470*/  UISETP.NE.U32.AND UP0, UPT, UR8, URZ, UPT ;  /* 0x000000ff0800728c */ /* 0x000fe2000bf05070 */
[----:B-----5:R-:W-:Y:S01]  /*0480*/  FSETP.NEU.AND P1, PT, R41, RZ, PT ;  /* 0x000000ff2900720b */ /* 0x020fe20003f2d000 */
[----:B------:R-:W-:Y:S02]  /*0490*/  UISETP.NE.U32.AND UP2, UPT, UR4, URZ, UPT ;  /* 0x000000ff0400728c */ /* 0x000fe4000bf45070 */
[----:B------:R-:W-:Y:S02]  /*04a0*/  UISETP.NE.AND.EX UP1, UPT, UR9, URZ, UPT, UP0 ;  /* 0x000000ff0900728c */ /* 0x000fe4000bf25300 */
[----:B------:R-:W-:-:S04]  /*04b0*/  UISETP.NE.AND.EX UP0, UPT, UR5, URZ, UPT, UP2 ;  /* 0x000000ff0500728c */ /* 0x000fc8000bf05320 */
[----:B------:R-:W-:-:S04]  /*04c0*/  USEL UR4, URZ, 0xffffffff, UP0 ;  /* 0xffffffffff047887 */ /* 0x000fc80008000000 */
[----:B------:R-:W-:Y:S01]  /*04d0*/  VOTEU.ANY UP0, P1 ;  /* 0x0000000000ff7886 */ /* 0x000fe20000800100 */
[----:B------:R-:W-:-:S04]  /*04e0*/  @!UP1 USEL UR4, URZ, 0xffffffff, UP0 ;  /* 0xffffffffff049887 */ /* 0x000fc80008000000 */
[----:B------:R-:W-:-:S04]  /*04f0*/  ULOP3.LUT UR4, UR4, 0x1, URZ, 0xc0, !UPT ;  /* 0x0000000104047892 */ /* 0x000fc8000f8ec0ff */
[----:B------:R-:W-:-:S11]  /*0500*/  UISETP.NE.U32.AND UP3, UPT, UR4, 0x1, UPT ;  /* 0x000000010400788c */ /* 0x000fd6000bf65070 */
.L_x_8:
[----:B------:R-:W3:Y:S01]  /*0510*/  SHFL.IDX PT, R0, R91, RZ, 0x1f ;  /* 0x00001fff5b007589 */ /* 0x000ee200000e0000 */
[----:B------:R-:W-:-:S04]  /*0520*/  UISETP.NE.AND UP0, UPT, UR25, 0x2, UPT ;  /* 0x000000021900788c */ /* 0x000fc8000bf05270 */
[----:B------:R-:W-:Y:S02]  /*0530*/  UISETP.EQ.AND UP1, UPT, UR29, URZ, !UP0 ;  /* 0x000000ff1d00728c */ /* 0x000fe4000c722270 */
[----:B------:R-:W-:-:S04]  /*0540*/  USEL UR44, URZ, 0x1, UP0 ;  /* 0x00000001ff2c7887 */ /* 0x000fc80008000000 */
[----:B------:R-:W-:Y:S02]  /*0550*/  PLOP3.LUT P3, PT, P0, PT, UP1, 0x80, 0x8 ;  /* 0x000000000008781c */ /* 0x000fe4000076f018 */
[----:B---3--:R-:W-:-:S13]  /*0560*/  ISETP.NE.AND P1, PT, R0, RZ, PT ;  /* 0x000000ff0000720c */ /* 0x008fda0003f25270 */
[----:B------:R-:W-:Y:S05]  /*0570*/  @P1 BRA `(.L_x_9) ;  /* 0x0000000400e01947 */ /* 0x000fea0003800000 */
[----:B------:R-:W-:Y:S01]  /*0580*/  ELECT P1, URZ, PT ;  /* 0x0000000000ff782f */ /* 0x000fe20003820000 */
[----:B------:R-:W-:-:S12]  /*0590*/  BSSY.RECONVERGENT B0, `(.L_x_9) ;  /* 0x0000076000007945 */ /* 0x000fd80003800200 */
[----:B------:R-:W-:Y:S05]  /*05a0*/  @!P1 BRA `(.L_x_10) ;  /* 0x0000000400d09947 */ /* 0x000fea0003800000 */
[----:B------:R-:W-:Y:S01]  /*05b0*/  UMOV UR4, 0x400 ;  /* 0x0000040000047882 */ /* 0x000fe20000000000 */
[----:B------:R-:W-:Y:S01]  /*05c0*/  UMOV UR8, 0x1 ;  /* 0x0000000100087882 */ /* 0x000fe20000000000 */
[----:B------:R-:W-:Y:S01]  /*05d0*/  UMOV UR6, 0x5 ;  /* 0x0000000500067882 */ /* 0x000fe20000000000 */
[----:B------:R-:W-:Y:S02]  /*05e0*/  ULEA UR4, UR45, UR4, 0x18 ;  /* 0x000000042d047291 */ /* 0x000fe4000f8ec0ff */
[----:B------:R-:W-:-:S04]  /*05f0*/  UIADD3 UR8, UPT, UPT, -UR8, 0x100000, URZ ;  /* 0x0010000008087890 */ /* 0x000fc8000fffe1ff */
[----:B------:R-:W-:Y:S02]  /*0600*/  USHF.L.U32 UR9, UR8, 0xb, URZ ;  /* 0x0000000b08097899 */ /* 0x000fe400080006ff */
[----:B------:R-:W-:Y:S02]  /*0610*/  USHF.L.U32 UR8, UR8, 0x1, URZ ;  /* 0x0000000108087899 */ /* 0x000fe400080006ff */
[----:B------:R-:W-:-:S04]  /*0620*/  UIADD3 UR6, UPT, UPT, -UR6, 0x100000, URZ ;  /* 0x0010000006067890 */ /* 0x000fc8000fffe1ff */
[----:B------:R-:W-:Y:S02]  /*0630*/  USHF.L.U32 UR7, UR6, 0xb, URZ ;  /* 0x0000000b06077899 */ /* 0x000fe400080006ff */
[----:B------:R-:W-:Y:S01]  /*0640*/  USHF.L.U32 UR6, UR6, 0x1, URZ ;  /* 0x0000000106067899 */ /* 0x000fe200080006ff */
[----:B------:R-:W3:Y:S03]  /*0650*/  FENCE.VIEW.ASYNC.S ;  /* 0x00000000000073c6 */ /* 0x000ee60000000000 */
[----:B---3--:R3:W4:Y:S08]  /*0660*/  SYNCS.EXCH.64 URZ, [UR4], UR8 ;  /* 0x0000000804ff75b2 */ /* 0x0087300008000100 */
[----:B------:R3:W1:Y:S01]  /*0670*/  SYNCS.EXCH.64 URZ, [UR4+0x1a0], UR6 ;  /* 0x0001a00604ff75b2 */ /* 0x0006620008000100 */
        /* <DEDUP_REMOVED lines=101> */
[----:B------:R3:W1:Y:S02]  /*0cd0*/  SYNCS.EXCH.64 URZ, [UR4+0x338], UR6 ;  /* 0x0003380604ff75b2 */ /* 0x0006640008000100 */
[----:B---34-:R-:W-:Y:S01]  /*0ce0*/  NOP ;  /* 0x0000000000007918 */ /* 0x018fe20000000000 */
.L_x_10:
[----:B------:R-:W-:Y:S05]  /*0cf0*/  BSYNC.RECONVERGENT B0 ;  /* 0x0000000000007941 */ /* 0x000fea0003800200 */
.L_x_9:
[----:B------:R-:W3:Y:S01]  /*0d00*/  SHFL.IDX PT, R0, R91, RZ, 0x1f ;  /* 0x00001fff5b007589 */ /* 0x000ee200000e0000 */
[----:B------:R-:W-:Y:S01]  /*0d10*/  NOP ;  /* 0x0000000000007918 */ /* 0x000fe20000000000 */
[----:B---3--:R-:W-:-:S13]  /*0d20*/  ISETP.NE.AND P1, PT, R0, 0x1, PT ;  /* 0x000000010000780c */ /* 0x008fda0003f25270 */
[----:B------:R-:W-:Y:S05]  /*0d30*/  @P1 BRA `(.L_x_11) ;  /* 0x0000000000441947 */ /* 0x000fea0003800000 */
        /* <DEDUP_REMOVED lines=10> */
[----:B------:R-:W-:Y:S01]  /*0de0*/  ELECT P1, URZ, PT ;  /* 0x0000000000ff782f */ /* 0x000fe20003820000 */
[----:B------:R-:W3:Y:S02]  /*0df0*/  FENCE.VIEW.ASYNC.S ;  /* 0x00000000000073c6 */ /* 0x000ee40000000000 */
[----:B---3--:R3:W4:Y:S08]  /*0e00*/  SYNCS.EXCH.64 URZ, [UR4+0x340], UR8 ;  /* 0x0003400804ff75b2 */ /* 0x0087300008000100 */
[----:B------:R3:W1:Y:S01]  /*0e10*/  SYNCS.EXCH.64 URZ, [UR4+0x350], UR6 ;  /* 0x0003500604ff75b2 */ /* 0x0006620008000100 */
[----:B------:R3:W1:Y:S01]  /*0e20*/  SYNCS.EXCH.64 URZ, [UR4+0x348], UR8 ;  /* 0x0003480804ff75b2 */ /* 0x0006620008000100 */
[----:B------:R3:W1:Y:S01]  /*0e30*/  SYNCS.EXCH.64 URZ, [UR4+0x358], UR6 ;  /* 0x0003580604ff75b2 */ /* 0x0006620008000100 */
[----:B------:R-:W-:Y:S01]  /*0e40*/  NOP ;  /* 0x0000000000007918 */ /* 0x000fe20000000000 */
.L_x_11:
[----:B------:R-:W2:Y:S01]  /*0e50*/  SHFL.IDX PT, R0, R91, RZ, 0x1f ;  /* 0x00001fff5b007589 */ /* 0x000ea200000e0000 */
[----:B------:R-:W-:Y:S01]  /*0e60*/  NOP ;  /* 0x0000000000007918 */ /* 0x000fe20000000000 */
[----:B--2---:R-:W-:-:S13]  /*0e70*/  ISETP.NE.AND P1, PT, R0, 0x3, PT ;  /* 0x000000030000780c */ /* 0x004fda0003f25270 */
[----:B------:R-:W-:Y:S05]  /*0e80*/  @P1 BRA `(.L_x_12) ;  /* 0x00000000002c1947 */ /* 0x000fea0003800000 */
[----:B---3--:R-:W-:Y:S01]  /*0e90*/  UMOV UR6, 0x400 ;  /* 0x0000040000067882 */ /* 0x008fe20000000000 */
[----:B------:R-:W-:Y:S01]  /*0ea0*/  UMOV UR4, 0x20 ;  /* 0x0000002000047882 */ /* 0x000fe20000000000 */
[----:B------:R-:W-:Y:S02]  /*0eb0*/  ULEA UR6, UR45, UR6, 0x18 ;  /* 0x000000062d067291 */ /* 0x000fe4000f8ec0ff */
[----:B------:R-:W-:-:S04]  /*0ec0*/  UIADD3 UR4, UPT, UPT, -UR4, 0x100000, URZ ;  /* 0x0010000004047890 */ /* 0x000fc8000fffe1ff */
[----:B------:R-:W-:Y:S02]  /*0ed0*/  USHF.L.U32 UR5, UR4, 0xb, URZ ;  /* 0x0000000b04057899 */ /* 0x000fe400080006ff */
[----:B------:R-:W-:Y:S01]  /*0ee0*/  USHF.L.U32 UR4, UR4, 0x1, URZ ;  /* 0x0000000104047899 */ /* 0x000fe200080006ff */
[----:B------:R-:W-:Y:S01]  /*0ef0*/  ELECT P1, URZ, PT ;  /* 0x0000000000ff782f */ /* 0x000fe20003820000 */
[----:B------:R-:W2:Y:S10]  /*0f00*/  FENCE.VIEW.ASYNC.S ;  /* 0x00000000000073c6 */ /* 0x000eb40000000000 */
[----:B--2---:R2:W3:Y:S01]  /*0f10*/  SYNCS.EXCH.64 URZ, [UR6+0x360], UR4 ;  /* 0x0003600406ff75b2 */ /* 0x0044e20008000100 */
[----:B------:R2:W1:Y:S01]  /*0f20*/  SYNCS.EXCH.64 URZ, [UR6+0x368], UR4 ;  /* 0x0003680406ff75b2 */ /* 0x0004620008000100 */
[----:B------:R-:W-:Y:S01]  /*0f30*/  NOP ;  /* 0x0000000000007918 */ /* 0x000fe20000000000 */
.L_x_12:
[----:B------:R-:W4:Y:S01]  /*0f40*/  SHFL.IDX PT, R0, R91, RZ, 0x1f ;  /* 0x00001fff5b007589 */ /* 0x000f2200000e0000 */
[----:B------:R-:W-:Y:S01]  /*0f50*/  NOP ;  /* 0x0000000000007918 */ /* 0x000fe20000000000 */
[----:B----4-:R-:W-:-:S13]  /*0f60*/  ISETP.NE.AND P1, PT, R0, 0x4, PT ;  /* 0x000000040000780c */ /* 0x010fda0003f25270 */
[----:B------:R-:W-:Y:S05]  /*0f70*/  @P1 BRA `(.L_x_13) ;  /* 0x0000000000481947 */ /* 0x000fea0003800000 */
[----:B--23--:R-:W-:Y:S01]  /*0f80*/  UMOV UR4, 0xe20 ;  /* 0x00000e2000047882 */ /* 0x00cfe20000000000 */
[----:B------:R-:W-:Y:S01]  /*0f90*/  UMOV UR6, 0x400 ;  /* 0x0000040000067882 */ /* 0x000fe20000000000 */
[----:B------:R-:W-:Y:S01]  /*0fa0*/  USEL UR4, UR4, 0xc20, UP3 ;  /* 0x00000c2004047887 */ /* 0x000fe20009800000 */
        /* <DEDUP_REMOVED lines=9> */
[----:B------:R-:W2:Y:S02]  /*1040*/  FENCE.VIEW.ASYNC.S ;  /* 0x00000000000073c6 */ /* 0x000ea40000000000 */
[----:B--2---:R4:W2:Y:S08]  /*1050*/  SYNCS.EXCH.64 URZ, [UR6+0x370], UR8 ;  /* 0x0003700806ff75b2 */ /* 0x0048b00008000100 */
[----:B------:R4:W3:Y:S01]  /*1060*/  SYNCS.EXCH.64 URZ, [UR6+0x380], UR4 ;  /* 0x0003800406ff75b2 */ /* 0x0008e20008000100 */
[----:B------:R4:W1:Y:S01]  /*1070*/  SYNCS.EXCH.64 URZ, [UR6+0x378], UR8 ;  /* 0x0003780806ff75b2 */ /* 0x0008620008000100 */
[----:B------:R4:W1:Y:S02]  /*1080*/  SYNCS.EXCH.64 URZ, [UR6+0x388], UR4 ;  /* 0x0003880406ff75b2 */ /* 0x0008640008000100 */
[----:B----4-:R-:W-:Y:S01]  /*1090*/  NOP ;  /* 0x0000000000007918 */ /* 0x010fe20000000000 */
.L_x_13:
[----:B------:R-:W4:Y:S01]  /*10a0*/  SHFL.IDX PT, R0, R91, RZ, 0x1f ;  /* 0x00001fff5b007589 */ /* 0x000f2200000e0000 */
[----:B------:R-:W-:Y:S01]  /*10b0*/  NOP ;  /* 0x0000000000007918 */ /* 0x000fe20000000000 */
[----:B----4-:R-:W-:-:S13]  /*10c0*/  ISETP.NE.AND P1, PT, R0, 0x5, PT ;  /* 0x000000050000780c */ /* 0x010fda0003f25270 */
[----:B------:R-:W-:Y:S05]  /*10d0*/  @P1 BRA `(.L_x_14) ;  /* 0x0000000000541947 */ /* 0x000fea0003800000 */
[----:B--23--:R-:W-:Y:S01]  /*10e0*/  UMOV UR4, 0x400 ;  /* 0x0000040000047882 */ /* 0x00cfe20000000000 */
        /* <DEDUP_REMOVED lines=14> */
[----:B------:R4:W1:Y:S01]  /*11d0*/  SYNCS.EXCH.64 URZ, [UR4+0x3b8], UR8 ;  /* 0x0003b80804ff75b2 */ /* 0x0008620008000100 */
[----:B------:R4:W1:Y:S01]  /*11e0*/  SYNCS.EXCH.64 URZ, [UR4+0x3a0], UR6 ;  /* 0x0003a00604ff75b2 */ /* 0x0008620008000100 */
[----:B------:R4:W1:Y:S01]  /*11f0*/  SYNCS.EXCH.64 URZ, [UR4+0x3c0], UR8 ;  /* 0x0003c00804ff75b2 */ /* 0x0008620008000100 */
[----:B------:R4:W1:Y:S01]  /*1200*/  SYNCS.EXCH.64 URZ, [UR4+0x3a8], UR6 ;  /* 0x0003a80604ff75b2 */ /* 0x0008620008000100 */
[----:B------:R4:W1:Y:S02]  /*1210*/  SYNCS.EXCH.64 URZ, [UR4+0x3c8], UR8 ;  /* 0x0003c80804ff75b2 */ /* 0x0008640008000100 */
[----:B----4-:R-:W-:Y:S01]  /*1220*/  NOP ;  /* 0x0000000000007918 */ /* 0x010fe20000000000 */
.L_x_14:
[----:B------:R-:W4:Y:S01]  /*1230*/  SHFL.IDX PT, R0, R91, RZ, 0x1f ;  /* 0x00001fff5b007589 */ /* 0x000f2200000e0000 */
[----:B------:R-:W-:Y:S01]  /*1240*/  ISETP.NE.OR P0, PT, RZ, UR25, !P0 ;  /* 0x00000019ff007c0c */ /* 0x000fe2000c705670 */
[----:B------:R-:W-:Y:S01]  /*1250*/  NOP ;  /* 0x0000000000007918 */ /* 0x000fe20000000000 */
[----:B----4-:R-:W-:-:S13]  /*1260*/  ISETP.NE.AND P1, PT, R0, 0x3, PT ;  /* 0x000000030000780c */ /* 0x010fda0003f25270 */
[----:B------:R-:W-:Y:S05]  /*1270*/  @P1 BRA `(.L_x_15) ;  /* 0x0000000000341947 */ /* 0x000fea0003800000 */
[----:B--23--:R-:W-:Y:S01]  /*1280*/  UMOV UR4, 0x400 ;  /* 0x0000040000047882 */ /* 0x00cfe20000000000 */
[----:B------:R-:W-:Y:S01]  /*1290*/  UMOV UR6, 0x20 ;  /* 0x0000002000067882 */ /* 0x000fe20000000000 */
[----:B------:R-:W-:Y:S02]  /*12a0*/  ULEA UR4, UR45, UR4, 0x18 ;  /* 0x000000042d047291 */ /* 0x000fe4000f8ec0ff */
[----:B------:R-:W-:-:S04]  /*12b0*/  UIADD3 UR6, UPT, UPT, -UR6, 0x100000, URZ ;  /* 0x0010000006067890 */ /* 0x000fc8000fffe1ff */
[----:B------:R-:W-:Y:S02]  /*12c0*/  USHF.L.U32 UR7, UR6, 0xb, URZ ;  /* 0x0000000b06077899 */ /* 0x000fe400080006ff */
[----:B------:R-:W-:Y:S01]  /*12d0*/  USHF.L.U32 UR6, UR6, 0x1, URZ ;  /* 0x0000000106067899 */ /* 0x000fe200080006ff */
[----:B------:R-:W-:Y:S01]  /*12e0*/  ELECT P1, URZ, PT ;  /* 0x0000000000ff782f */ /* 0x000fe20003820000 */
[----:B------:R-:W2:Y:S10]  /*12f0*/  FENCE.VIEW.ASYNC.S ;  /* 0x00000000000073c6 */ /* 0x000eb40000000000 */
[----:B--2---:R4:W2:Y:S01]  /*1300*/  SYNCS.EXCH.64 URZ, [UR4+0x3d0], UR6 ;  /* 0x0003d00604ff75b2 */ /* 0x0048a20008000100 */
[----:B------:R4:W3:Y:S01]  /*1310*/  SYNCS.EXCH.64 URZ, [UR4+0x3e0], UR6 ;  /* 0x0003e00604ff75b2 */ /* 0x0008e20008000100 */
[----:B------:R4:W1:Y:S01]  /*1320*/  SYNCS.EXCH.64 URZ, [UR4+0x3d8], UR6 ;  /* 0x0003d80604ff75b2 */ /* 0x0008620008000100 */
[----:B------:R4:W1:Y:S02]  /*1330*/  SYNCS.EXCH.64 URZ, [UR4+0x3e8], UR6 ;  /* 0x0003e80604ff75b2 */ /* 0x0008640008000100 */
[----:B----4-:R-:W-:Y:S01]  /*1340*/  NOP ;  /* 0x0000000000007918 */ /* 0x010fe20000000000 */
.L_x_15:
[----:B------:R-:W-:Y:S01]  /*1350*/  VOTEU.ALL UP0, P0 ;  /* 0x0000000000ff7886 */ /* 0x000fe20000000000 */
[----:B--23--:R-:W-:Y:S01]  /*1360*/  UMOV UR4, 0x20 ;  /* 0x0000002000047882 */ /* 0x00cfe20000000000 */
[----:B------:R-:W2:Y:S01]  /*1370*/  LDCU UR35, c[0x0][0x36c] ;  /* 0x00006d80ff2377ac */ /* 0x000ea20008000800 */
[----:B------:R-:W-:Y:S01]  /*1380*/  NOP ;  /* 0x0000000000007918 */ /* 0x000fe20000000000 */
[----:B------:R-:W-:Y:S01]  /*1390*/  LOP3.LUT R0, R99, 0x1f, RZ, 0xc0, !PT ;  /* 0x0000001f63007812 */ /* 0x000fe200078ec0ff */
[----:B------:R-:W-:Y:S01]  /*13a0*/  @!UP0 UMOV UR6, 0x400 ;  /* 0x0000040000068882 */ /* 0x000fe20000000000 */
[----:B------:R-:W-:-:S04]  /*13b0*/  @!UP0 UIADD3 UR4, UPT, UPT, -UR4, 0x100000, URZ ;  /* 0x0010000004048890 */ /* 0x000fc8000fffe1ff */
[----:B------:R-:W-:Y:S02]  /*13c0*/  @!UP0 USHF.L.U32 UR5, UR4, 0xb, URZ ;  /* 0x0000000b04058899 */ /* 0x000fe400080006ff */
[----:B------:R-:W-:Y:S02]  /*13d0*/  @!UP0 USHF.L.U32 UR4, UR4, 0x1, URZ ;  /* 0x0000000104048899 */ /* 0x000fe400080006ff */
[----:B------:R-:W-:Y:S01]  /*13e0*/  @!UP0 ULEA UR6, UR45, UR6, 0x18 ;  /* 0x000000062d068291 */ /* 0x000fe2000f8ec0ff */
[----:B------:R-:W-:Y:S01]  /*13f0*/  VOTEU.ALL UP0, P0 ;  /* 0x0000000000ff7886 */ /* 0x000fe20000000000 */
[----:B------:R-:W-:Y:S02]  /*1400*/  UISETP.NE.AND UP4, UPT, UR25, URZ, UPT ;  /* 0x000000ff1900728c */ /* 0x000fe4000bf85270 */
[----:B--2---:R-:W-:Y:S01]  /*1410*/  UISETP.EQ.U32.AND UP1, UPT, UR35, 0x1, UPT ;  /* 0x000000012300788c */ /* 0x004fe2000bf22070 */
[----:B------:R-:W2:Y:S07]  /*1420*/  FENCE.VIEW.ASYNC.S ;  /* 0x00000000000073c6 */ /* 0x000eae0000000000 */
[----:B--2---:R2:W3:Y:S01]  /*1430*/  @!UP0 SYNCS.EXCH.64 URZ, [UR6+0x3f0], UR4 ;  /* 0x0003f00406ff85b2 */ /* 0x0044e20008000100 */
[----:B------:R-:W-:Y:S05]  /*1440*/  BRA.U !UP1, `(.L_x_16) ;  /* 0x0000000109087547 */ /* 0x000fea000b800000 */
[----:B-1-3--:R-:W-:Y:S01]  /*1450*/  UCGABAR_ARV ;  /* 0x00000000000079c7 */ /* 0x00afe20008000000 */
[----:B------:R-:W-:Y:S05]  /*1460*/  BRA `(.L_x_17) ;  /* 0x0000000000047947 */ /* 0x000fea0003800000 */
.L_x_16:
[----:B-1-3--:R-:W-:Y:S01]  /*1470*/  NOP ;  /* 0x0000000000007918 */ /* 0x00afe20000000000 */
.L_x_17:
[----:B------:R-:W1:Y:S01]  /*1480*/  S2UR UR33, SR_CTAID.X ;  /* 0x00000000002179c3 */ /* 0x000e620000002500 */
[----:B------:R-:W-:-:S05]  /*1490*/  CS2R.32 R3, SR_CgaSize ;  /* 0x0000000000037805 */ /* 0x000fca0000008a00 */
[----:B------:R-:W-:-:S05]  /*14a0*/  IMAD R3, R3, -0xa0, RZ ;  /* 0xffffff6003037824 */ /* 0x000fca00078e02ff */
[----:B------:R-:W-:-:S14]  /*14b0*/  R2UR UR10, R3 ;  /* 0x00000000030a72ca */ /* 0x000fdc00000e0000 */
[----:B------:R-:W3:Y:S01]  /*14c0*/  LDCU UR10, c[0x0][UR10+0x2b0] ;  /* 0x000056000a0a77ac */ /* 0x000ee20008000800 */
[----:B------:R-:W-:-:S05]  /*14d0*/  CS2R.32 R3, SR_CgaSize ;  /* 0x0000000000037805 */ /* 0x000fca0000008a00 */
[----:B------:R-:W-:-:S05]  /*14e0*/  IMAD R3, R3, -0xa0, RZ ;  /* 0xffffff6003037824 */ /* 0x000fca00078e02ff */
[----:B------:R-:W-:-:S14]  /*14f0*/  R2UR UR8, R3 ;  /* 0x00000000030872ca */ /* 0x000fdc00000e0000 */
[----:B------:R-:W4:Y:S01]  /*1500*/  LDCU UR8, c[0x0][UR8+0x2b4] ;  /* 0x00005680080877ac */ /* 0x000f220008000800 */
[----:B------:R-:W4:Y:S01]  /*1510*/  S2UR UR9, SR_CTAID.Y ;  /* 0x00000000000979c3 */ /* 0x000f220000002600 */
[----:B--2---:R-:W-:Y:S02]  /*1520*/  USHF.R.U32.HI UR5, URZ, 0x1, UR45 ;  /* 0x00000001ff057899 */ /* 0x004fe4000801162d */
[----:B------:R-:W-:Y:S02]  /*1530*/  ULOP3.LUT UR6, UR29, 0xc, UR45, 0xf8, !UPT ;  /* 0x0000000c1d067892 */ /* 0x000fe4000f8ef82d */
[----:B------:R-:W-:Y:S01]  /*1540*/  USHF.R.U32.HI UR4, URZ, 0x2, UR45 ;  /* 0x00000002ff047899 */ /* 0x000fe2000801162d */
[----:B------:R-:W-:-:S05]  /*1550*/  CS2R.32 R3, SR_CgaSize ;  /* 0x0000000000037805 */ /* 0x000fca0000008a00 */
[----:B------:R-:W-:-:S05]  /*1560*/  IMAD R3, R3, -0xa0, RZ ;  /* 0xffffff6003037824 */ /* 0x000fca00078e02ff */
[----:B------:R-:W-:-:S14]  /*1570*/  R2UR UR61, R3 ;  /* 0x00000000033d72ca */ /* 0x000fdc00000e0000 */
[----:B------:R-:W2:Y:S01]  /*1580*/  LDCU UR61, c[0x0][UR61+0x2a0] ;  /* 0x000054003d3d77ac */ /* 0x000ea20008000800 */
[----:B------:R-:W1:Y:S01]  /*1590*/  S2UR UR36, SR_CTAID.Z ;  /* 0x00000000002479c3 */ /* 0x000e620000002700 */
[----:B------:R-:W-:-:S05]  /*15a0*/  CS2R.32 R3, SR_CgaSize ;  /* 0x0000000000037805 */ /* 0x000fca0000008a00 */
[----:B------:R-:W-:-:S05]  /*15b0*/  IMAD R3, R3, -0xa0, RZ ;  /* 0xffffff6003037824 */ /* 0x000fca00078e02ff */
[----:B------:R-:W-:-:S14]  /*15c0*/  R2UR UR62, R3 ;  /* 0x00000000033e72ca */ /* 0x000fdc00000e0000 */
[----:B------:R-:W2:Y:S01]  /*15d0*/  LDCU UR62, c[0x0][UR62+0x2a4] ;  /* 0x000054803e3e77ac */ /* 0x000ea20008000800 */
[----:B------:R-:W2:Y:S01]  /*15e0*/  LDCU UR31, c[0x0][0xb24] ;  /* 0x00016480ff1f77ac */ /* 0x000ea20008000800 */
[----:B-1----:R-:W-:Y:S01]  /*15f0*/  I2FP.F32.U32 R3, UR33 ;  /* 0x0000002100037c45 */ /* 0x002fe20008201000 */
[----:B------:R-:W-:-:S04]  /*1600*/  ULOP3.LUT UR48, UR5, 0x1, URZ, 0xc0, !UPT ;  /* 0x0000000105307892 */ /* 0x000fc8000f8ec0ff */
[----:B---3--:R-:W-:Y:S01]  /*1610*/  FMUL R3, R3, UR10 ;  /* 0x0000000a03037c20 */ /* 0x008fe20008400000 */
[----:B------:R-:W-:Y:S01]  /*1620*/  UISETP.GT.U32.AND UP0, UPT, UR6, 0xffff, UPT ;  /* 0x0000ffff0600788c */ /* 0x000fe2000bf04070 */
[----:B----4-:R-:W-:Y:S01]  /*1630*/  I2FP.F32.U32 R2, UR9 ;  /* 0x0000000900027c45 */ /* 0x010fe20008201000 */
[----:B------:R-:W-:-:S03]  /*1640*/  ULOP3.LUT UR7, UR45, 0x3, URZ, 0xc0, !UPT ;  /* 0x000000032d077892 */ /* 0x000fc6000f8ec0ff */
[----:B------:R-:W1:Y:S01]  /*1650*/  F2I.U32.TRUNC.NTZ R3, R3 ;  /* 0x0000000300037305 */ /* 0x000e62000020f000 */
[----:B------:R-:W-:Y:S01]  /*1660*/  ULOP3.LUT UR46, UR4, 0x3, URZ, 0xc0, !UPT ;  /* 0x00000003042e7892 */ /* 0x000fe2000f8ec0ff */
[----:B------:R-:W-:Y:S01]  /*1670*/  FMUL R2, R2, UR8 ;  /* 0x0000000802027c20 */ /* 0x000fe20008400000 */
[----:B------:R-:W-:Y:S02]  /*1680*/  USEL UR4, UR6, 0xffff, !UP0 ;  /* 0x0000ffff06047887 */ /* 0x000fe4000c000000 */
[----:B------:R-:W-:Y:S02]  /*1690*/  UISETP.GT.U32.AND UP1, UPT, UR7, 0xffff, UPT ;  /* 0x0000ffff0700788c */ /* 0x000fe4000bf24070 */
[----:B------:R-:W-:Y:S01]  /*16a0*/  ULOP3.LUT UR4, UR4, 0xffff, URZ, 0xc0, !UPT ;  /* 0x0000ffff04047892 */ /* 0x000fe2000f8ec0ff */
[----:B------:R-:W3:Y:S01]  /*16b0*/  F2I.U32.TRUNC.NTZ R2, R2 ;  /* 0x0000000200027305 */ /* 0x000ee2000020f000 */
[----:B------:R-:W-:Y:S01]  /*16c0*/  USEL UR7, UR7, 0xffff, !UP1 ;  /* 0x0000ffff07077887 */ /* 0x000fe2000c800000 */
[----:B------:R-:W-:Y:S01]  /*16d0*/  UMOV UR21, 0x5 ;  /* 0x0000000500157882 */ /* 0x000fe20000000000 */
[----:B------:R-:W-:-:S02]  /*16e0*/  USHF.L.U32 UR27, UR45, 0x7, URZ ;  /* 0x000000072d1b7899 */ /* 0x000fc400080006ff */
[----:B------:R-:W-:Y:S01]  /*16f0*/  USHF.L.U32 UR21, UR21, UR4, URZ ;  /* 0x0000000415157299 */ /* 0x000fe200080006ff */
[----:B-1----:R-:W-:Y:S01]  /*1700*/  R2UR UR5, R3 ;  /* 0x00000000030572ca */ /* 0x002fe200000e0000 */
[----:B------:R-:W-:Y:S01]  /*1710*/  USHF.L.U32 UR26, UR45, 0x9, URZ ;  /* 0x000000092d1a7899 */ /* 0x000fe200080006ff */
[----:B------:R-:W-:Y:S01]  /*1720*/  PRMT R3, RZ, 0x7610, R3 ;  /* 0x00007610ff037816 */ /* 0x000fe20000000003 */
[----:B------:R-:W-:Y:S01]  /*1730*/  ULOP3.LUT UR7, UR7, 0xffff, URZ, 0xc0, !UPT ;  /* 0x0000ffff07077892 */ /* 0x000fe2000f8ec0ff */
[----:B------:R-:W-:Y:S01]  /*1740*/  UMOV UR24, 0x1111 ;  /* 0x0000111100187882 */ /* 0x000fe20000000000 */
[----:B------:R-:W1:Y:S01]  /*1750*/  LDCU UR42, c[0x0][0xb24] ;  /* 0x00016480ff2a77ac */ /* 0x000e620008000800 */
[----:B---3--:R-:W-:Y:S02]  /*1760*/  R2UR UR8, R2 ;  /* 0x00000000020872ca */ /* 0x008fe400000e0000 */
[----:B------:R-:W-:Y:S01]  /*1770*/  PRMT R2, RZ, 0x7610, R2 ;  /* 0x00007610ff027816 */ /* 0x000fe20000000002 */
[----:B------:R-:W3:Y:S04]  /*1780*/  LDCU UR34, c[0x0][0xb30] ;  /* 0x00016600ff2277ac */ /* 0x000ee80008000800 */
[----:B------:R-:W-:-:S02]  /*1790*/  UIADD3 UR5, UPT, UPT, -UR5, URZ, URZ ;  /* 0x000000ff05057290 */ /* 0x000fc4000fffe1ff */
[----:B------:R-:W-:Y:S02]  /*17a0*/  UISETP.NE.AND UP5, UPT, UR25, 0x2, UPT ;  /* 0x000000021900788c */ /* 0x000fe4000bfa5270 */
[----:B------:R-:W-:Y:S02]  /*17b0*/  ULOP3.LUT UR27, UR27, 0x600, URZ, 0xc0, !UPT ;  /* 0x000006001b1b7892 */ /* 0x000fe4000f8ec0ff */
[----:B------:R-:W-:Y:S02]  /*17c0*/  UIADD3 UR4, UPT, UPT, -UR8, URZ, URZ ;  /* 0x000000ff08047290 */ /* 0x000fe4000fffe1ff */
[----:B------:R-:W-:Y:S02]  /*17d0*/  ULOP3.LUT UR26, UR26, 0x400, URZ, 0xc0, !UPT ;  /* 0x000004001a1a7892 */ /* 0x000fe4000f8ec0ff */
[----:B--2---:R-:W-:Y:S01]  /*17e0*/  UISETP.GE.AND UP6, UPT, UR31, 0x1, UPT ;  /* 0x000000011f00788c */ /* 0x004fe2000bfc6270 */
[----:B------:R-:W-:Y:S01]  /*17f0*/  UMOV UR28, UR9 ;  /* 0x00000009001c7c82 */ /* 0x000fe20008000000 */
[----:B------:R-:W-:Y:S01]  /*1800*/  UMOV UR20, UR33 ;  /* 0x0000002100147c82 */ /* 0x000fe20008000000 */
[----:B------:R-:W-:-:S02]  /*1810*/  USHF.L.U32 UR24, UR24, UR7, URZ ;  /* 0x0000000718187299 */ /* 0x000fc400080006ff */
[----:B------:R-:W-:Y:S02]  /*1820*/  UIMAD UR61, UR61, UR5, UR33 ;  /* 0x000000053d3d72a4 */ /* 0x000fe4000f8e0221 */
[----:B------:R-:W-:Y:S01]  /*1830*/  UIMAD UR62, UR62, UR4, UR9 ;  /* 0x000000043e3e72a4 */ /* 0x000fe2000f8e0209 */
[----:B-1-3--:R-:W-:Y:S11]  /*1840*/  BRA.U UP4, `(.L_x_18) ;  /* 0x0000000104ac7547 */ /* 0x00aff6000b800000 */
[----:B------:R-:W-:Y:S02]  /*1850*/  UISETP.NE.AND UP0, UPT, UR62, URZ, UPT ;  /* 0x000000ff3e00728c */ /* 0x000fe4000bf05270 */
[----:B------:R-:W-:Y:S02]  /*1860*/  ULOP3.LUT UR4, UR61, 0x2, URZ, 0x3c, !UPT ;  /* 0x000000023d047892 */ /* 0x000fe4000f8e3cff */
[----:B------:R-:W-:Y:S02]  /*1870*/  UISETP.GT.U32.AND UP1, UPT, UR61, 0x1, UP0 ;  /* 0x000000013d00788c */ /* 0x000fe40008724070 */
[----:B------:R-:W-:Y:S02]  /*1880*/  UISETP.NE.AND UP2, UPT, UR62, 0x1, UPT ;  /* 0x000000013e00788c */ /* 0x000fe4000bf45270 */
[----:B------:R-:W-:Y:S02]  /*1890*/  UISETP.GT.U32.AND UP0, UPT, UR4, 0x1, UP0 ;  /* 0x000000010400788c */ /* 0x000fe40008704070 */
[----:B------:R-:W-:-:S02]  /*18a0*/  USEL UR7, URZ, 0x1, UP1 ;  /* 0x00000001ff077887 */ /* 0x000fc40008800000 */
[----:B------:R-:W-:Y:S02]  /*18b0*/  USEL UR8, URZ, 0x2, UP1 ;  /* 0x00000002ff087887 */ /* 0x000fe40008800000 */
[----:B------:R-:W-:Y:S02]  /*18c0*/  UISETP.GT.U32.AND UP1, UPT, UR61, 0x1, UP2 ;  /* 0x000000013d00788c */ /* 0x000fe40009724070 */
[----:B------:R-:W-:Y:S02]  /*18d0*/  USEL UR12, URZ, 0x4, UP0 ;  /* 0x00000004ff0c7887 */ /* 0x000fe40008000000 */
[----:B------:R-:W-:Y:S02]  /*18e0*/  USEL UR15, URZ, 0x8, UP0 ;  /* 0x00000008ff0f7887 */ /* 0x000fe40008000000 */
[----:B------:R-:W-:Y:S02]  /*18f0*/  UISETP.GT.U32.AND UP0, UPT, UR4, 0x1, UP2 ;  /* 0x000000010400788c */ /* 0x000fe40009704070 */
[----:B------:R-:W-:-:S02]  /*1900*/  USEL UR6, URZ, 0x10, UP1 ;  /* 0x00000010ff067887 */ /* 0x000fc40008800000 */
[----:B------:R-:W-:Y:S02]  /*1910*/  USEL UR11, URZ, 0x20, UP1 ;  /* 0x00000020ff0b7887 */ /* 0x000fe40008800000 */
[----:B------:R-:W-:Y:S02]  /*1920*/  UISETP.NE.AND UP1, UPT, UR62, 0x2, UPT ;  /* 0x000000023e00788c */ /* 0x000fe4000bf25270 */
[----:B------:R-:W-:Y:S02]  /*1930*/  USEL UR14, URZ, 0x40, UP0 ;  /* 0x00000040ff0e7887 */ /* 0x000fe40008000000 */
[----:B------:R-:W-:Y:S02]  /*1940*/  USEL UR16, URZ, 0x80, UP0 ;  /* 0x00000080ff107887 */ /* 0x000fe40008000000 */
[----:B------:R-:W-:Y:S02]  /*1950*/  UISETP.GT.U32.AND UP0, UPT, UR61, 0x1, UP1 ;  /* 0x000000013d00788c */ /* 0x000fe40008f04070 */
[----:B------:R-:W-:-:S02]  /*1960*/  UISETP.NE.AND UP2, UPT, UR62, 0x3, UPT ;  /* 0x000000033e00788c */ /* 0x000fc4000bf45270 */
[----:B------:R-:W-:Y:S02]  /*1970*/  USEL UR5, URZ, 0x100, UP0 ;  /* 0x00000100ff057887 */ /* 0x000fe40008000000 */
[----:B------:R-:W-:Y:S02]  /*1980*/  USEL UR10, URZ, 0x200, UP0 ;  /* 0x00000200ff0a7887 */ /* 0x000fe40008000000 */
[----:B------:R-:W-:Y:S02]  /*1990*/  UISETP.GT.U32.AND UP0, UPT, UR61, 0x1, UP2 ;  /* 0x000000013d00788c */ /* 0x000fe40009704070 */
[----:B------:R-:W-:Y:S02]  /*19a0*/  UIADD3 UR5, UPT, UPT, UR5, UR6, UR7 ;  /* 0x0000000605057290 */ /* 0x000fe4000fffe007 */
[----:B------:R-:W-:Y:S02]  /*19b0*/  USEL UR9, URZ, 0x1000, UP0 ;  /* 0x00001000ff097887 */ /* 0x000fe40008000000 */
[----:B------:R-:W-:-:S02]  /*19c0*/  USEL UR13, URZ, 0x2000, UP0 ;  /* 0x00002000ff0d7887 */ /* 0x000fc40008000000 */
[----:B------:R-:W-:Y:S02]  /*19d0*/  UIADD3 UR5, UPT, UPT, UR8, UR9, UR5 ;  /* 0x0000000908057290 */ /* 0x000fe4000fffe005 */
[----:B------:R-:W-:Y:S02]  /*19e0*/  UISETP.GT.U32.AND UP1, UPT, UR4, 0x1, UP1 ;  /* 0x000000010400788c */ /* 0x000fe40008f24070 */
[----:B------:R-:W-:Y:S02]  /*19f0*/  UIADD3 UR5, UPT, UPT, UR10, UR11, UR5 ;  /* 0x0000000b0a057290 */ /* 0x000fe4000fffe005 */
[----:B------:R-:W-:Y:S02]  /*1a00*/  UISETP.GT.U32.AND UP0, UPT, UR4, 0x1, UP2 ;  /* 0x000000010400788c */ /* 0x000fe40009704070 */
[----:B------:R-:W-:Y:S02]  /*1a10*/  USEL UR4, URZ, 0x400, UP1 ;  /* 0x00000400ff047887 */ /* 0x000fe40008800000 */
[----:B------:R-:W-:-:S02]  /*1a20*/  UIADD3 UR5, UPT, UPT, UR12, UR13, UR5 ;  /* 0x0000000d0c057290 */ /* 0x000fc4000fffe005 */
[----:B------:R-:W-:Y:S02]  /*1a30*/  USEL UR6, URZ, 0x4000, UP0 ;  /* 0x00004000ff067887 */ /* 0x000fe40008000000 */
[----:B------:R-:W-:Y:S02]  /*1a40*/  UIADD3 UR5, UPT, UPT, UR4, UR14, UR5 ;  /* 0x0000000e04057290 */ /* 0x000fe4000fffe005 */
[----:B------:R-:W-:Y:S02]  /*1a50*/  USEL UR7, URZ, 0x800, UP1 ;  /* 0x00000800ff077887 */ /* 0x000fe40008800000 */
[----:B------:R-:W-:Y:S02]  /*1a60*/  ULOP3.LUT UR4, UR61, 0xfffffffe, URZ, 0xc0, !UPT ;  /* 0xfffffffe3d047892 */ /* 0x000fe4000f8ec0ff */
[----:B------:R-:W-:Y:S02]  /*1a70*/  UIADD3 UR5, UPT, UPT, UR15, UR6, UR5 ;  /* 0x000000060f057290 */ /* 0x000fe4000fffe005 */
[----:B------:R-:W-:-:S02]  /*1a80*/  ULEA UR4, UR62, UR4, 0x2 ;  /* 0x000000043e047291 */ /* 0x000fc4000f8e10ff */
[----:B------:R-:W-:Y:S02]  /*1a90*/  USEL UR6, URZ, 0x8000, UP0 ;  /* 0x00008000ff067887 */ /* 0x000fe40008000000 */
[----:B------:R-:W-:-:S03]  /*1aa0*/  UIADD3 UR5, UPT, UPT, UR7, UR16, UR5 ;  /* 0x0000001007057290 */ /* 0x000fc6000fffe005 */
[----:B------:R-:W-:Y:S01]  /*1ab0*/  UMOV UR7, 0x3 ;  /* 0x0000000300077882 */ /* 0x000fe20000000000 */
[----:B------:R-:W-:Y:S02]  /*1ac0*/  UIADD3 UR5, UPT, UPT, UR5, UR6, URZ ;  /* 0x0000000605057290 */ /* 0x000fe4000fffe0ff */
[----:B------:R-:W-:-:S04]  /*1ad0*/  USHF.L.U32 UR4, UR7, UR4, URZ ;  /* 0x0000000407047299 */ /* 0x000fc800080006ff */
[----:B------:R-:W-:Y:S02]  /*1ae0*/  MOV R3, UR5 ;  /* 0x0000000500037c02 */ /* 0x000fe40008000f00 */
[----:B------:R-:W-:Y:S02]  /*1af0*/  MOV R2, UR4 ;  /* 0x0000000400027c02 */ /* 0x000fe40008000f00 */
.L_x_18:
[----:B------:R-:W-:Y:S05]  /*1b00*/  BRA.U !UP6, `(.L_x_19) ;  /* 0x000000010ed47547 */ /* 0x000fea000b800000 */
[----:B------:R-:W1:Y:S01]  /*1b10*/  LDCU.128 UR12, c[0x0][0xb10] ;  /* 0x00016200ff0c77ac */ /* 0x000e620008000c00 */
[----:B------:R-:W2:Y:S01]  /*1b20*/  LDCU UR6, c[0x0][0x370] ;  /* 0x00006e00ff0677ac */ /* 0x000ea20008000800 */
[----:B------:R-:W3:Y:S01]  /*1b30*/  LDCU UR5, c[0x0][0x374] ;  /* 0x00006e80ff0577ac */ /* 0x000ee20008000800 */
[----:B------:R-:W4:Y:S01]  /*1b40*/  LDCU UR32, c[0x0][0xb0c] ;  /* 0x00016180ff2077ac */ /* 0x000f220008000800 */
[----:B------:R-:W4:Y:S01]  /*1b50*/  LDCU UR4, c[0x0][0xb20] ;  /* 0x00016400ff0477ac */ /* 0x000f220008000800 */
[----:B------:R-:W4:Y:S01]  /*1b60*/  LDCU.64 UR8, c[0x0][0xb28] ;  /* 0x00016500ff0877ac */ /* 0x000f220008000a00 */
[----:B-1----:R-:W-:Y:S02]  /*1b70*/  UISETP.NE.AND UP0, UPT, UR14, 0x1, UPT ;  /* 0x000000010e00788c */ /* 0x002fe4000bf05270 */
[----:B---3--:R-:W-:Y:S02]  /*1b80*/  UIMAD.WIDE.U32 UR10, UR5, UR15, URZ ;  /* 0x0000000f050a72a5 */ /* 0x008fe4000f8e00ff */
[----:B--2---:R-:W-:-:S02]  /*1b90*/  UIMAD.WIDE.U32 UR18, UR6, UR12, URZ ;  /* 0x0000000c061272a5 */ /* 0x004fc4000f8e00ff */
[----:B----4-:R-:W-:Y:S02]  /*1ba0*/  UISETP.NE.AND UP1, UPT, UR32, 0x1, UPT ;  /* 0x000000012000788c */ /* 0x010fe4000bf25270 */
[----:B------:R-:W-:Y:S01]  /*1bb0*/  UISETP.NE.AND UP2, UPT, UR31, 0x1, UPT ;  /* 0x000000011f00788c */ /* 0x000fe2000bf45270 */
[----:B------:R-:W-:Y:S02]  /*1bc0*/  UMOV UR10, UR11 ;  /* 0x0000000b000a7c82 */ /* 0x000fe40008000000 */
[----:B------:R-:W-:Y:S01]  /*1bd0*/  UMOV UR18, UR19 ;  /* 0x0000001300127c82 */ /* 0x000fe20008000000 */
[----:B------:R-:W-:Y:S02]  /*1be0*/  @UP0 USHF.R.U32.HI UR5, URZ, UR4, UR10 ;  /* 0x00000004ff050299 */ /* 0x000fe4000801160a */
[----:B------:R-:W-:Y:S02]  /*1bf0*/  UIMAD.WIDE.U32 UR22, UR28, UR15, URZ ;  /* 0x0000000f1c1672a5 */ /* 0x000fe4000f8e00ff */
[----:B------:R-:W-:-:S02]  /*1c00*/  UIMAD.WIDE.U32 UR10, UR5, UR8, URZ ;  /* 0x00000008050a72a5 */ /* 0x000fc4000f8e00ff */
[----:B------:R-:W-:Y:S02]  /*1c10*/  @UP1 USHF.R.U32.HI UR6, URZ, UR13, UR18 ;  /* 0x0000000dff061299 */ /* 0x000fe40008011612 */
[----:B------:R-:W-:Y:S02]  /*1c20*/  UIMAD.WIDE.U32 UR16, UR33, UR12, URZ ;  /* 0x0000000c211072a5 */ /* 0x000fe4000f8e00ff */
[----:B------:R-:W-:Y:S01]  /*1c30*/  UIMAD.WIDE.U32 UR18, UR6, UR8, URZ ;  /* 0x00000008061272a5 */ /* 0x000fe2000f8e00ff */
[----:B------:R-:W-:Y:S01]  /*1c40*/  UMOV UR22, UR23 ;  /* 0x0000001700167c82 */ /* 0x000fe20008000000 */
[----:B------:R-:W-:Y:S01]  /*1c50*/  UMOV UR10, UR11 ;  /* 0x0000000b000a7c82 */ /* 0x000fe20008000000 */
[----:B------:R-:W-:Y:S02]  /*1c60*/  USHF.R.U32.HI UR22, URZ, UR4, UR22 ;  /* 0x00000004ff167299 */ /* 0x000fe40008011616 */
[----:B------:R-:W-:Y:S02]  /*1c70*/  @UP2 USHF.R.U32.HI UR5, URZ, UR9, UR10 ;  /* 0x00000009ff052299 */ /* 0x000fe4000801160a */
[----:B------:R-:W-:Y:S01]  /*1c80*/  UMOV UR7, UR19 ;  /* 0x0000001300077c82 */ /* 0x000fe20008000000 */
[----:B------:R-:W-:Y:S01]  /*1c90*/  UMOV UR16, UR17 ;  /* 0x0000001100107c82 */ /* 0x000fe20008000000 */
[----:B------:R-:W-:-:S02]  /*1ca0*/  @UP2 USHF.R.U32.HI UR6, URZ, UR9, UR7 ;  /* 0x00000009ff062299 */ /* 0x000fc40008011607 */
[----:B------:R-:W-:Y:S02]  /*1cb0*/  USHF.R.U32.HI UR16, URZ, UR13, UR16 ;  /* 0x0000000dff107299 */ /* 0x000fe40008011610 */
[----:B------:R-:W-:Y:S02]  /*1cc0*/  USEL UR4, UR28, UR22, !UP0 ;  /* 0x000000161c047287 */ /* 0x000fe4000c000000 */
[----:B------:R-:W-:Y:S02]  /*1cd0*/  UIMAD UR7, UR5, UR31, URZ ;  /* 0x0000001f050772a4 */ /* 0x000fe4000f8e02ff */
[----:B------:R-:W-:Y:S02]  /*1ce0*/  USEL UR5, UR33, UR16, !UP1 ;  /* 0x0000001021057287 */ /* 0x000fe4000c800000 */
[----:B------:R-:W-:Y:S02]  /*1cf0*/  UIMAD UR12, UR6, UR31, URZ ;  /* 0x0000001f060c72a4 */ /* 0x000fe4000f8e02ff */
[----:B------:R-:W-:-:S02]  /*1d00*/  UISETP.GE.AND UP0, UPT, UR4, UR7, UPT ;  /* 0x000000070400728c */ /* 0x000fc4000bf06270 */
[----:B------:R-:W-:Y:S02]  /*1d10*/  UIMAD.WIDE.U32 UR10, UR4, UR8, URZ ;  /* 0x00000008040a72a5 */ /* 0x000fe4000f8e00ff */
[----:B------:R-:W-:Y:S02]  /*1d20*/  UISETP.GE.OR UP0, UPT, UR5, UR12, UP0 ;  /* 0x0000000c0500728c */ /* 0x000fe40008706670 */
[----:B------:R-:W-:Y:S02]  /*1d30*/  UIMAD.WIDE.U32 UR12, UR5, UR8, URZ ;  /* 0x00000008050c72a5 */ /* 0x000fe4000f8e00ff */
[----:B------:R-:W-:Y:S01]  /*1d40*/  UIADD3 UR10, UPT, UPT, -UR4, URZ, URZ ;  /* 0x000000ff040a7290 */ /* 0x000fe2000fffe1ff */
[----:B------:R-:W-:Y:S01]  /*1d50*/  UMOV UR8, UR11 ;  /* 0x0000000b00087c82 */ /* 0x000fe20008000000 */
[----:B------:R-:W-:Y:S02]  /*1d60*/  UIADD3 UR20, UPT, UPT, -UR5, URZ, URZ ;  /* 0x000000ff05147290 */ /* 0x000fe4000fffe1ff */
[----:B------:R-:W-:-:S03]  /*1d70*/  USHF.R.U32.HI UR8, URZ, UR9, UR8 ;  /* 0x00000009ff087299 */ /* 0x000fc60008011608 */
[----:B------:R-:W-:Y:S01]  /*1d80*/  @!UP0 UMOV UR7, UR13 ;  /* 0x0000000d00078c82 */ /* 0x000fe20008000000 */
[----:B------:R-:W-:Y:S02]  /*1d90*/  UIMAD UR28, UR14, UR10, UR28 ;  /* 0x0000000a0e1c72a4 */ /* 0x000fe4000f8e021c */
[----:B------:R-:W-:Y:S02]  /*1da0*/  USEL UR8, UR4, UR8, !UP2 ;  /* 0x0000000804087287 */ /* 0x000fe4000d000000 */
[----:B------:R-:W-:Y:S02]  /*1db0*/  @!UP0 USHF.R.U32.HI UR7, URZ, UR9, UR7 ;  /* 0x00000009ff078299 */ /* 0x000fe40008011607 */
[----:B------:R-:W-:Y:S02]  /*1dc0*/  UIADD3 UR9, UPT, UPT, -UR8, URZ, URZ ;  /* 0x000000ff08097290 */ /* 0x000fe4000fffe1ff */
[----:B------:R-:W-:Y:S02]  /*1dd0*/  @!UP0 USEL UR7, UR5, UR7, !UP2 ;  /* 0x0000000705078287 */ /* 0x000fe4000d000000 */
[----:B------:R-:W-:-:S02]  /*1de0*/  UIMAD UR9, UR31, UR9, UR4 ;  /* 0x000000091f0972a4 */ /* 0x000fc4000f8e0204 */
[----:B------:R-:W-:Y:S02]  /*1df0*/  @!UP0 UIADD3 UR8, UPT, UPT, UR8, -UR7, URZ ;  /* 0x8000000708088290 */ /* 0x000fe4000fffe0ff */
[----:B------:R-:W-:Y:S02]  /*1e00*/  @!UP0 UIMAD UR6, UR9, UR6, UR7 ;  /* 0x00000006090682a4 */ /* 0x000fe4000f8e0207 */
[----:B------:R-:W-:Y:S02]  /*1e10*/  @!UP0 UIMAD UR4, UR8, UR31, UR5 ;  /* 0x0000001f080482a4 */ /* 0x000fe4000f8e0205 */
[----:B------:R-:W-:Y:S02]  /*1e20*/  UIMAD UR20, UR32, UR20, UR33 ;  /* 0x00000014201472a4 */ /* 0x000fe4000f8e0221 */
[----:B------:R-:W-:Y:S01]  /*1e30*/  UIMAD UR28, UR4, UR14, UR28 ;  /* 0x0000000e041c72a4 */ /* 0x000fe2000f8e021c */
[----:B------:R-:W-:Y:S02]  /*1e40*/  @!UP0 UMOV UR5, UR6 ;  /* 0x0000000600058c82 */ /* 0x000fe40008000000 */
[----:B------:R-:W-:-:S12]  /*1e50*/  UIMAD UR20, UR5, UR32, UR20 ;  /* 0x00000020051472a4 */ /* 0x000fd8000f8e0214 */
.L_x_19:
[----:B------:R-:W-:-:S09]  /*1e60*/  UISETP.NE.AND UP0, UPT, UR34, 0x1, UPT ;  /* 0x000000012200788c */ /* 0x000fd2000bf05270 */
[----:B------:R-:W-:Y:S05]  /*1e70*/  BRA.U UP0, `(.L_x_20) ;  /* 0x0000000100447547 */ /* 0x000fea000b800000 */
[----:B------:R-:W1:Y:S01]  /*1e80*/  LDCU.128 UR8, c[0x0][0xb10] ;  /* 0x00016200ff0877ac */ /* 0x000e620008000c00 */
[----:B------:R-:W2:Y:S01]  /*1e90*/  LDCU UR12, c[0x0][0xb0c] ;  /* 0x00016180ff0c77ac */ /* 0x000ea20008000800 */
[----:B------:R-:W3:Y:S01]  /*1ea0*/  LDCU UR13, c[0x0][0xb20] ;  /* 0x00016400ff0d77ac */ /* 0x000ee20008000800 */
[----:B-1----:R-:W-:Y:S02]  /*1eb0*/  UIMAD.WIDE.U32 UR6, UR20, UR8, URZ ;  /* 0x00000008140672a5 */ /* 0x002fe4000f8e00ff */
[----:B------:R-:W-:Y:S02]  /*1ec0*/  UIMAD.WIDE.U32 UR4, UR28, UR11, URZ ;  /* 0x0000000b1c0472a5 */ /* 0x000fe4000f8e00ff */
[----:B--2---:R-:W-:Y:S02]  /*1ed0*/  UISETP.NE.AND UP1, UPT, UR12, 0x1, UPT ;  /* 0x000000010c00788c */ /* 0x004fe4000bf25270 */
[----:B------:R-:W-:Y:S01]  /*1ee0*/  UISETP.NE.AND UP0, UPT, UR10, 0x1, UPT ;  /* 0x000000010a00788c */ /* 0x000fe2000bf05270 */
[----:B------:R-:W-:-:S02]  /*1ef0*/  UMOV UR6, UR7 ;  /* 0x0000000700067c82 */ /* 0x000fc40008000000 */
[----:B------:R-:W-:Y:S01]  /*1f00*/  UMOV UR4, UR5 ;  /* 0x0000000500047c82 */ /* 0x000fe20008000000 */
[----:B------:R-:W-:Y:S02]  /*1f10*/  USHF.R.U32.HI UR9, URZ, UR9, UR6 ;  /* 0x00000009ff097299 */ /* 0x000fe40008011606 */
[----:B---3--:R-:W-:Y:S02]  /*1f20*/  USHF.R.U32.HI UR4, URZ, UR13, UR4 ;  /* 0x0000000dff047299 */ /* 0x008fe40008011604 */
[----:B------:R-:W-:Y:S02]  /*1f30*/  USEL UR5, UR20, UR9, !UP1 ;  /* 0x0000000914057287 */ /* 0x000fe4000c800000 */
[----:B------:R-:W-:-:S04]  /*1f40*/  USEL UR4, UR28, UR4, !UP0 ;  /* 0x000000041c047287 */ /* 0x000fc8000c000000 */
[----:B------:R-:W-:Y:S02]  /*1f50*/  UIADD3 UR6, UPT, UPT, -UR4, UR5, URZ ;  /* 0x0000000504067290 */ /* 0x000fe4000fffe1ff */
[----:B------:R-:W-:Y:S02]  /*1f60*/  UIADD3 UR4, UPT, UPT, UR4, -UR5, URZ ;  /* 0x8000000504047290 */ /* 0x000fe4000fffe0ff */
[----:B------:R-:W-:Y:S02]  /*1f70*/  UIMAD UR28, UR6, UR10, UR28 ;  /* 0x0000000a061c72a4 */ /* 0x000fe4000f8e021c */
[----:B------:R-:W-:-:S12]  /*1f80*/  UIMAD UR20, UR4, UR12, UR20 ;  /* 0x0000000c041472a4 */ /* 0x000fd8000f8e0214 */
.L_x_20:
[----:B------:R-:W-:-:S09]  /*1f90*/  UISETP.EQ.U32.AND UP0, UPT, UR35, 0x1, UPT ;  /* 0x000000012300788c */ /* 0x000fd2000bf02070 */
[----:B------:R-:W-:Y:S05]  /*1fa0*/  BRA.U !UP0, `(.L_x_21) ;  /* 0x00000001080c7547 */ /* 0x000fea000b800000 */
[----:B------:R-:W-:Y:S01]  /*1fb0*/  UCGABAR_WAIT ;  /* 0x0000000000007dc7 */ /* 0x000fe20008000000 */
[----:B------:R-:W-:Y:S01]  /*1fc0*/  CCTL.IVALL ;  /* 0x00000000ff00798f */ /* 0x000fe20002000000 */
[----:B------:R-:W-:Y:S05]  /*1fd0*/  BRA `(.L_x_22) ;  /* 0x0000000000047947 */ /* 0x000fea0003800000 */
.L_x_21:
[----:B------:R-:W-:Y:S06]  /*1fe0*/  BAR.SYNC.DEFER_BLOCKING 0x0 ;  /* 0x0000000000007b1d */ /* 0x000fec0000010000 */
.L_x_22:
[----:B------:R-:W-:Y:S05]  /*1ff0*/  BRA.U UP5, `(.L_x_23) ;  /* 0x0000002d05b47547 */ /* 0x000fea000b800000 */
[----:B------:R-:W1:Y:S01]  /*2000*/  LDCU UR6, c[0x0][0x38c] ;  /* 0x00007180ff0677ac */ /* 0x000e620008000800 */
[----:B------:R-:W-:Y:S01]  /*2010*/  PLOP3.LUT P1, PT, PT, PT, UP3, 0x80, 0x8 ;  /* 0x000000000008781c */ /* 0x000fe20003f2f038 */
[----:B------:R-:W-:Y:S01]  /*2020*/  IMAD.MOV.U32 R12, RZ, RZ, 0x1 ;  /* 0x00000001ff0c7424 */ /* 0x000fe200078e00ff */
[----:B------:R-:W-:Y:S01]  /*2030*/  ISETP.NE.AND P2, PT, R0, RZ, P3 ;  /* 0x000000ff0000720c */ /* 0x000fe20001f45270 */
[----:B------:R-:W-:Y:S01]  /*2040*/  USHF.L.U32 UR7, UR33, 0x6, URZ ;  /* 0x0000000621077899 */ /* 0x000fe200080006ff */
[----:B------:R-:W-:Y:S01]  /*2050*/  PLOP3.LUT P1, PT, P1, PT, PT, 0x8, 0x80 ;  /* 0x000000000080781c */ /* 0x000fe20000f2e170 */
[----:B------:R-:W-:Y:S01]  /*2060*/  UISETP.NE.AND UP1, UPT, UR25, URZ, UPT ;  /* 0x000000ff1900728c */ /* 0x000fe2000bf25270 */
[----:B------:R-:W-:Y:S01]  /*2070*/  CS2R R10, SRZ ;  /* 0x00000000000a7805 */ /* 0x000fe2000001ff00 */
[----:B------:R-:W-:Y:S01]  /*2080*/  IMAD.MOV.U32 R9, RZ, RZ, RZ ;  /* 0x000000ffff097224 */ /* 0x000fe200078e00ff */
[----:B------:R-:W2:Y:S01]  /*2090*/  LDCU UR40, c[0x0][0x370] ;  /* 0x00006e00ff2877ac */ /* 0x000ea20008000800 */
[----:B------:R-:W-:Y:S01]  /*20a0*/  IMAD.MOV.U32 R8, RZ, RZ, 0x1 ;  /* 0x00000001ff087424 */ /* 0x000fe200078e00ff */
[----:B------:R-:W-:Y:S01]  /*20b0*/  USEL UR25, UR44, 0x2, UP1 ;  /* 0x000000022c197887 */ /* 0x000fe20008800000 */
[----:B------:R-:W3:Y:S01]  /*20c0*/  LDCU.64 UR30, c[0x0][0x348] ;  /* 0x00006900ff1e77ac */ /* 0x000ee20008000a00 */
[----:B-1----:R-:W-:-:S02]  /*20d0*/  UIADD3 UR5, UPT, UPT, UR6, 0x1f, URZ ;  /* 0x0000001f06057890 */ /* 0x002fc4000fffe0ff */
[----:B------:R-:W-:Y:S02]  /*20e0*/  UIADD3 UR49, UPT, UPT, UR6, 0x3e, URZ ;  /* 0x0000003e06317890 */ /* 0x000fe4000fffe0ff */
[----:B------:R-:W-:Y:S01]  /*20f0*/  USHF.R.S32.HI UR4, URZ, 0x1f, UR5 ;  /* 0x0000001fff047899 */ /* 0x000fe20008011405 */
[----:B------:R-:W1:Y:S03]  /*2100*/  LDCU UR39, c[0x0][0x374] ;  /* 0x00006e80ff2777ac */ /* 0x000e660008000800 */
[----:B------:R-:W-:Y:S02]  /*2110*/  ULEA.HI UR4, UR4, UR5, URZ, 0x5 ;  /* 0x0000000504047291 */ /* 0x000fe4000f8f28ff */
[----:B------:R-:W-:Y:S02]  /*2120*/  ULOP3.LUT UR5, UR7, 0x40, URZ, 0xc0, !UPT ;  /* 0x0000004007057892 */ /* 0x000fe4000f8ec0ff */
[----:B------:R-:W-:-:S02]  /*2130*/  USHF.R.S32.HI UR43, URZ, 0x5, UR4 ;  /* 0x00000005ff2b7899 */ /* 0x000fc40008011404 */
[----:B------:R-:W-:Y:S02]  /*2140*/  UIADD3 UR4, UPT, UPT, UR6, -0x1, URZ ;  /* 0xffffffff06047890 */ /* 0x000fe4000fffe0ff */
[----:B------:R-:W-:Y:S02]  /*2150*/  UISETP.LT.U32.AND UP0, UPT, UR43, 0x34, UPT ;  /* 0x000000342b00788c */ /* 0x000fe4000bf01070 */
[----:B------:R-:W-:Y:S02]  /*2160*/  UISETP.GE.U32.AND UP2, UPT, UR4, -0x3f, UPT ;  /* 0xffffffc10400788c */ /* 0x000fe4000bf46070 */
[----:B------:R-:W-:Y:S02]  /*2170*/  USEL UR41, UR43, 0x34, UP0 ;  /* 0x000000342b297887 */ /* 0x000fe40008000000 */
[----:B------:R-:W-:Y:S02]  /*2180*/  ULEA UR48, UR48, UR5, 0x5 ;  /* 0x0000000530307291 */ /* 0x000fe4000f8e28ff */
[----:B------:R-:W-:-:S02]  /*2190*/  UIADD3 UR4, UPT, UPT, UR41, -0x1, URZ ;  /* 0xffffffff29047890 */ /* 0x000fc4000fffe0ff */
[----:B------:R-:W-:Y:S02]  /*21a0*/  ULEA UR46, UR46, UR5, 0x4 ;  /* 0x000000052e2e7291 */ /* 0x000fe4000f8e20ff */
[----:B------:R-:W-:Y:S02]  /*21b0*/  UIADD3 UR47, UPT, UPT, UR43, -UR41, URZ ;  /* 0x800000292b2f7290 */ /* 0x000fe4000fffe0ff */
[----:B------:R-:W-:Y:S01]  /*21c0*/  @UP2 UIADD3 UR4, UPT, UPT, UR41, URZ, URZ ;  /* 0x000000ff29042290 */ /* 0x000fe2000fffe0ff */
[----:B------:R-:W-:-:S03]  /*21d0*/  UMOV UR7, URZ ;  /* 0x000000ff00077c82 */ /* 0x000fc60008000000 */
[----:B------:R-:W-:Y:S02]  /*21e0*/  UIADD3 UR29, UPT, UPT, UR4, 0x1, URZ ;  /* 0x00000001041d7890 */ /* 0x000fe4000fffe0ff */
[----:B-123--:R-:W-:-:S12]  /*21f0*/  UIADD3 UR44, UPT, UPT, -UR4, URZ, URZ ;  /* 0x000000ff042c7290 */ /* 0x00efd8000fffe1ff */
.L_x_43:
[----:B------:R-:W-:Y:S01]  /*2200*/  UISETP.NE.AND UP0, UPT, UR45, URZ, UPT ;  /* 0x000000ff2d00728c */ /* 0x000fe2000bf05270 */
[----:B-1----:R-:W1:Y:S08]  /*2210*/  S2UR UR45, SR_CgaCtaId ;  /* 0x00000000002d79c3 */ /* 0x002e700000008800 */
[----:B------:R-:W-:Y:S05]  /*2220*/  BRA.U UP0, `(.L_x_24) ;  /* 0x0000000100347547 */ /* 0x000fea000b800000 */
[----:B------:R-:W2:Y:S01]  /*2230*/  S2R R0, SR_CgaCtaId ;  /* 0x0000000000007919 */ /* 0x000ea20000008800 */
[----:B------:R-:W-:Y:S02]  /*2240*/  MOV R3, 0x400 ;  /* 0x0000040000037802 */ /* 0x000fe40000000f00 */
[----:B------:R-:W-:Y:S02]  /*2250*/  SHF.L.U32 R2, R8, 0x1f, RZ ;  /* 0x0000001f08027819 */ /* 0x000fe400000006ff */
[----:B--2---:R-:W-:-:S05]  /*2260*/  LEA R0, R0, R3, 0x18 ;  /* 0x0000000300007211 */ /* 0x004fca00078ec0ff */
[----:B------:R-:W-:-:S04]  /*2270*/  IMAD R3, R9, 0x8, R0 ;  /* 0x0000000809037824 */ /* 0x000fc800078e0200 */
[----:B------:R-:W2:Y:S02]  /*2280*/  SYNCS.PHASECHK.TRANS64.TRYWAIT P0, [R3+URZ+0x3e0], R2 ;  /* 0x0003e002030075a7 */ /* 0x000ea400080011ff */
[----:B--2---:R-:W-:Y:S05]  /*2290*/  @!P0 BRA `(.L_x_25) ;  /* 0x0000007c00c08947 */ /* 0x004fea0003800000 */
.L_x_172:
[----:B------:R-:W-:Y:S01]  /*22a0*/  VIADD R9, R9, 0x1 ;  /* 0x0000000109097836 */ /* 0x000fe20000000000 */
[----:B------:R2:W-:Y:S04]  /*22b0*/  SYNCS.ARRIVE.TRANS64.A1T0 RZ, [R3+URZ+0x3d0], RZ ;  /* 0x0003d0ff03ff79a7 */ /* 0x0005e800081000ff */
[----:B------:R-:W-:-:S04]  /*22c0*/  ISETP.NE.AND P0, PT, R9, 0x2, PT ;  /* 0x000000020900780c */ /* 0x000fc80003f05270 */
[----:B------:R-:W-:Y:S02]  /*22d0*/  SEL R9, R9, RZ, P0 ;  /* 0x000000ff09097207 */ /* 0x000fe40000000000 */
[----:B--2---:R-:W-:-:S04]  /*22e0*/  SEL R3, RZ, 0x1, P0 ;  /* 0x00000001ff037807 */ /* 0x004fc80000000000 */
[----:B------:R-:W-:-:S07]  /*22f0*/  LOP3.LUT R8, R8, R3, RZ, 0x3c, !PT ;  /* 0x0000000308087212 */ /* 0x000fce00078e3cff */
.L_x_24:
[----:B------:R-:W-:Y:S01]  /*2300*/  UMOV UR6, 0x400 ;  /* 0x0000040000067882 */ /* 0x000fe20000000000 */
[----:B------:R-:W-:Y:S01]  /*2310*/  SHF.L.U32 R0, R12, 0x1f, RZ ;  /* 0x0000001f0c007819 */ /* 0x000fe200000006ff */
[----:B-1----:R-:W-:Y:S02]  /*2320*/  ULEA UR6, UR45, UR6, 0x18 ;  /* 0x000000062d067291 */ /* 0x002fe4000f8ec0ff */
[----:B------:R-:W-:Y:S02]  /*2330*/  UISETP.GE.U32.AND UP0, UPT, UR49, 0x3f, UPT ;  /* 0x0000003f3100788c */ /* 0x000fe4000bf06070 */
[----:B------:R-:W-:Y:S02]  /*2340*/  ULEA UR4, UR7, UR6, 0x3 ;  /* 0x0000000607047291 */ /* 0x000fe4000f8e18ff */
[----:B------:R-:W-:Y:S01]  /*2350*/  ULEA UR11, UR28, UR48, 0x7 ;  /* 0x000000301c0b7291 */ /* 0x000fe2000f8e38ff */
[----:B------:R-:W-:-:S06]  /*2360*/  UMOV UR13, URZ ;  /* 0x000000ff000d7c82 */ /* 0x000fcc0008000000 */
[----:B------:R1:W2:Y:S01]  /*2370*/  SYNCS.PHASECHK.TRANS64.TRYWAIT P0, [UR4+0x1a0], R0 ;  /* 0x0001a000ff0075a7 */ /* 0x0002a20008001104 */
[----:B------:R-:W-:-:S04]  /*2380*/  ULEA.HI UR4, UR20, UR20, URZ, 0x1 ;  /* 0x0000001414047291 */ /* 0x000fc8000f8f08ff */
[----:B------:R-:W-:-:S04]  /*2390*/  USHF.L.U32 UR4, UR4, 0x6, URZ ;  /* 0x0000000604047899 */ /* 0x000fc800080006ff */
[----:B------:R-:W-:-:S04]  /*23a0*/  ULOP3.LUT UR35, UR4, 0xffffff80, URZ, 0xc0, !UPT ;  /* 0xffffff8004237892 */ /* 0x000fc8000f8ec0ff */
[----:B------:R-:W-:Y:S01]  /*23b0*/  UIADD3 UR35, UPT, UPT, UR46, UR35, URZ ;  /* 0x000000232e237290 */ /* 0x000fe2000fffe0ff */
[----:B------:R-:W-:Y:S11]  /*23c0*/  BRA.U !UP0, `(.L_x_26) ;  /* 0x0000000108cc7547 */ /* 0x000ff6000b800000 */
[----:B------:R-:W-:Y:S01]  /*23d0*/  UMOV UR18, UR44 ;  /* 0x0000002c00127c82 */ /* 0x000fe20008000000 */
[----:B------:R-:W-:Y:S01]  /*23e0*/  UMOV UR4, UR7 ;  /* 0x0000000700047c82 */ /* 0x000fe20008000000 */
[----:B------:R-:W-:-:S05]  /*23f0*/  UMOV UR34, URZ ;  /* 0x000000ff00227c82 */ /* 0x000fca0008000000 */
.L_x_32:
[----:B------:R-:W-:Y:S01]  /*2400*/  ULEA UR33, UR4, UR6, 0x3 ;  /* 0x0000000604217291 */ /* 0x000fe2000f8e18ff */
[----:B------:R-:W-:Y:S01]  /*2410*/  @P3 MOV R2, 0x2000 ;  /* 0x0000200000023802 */ /* 0x000fe20000000f00 */
[----:B--234-:R-:W-:Y:S10]  /*2420*/  @P0 BRA `(.L_x_27) ;  /* 0x00000000000c0947 */ /* 0x01cff40003800000 */
[----:B------:R-:W-:-:S04]  /*2430*/  SHF.L.U32 R3, R12, 0x1f, RZ ;  /* 0x0000001f0c037819 */ /* 0x000fc800000006ff */
[----:B------:R-:W2:Y:S02]  /*2440*/  SYNCS.PHASECHK.TRANS64.TRYWAIT P0, [UR33+0x1a0], R3 ;  /* 0x0001a003ff0075a7 */ /* 0x000ea40008001121 */
[----:B--2---:R-:W-:Y:S05]  /*2450*/  @!P0 BRA `(.L_x_28) ;  /* 0x0000007c00648947 */ /* 0x004fea0003800000 */
.L_x_27:
[----:B------:R2:W-:Y:S01]  /*2460*/  @P3 SYNCS.ARRIVE.TRANS64 RZ, [UR33], R2 ;  /* 0x00000002ffff39a7 */ /* 0x0005e20008000021 */
[----:B------:R-:W-:Y:S02]  /*2470*/  ULOP3.LUT UR5, UR25, 0x2, URZ, 0xfc, !UPT ;  /* 0x0000000219057892 */ /* 0x000fe4000f8efcff */
[----:B------:R-:W-:Y:S02]  /*2480*/  UIADD3 UR18, UPT, UPT, UR18, 0x1, URZ ;  /* 0x0000000112127890 */ /* 0x000fe4000fffe0ff */
[----:B------:R-:W-:Y:S02]  /*2490*/  UISETP.NE.AND UP0, UPT, UR5, 0x2, UPT ;  /* 0x000000020500788c */ /* 0x000fe4000bf05270 */
[----:B------:R-:W-:-:S07]  /*24a0*/  UISETP.NE.AND UP2, UPT, UR18, 0x1, UPT ;  /* 0x000000011200788c */ /* 0x000fce000bf45270 */
[----:B------:R-:W-:Y:S05]  /*24b0*/  BRA.U UP0, `(.L_x_29) ;  /* 0x0000000100047547 */ /* 0x000fea000b800000 */
[----:B------:R-:W-:Y:S05]  /*24c0*/  BPT.TRAP 0x1 ;  /* 0x000000040000795c */ /* 0x000fea0000300000 */
.L_x_29:
[----:B------:R-:W-:Y:S04]  /*24d0*/  BSSY.RECONVERGENT B0, `(.L_x_30) ;  /* 0x0000003000007945 */ /* 0x000fe80003800200 */
[----:B------:R-:W-:Y:S05]  /*24e0*/  @!P2 BRA `(.L_x_31) ;  /* 0x000000000004a947 */ /* 0x000fea0003800000 */
[----:B------:R-:W-:Y:S05]  /*24f0*/  BPT.TRAP 0x1 ;  /* 0x000000040000795c */ /* 0x000fea0000300000 */
.L_x_31:
[----:B------:R-:W-:Y:S05]  /*2500*/  BSYNC.RECONVERGENT B0 ;  /* 0x0000000000007941 */ /* 0x000fea0003800200 */
.L_x_30:
[----:B------:R-:W-:Y:S02]  /*2510*/  UIADD3 UR5, UPT, UPT, UR4, 0x1, URZ ;  /* 0x0000000104057890 */ /* 0x000fe4000fffe0ff */
[----:B------:R-:W-:Y:S02]  /*2520*/  USHF.L.U32 UR4, UR4, 0xb, URZ ;  /* 0x0000000b04047899 */ /* 0x000fe400080006ff */
[----:B------:R-:W-:Y:S02]  /*2530*/  UISETP.NE.AND UP0, UPT, UR5, 0x34, UPT ;  /* 0x000000340500788c */ /* 0x000fe4000bf05270 */
[----:B------:R-:W-:Y:S02]  /*2540*/  UIADD3 UR16, UP1, UPT, UR30, 0x80, URZ ;  /* 0x000000801e107890 */ /* 0x000fe4000ff3e0ff */
[----:B------:R-:W-:Y:S02]  /*2550*/  USEL UR8, URZ, 0x1, UP0 ;  /* 0x00000001ff087887 */ /* 0x000fe40008000000 */
[----:B------:R-:W-:-:S02]  /*2560*/  USEL UR7, UR5, URZ, UP0 ;  /* 0x000000ff05077287 */ /* 0x000fc40008000000 */
[----:B------:R-:W-:Y:S02]  /*2570*/  ULOP3.LUT UR32, UR27, UR4, URZ, 0xfc, !UPT ;  /* 0x000000041b207292 */ /* 0x000fe4000f8efcff */
[----:B------:R-:W-:Y:S01]  /*2580*/  ULEA UR5, UR7, UR6, 0x3 ;  /* 0x0000000607057291 */ /* 0x000fe2000f8e18ff */
[----:B------:R-:W-:Y:S01]  /*2590*/  LOP3.LUT R12, R12, UR8, RZ, 0x3c, !PT ;  /* 0x000000080c0c7c12 */ /* 0x000fe2000f8e3cff */
[----:B------:R-:W-:Y:S02]  /*25a0*/  UIADD3 UR14, UP0, UPT, UR30, 0x180, URZ ;  /* 0x000001801e0e7890 */ /* 0x000fe4000ff1e0ff */
[----:B------:R-:W-:Y:S01]  /*25b0*/  ULOP3.LUT UR8, UR26, UR4, URZ, 0xfc, !UPT ;  /* 0x000000041a087292 */ /* 0x000fe2000f8efcff */
[----:B-1----:R-:W-:Y:S01]  /*25c0*/  SHF.L.U32 R0, R12, 0x1f, RZ ;  /* 0x0000001f0c007819 */ /* 0x002fe200000006ff */
[----:B------:R-:W-:Y:S02]  /*25d0*/  ULOP3.LUT UR33, UR33, 0xfefffff8, URZ, 0xc0, !UPT ;  /* 0xfefffff821217892 */ /* 0x000fe4000f8ec0ff */
[----:B------:R-:W-:Y:S01]  /*25e0*/  UIADD3.X UR17, UPT, UPT, URZ, UR31, URZ, UP1, !UPT ;  /* 0x0000001fff117290 */ /* 0x000fe20008ffe4ff */
[----:B------:R3:W4:Y:S01]  /*25f0*/  SYNCS.PHASECHK.TRANS64.TRYWAIT P0, [UR5+0x1a0], R0 ;  /* 0x0001a000ff0075a7 */ /* 0x0007220008001105 */
[----:B------:R-:W-:-:S02]  /*2600*/  UIADD3 UR32, UPT, UPT, UR6, 0x4600, UR32 ;  /* 0x0000460006207890 */ /* 0x000fc4000fffe020 */
[----:B------:R-:W-:Y:S02]  /*2610*/  UPRMT UR5, URZ, 0x5410, UR24 ;  /* 0x00005410ff057896 */ /* 0x000fe40008000018 */
[----:B------:R-:W-:Y:S02]  /*2620*/  UIADD3 UR8, UPT, UPT, UR6, 0x1e600, UR8 ;  /* 0x0001e60006087890 */ /* 0x000fe4000fffe008 */
[----:B------:R-:W-:Y:S02]  /*2630*/  UIADD3.X UR15, UPT, UPT, URZ, UR31, URZ, UP0, !UPT ;  /* 0x0000001fff0f7290 */ /* 0x000fe400087fe4ff */
[----:B------:R-:W-:Y:S01]  /*2640*/  UPRMT UR4, URZ, 0x5410, UR21 ;  /* 0x00005410ff047896 */ /* 0x000fe20008000015 */
[----:B------:R-:W-:Y:S01]  /*2650*/  UMOV UR22, 0x0 ;  /* 0x0000000000167882 */ /* 0x000fe20000000000 */
[----:B------:R-:W-:Y:S01]  /*2660*/  UMOV UR23, 0x10000000 ;  /* 0x1000000000177882 */ /* 0x000fe20000000000 */
[----:B------:R-:W-:Y:S01]  /*2670*/  UMOV UR10, UR34 ;  /* 0x00000022000a7c82 */ /* 0x000fe20008000000 */
[----:B------:R-:W-:Y:S01]  /*2680*/  UMOV UR12, UR36 ;  /* 0x00000024000c7c82 */ /* 0x000fe20008000000 */
[----:B------:R-:W-:Y:S01]  /*2690*/  UMOV UR9, UR33 ;  /* 0x0000002100097c82 */ /* 0x000fe20008000000 */
[----:B------:R1:W-:Y:S01]  /*26a0*/  UTMALDG.3D.MULTICAST.2CTA [UR32], [UR16], UR5, desc[UR22] ;  /* 0x00001620100073b4 */ /* 0x0003e20008211805 */
[----:B------:R-:W-:-:S02]  /*26b0*/  UMOV UR13, UR29 ;  /* 0x0000001d000d7c82 */ /* 0x000fc40008000000 */
[----:B------:R2:W-:Y:S01]  /*26c0*/  UTMALDG.3D.MULTICAST.2CTA [UR8], [UR14], UR4, desc[UR22] ;  /* 0x000016080e0073b4 */ /* 0x0005e20008211804 */
[----:B-1----:R-:W-:Y:S01]  /*26d0*/  UIADD3 UR34, UPT, UPT, UR34, 0x20, URZ ;  /* 0x0000002022227890 */ /* 0x002fe2000fffe0ff */
[----:B--2---:R-:W-:Y:S01]  /*26e0*/  UMOV UR4, UR7 ;  /* 0x0000000700047c82 */ /* 0x004fe20008000000 */
[----:B------:R-:W-:Y:S10]  /*26f0*/  BRA.U UP2, `(.L_x_32) ;  /* 0xfffffffd02407547 */ /* 0x000ff4000b83ffff */
.L_x_26:
[----:B------:R-:W-:Y:S01]  /*2700*/  ULEA UR4, UR7, UR6, 0x3 ;  /* 0x0000000607047291 */ /* 0x000fe2000f8e18ff */
[----:B-1-3--:R-:W-:Y:S01]  /*2710*/  SHF.L.U32 R0, R12, 0x1f, RZ ;  /* 0x0000001f0c007819 */ /* 0x00afe200000006ff */
[----:B------:R-:W-:Y:S01]  /*2720*/  @!P1 SYNCS.ARRIVE.TRANS64.A1T0 RZ, [UR6+0x368], RZ ;  /* 0x000368ffffff99a7 */ /* 0x000fe20008100006 */
[----:B------:R-:W-:-:S06]  /*2730*/  UISETP.GT.AND UP0, UPT, UR43, UR41, UPT ;  /* 0x000000292b00728c */ /* 0x000fcc000bf04270 */
[----:B--2-4-:R1:W2:Y:S03]  /*2740*/  SYNCS.PHASECHK.TRANS64.TRYWAIT P0, [UR4+0x1a0], R0 ;  /* 0x0001a000ff0075a7 */ /* 0x0142a60008001104 */
[----:B------:R-:W-:Y:S05]  /*2750*/  BRA.U !UP0, `(.L_x_33) ;  /* 0x0000000108cc7547 */ /* 0x000fea000b800000 */
[----:B------:R-:W-:Y:S01]  /*2760*/  UIADD3 UR28, UPT, UPT, UR47, UR13, URZ ;  /* 0x0000000d2f1c7290 */ /* 0x000fe2000fffe0ff */
[----:B------:R-:W-:-:S11]  /*2770*/  UMOV UR4, UR7 ;  /* 0x0000000700047c82 */ /* 0x000fd60008000000 */
.L_x_39:
[----:B------:R-:W-:Y:S01]  /*2780*/  ULEA UR17, UR4, UR6, 0x3 ;  /* 0x0000000604117291 */ /* 0x000fe2000f8e18ff */
[----:B--2---:R-:W-:Y:S01]  /*2790*/  @P3 MOV R2, 0x2000 ;  /* 0x0000200000023802 */ /* 0x004fe20000000f00 */
[----:B--2-4-:R-:W-:Y:S10]  /*27a0*/  @P0 BRA `(.L_x_34) ;  /* 0x00000000000c0947 */ /* 0x014ff40003800000 */
[----:B------:R-:W-:-:S04]  /*27b0*/  SHF.L.U32 R3, R12, 0x1f, RZ ;  /* 0x0000001f0c037819 */ /* 0x000fc800000006ff */
[----:B------:R-:W2:Y:S02]  /*27c0*/  SYNCS.PHASECHK.TRANS64.TRYWAIT P0, [UR17+0x1a0], R3 ;  /* 0x0001a003ff0075a7 */ /* 0x000ea40008001111 */
[----:B--2---:R-:W-:Y:S05]  /*27d0*/  @!P0 BRA `(.L_x_35) ;  /* 0x00000078009c8947 */ /* 0x004fea0003800000 */
.L_x_34:
[----:B------:R2:W-:Y:S01]  /*27e0*/  @P3 SYNCS.ARRIVE.TRANS64 RZ, [UR17], R2 ;  /* 0x00000002ffff39a7 */ /* 0x0005e20008000011 */
[----:B------:R-:W-:-:S04]  /*27f0*/  ULOP3.LUT UR5, UR25, 0x2, URZ, 0xfc, !UPT ;  /* 0x0000000219057892 */ /* 0x000fc8000f8efcff */
[----:B------:R-:W-:-:S09]  /*2800*/  UISETP.NE.AND UP0, UPT, UR5, 0x2, UPT ;  /* 0x000000020500788c */ /* 0x000fd2000bf05270 */
[----:B------:R-:W-:Y:S05]  /*2810*/  BRA.U UP0, `(.L_x_36) ;  /* 0x0000000100047547 */ /* 0x000fea000b800000 */
[----:B------:R-:W-:Y:S05]  /*2820*/  BPT.TRAP 0x1 ;  /* 0x000000040000795c */ /* 0x000fea0000300000 */
.L_x_36:
[----:B------:R-:W-:Y:S04]  /*2830*/  BSSY.RECONVERGENT B0, `(.L_x_37) ;  /* 0x0000003000007945 */ /* 0x000fe80003800200 */
[----:B------:R-:W-:Y:S05]  /*2840*/  @!P2 BRA `(.L_x_38) ;  /* 0x000000000004a947 */ /* 0x000fea0003800000 */
[----:B------:R-:W-:Y:S05]  /*2850*/  BPT.TRAP 0x1 ;  /* 0x000000040000795c */ /* 0x000fea0000300000 */
.L_x_38:
[----:B------:R-:W-:Y:S05]  /*2860*/  BSYNC.RECONVERGENT B0 ;  /* 0x0000000000007941 */ /* 0x000fea0003800200 */
.L_x_37:
[----:B------:R-:W-:Y:S02]  /*2870*/  UIADD3 UR5, UPT, UPT, UR4, 0x1, URZ ;  /* 0x0000000104057890 */ /* 0x000fe4000fffe0ff */
[----:B------:R-:W-:Y:S02]  /*2880*/  USHF.L.U32 UR4, UR4, 0xb, URZ ;  /* 0x0000000b04047899 */ /* 0x000fe400080006ff */
[----:B------:R-:W-:Y:S02]  /*2890*/  UISETP.NE.AND UP0, UPT, UR5, 0x34, UPT ;  /* 0x000000340500788c */ /* 0x000fe4000bf05270 */
[----:B------:R-:W-:Y:S02]  /*28a0*/  USHF.L.U32 UR18, UR13, 0x5, URZ ;  /* 0x000000050d127899 */ /* 0x000fe400080006ff */
[----:B------:R-:W-:Y:S02]  /*28b0*/  USEL UR8, URZ, 0x1, UP0 ;  /* 0x00000001ff087887 */ /* 0x000fe40008000000 */
[----:B------:R-:W-:-:S02]  /*28c0*/  USEL UR7, UR5, URZ, UP0 ;  /* 0x000000ff05077287 */ /* 0x000fc40008000000 */
[----:B------:R-:W-:Y:S02]  /*28d0*/  UIADD3 UR22, UP0, UPT, UR30, 0x180, URZ ;  /* 0x000001801e167890 */ /* 0x000fe4000ff1e0ff */
[----:B------:R-:W-:Y:S01]  /*28e0*/  ULEA UR5, UR7, UR6, 0x3 ;  /* 0x0000000607057291 */ /* 0x000fe2000f8e18ff */
[----:B------:R-:W-:Y:S01]  /*28f0*/  LOP3.LUT R12, R12, UR8, RZ, 0x3c, !PT ;  /* 0x000000080c0c7c12 */ /* 0x000fe2000f8e3cff */
[----:B------:R-:W-:Y:S02]  /*2900*/  UIADD3 UR13, UPT, UPT, UR13, 0x1, URZ ;  /* 0x000000010d0d7890 */ /* 0x000fe4000fffe0ff */
[----:B------:R-:W-:Y:S01]  /*2910*/  UIADD3 UR14, UP1, UPT, UR30, 0x80, URZ ;  /* 0x000000801e0e7890 */ /* 0x000fe2000ff3e0ff */
[----:B-1----:R-:W-:Y:S01]  /*2920*/  SHF.L.U32 R0, R12, 0x1f, RZ ;  /* 0x0000001f0c007819 */ /* 0x002fe200000006ff */
[----:B------:R-:W-:Y:S02]  /*2930*/  ULOP3.LUT UR16, UR27, UR4, URZ, 0xfc, !UPT ;  /* 0x000000041b107292 */ /* 0x000fe4000f8efcff */
[----:B------:R-:W-:Y:S01]  /*2940*/  UIADD3.X UR23, UPT, UPT, URZ, UR31, URZ, UP0, !UPT ;  /* 0x0000001fff177290 */ /* 0x000fe200087fe4ff */
[----:B------:R3:W4:Y:S01]  /*2950*/  SYNCS.PHASECHK.TRANS64.TRYWAIT P0, [UR5+0x1a0], R0 ;  /* 0x0001a000ff0075a7 */ /* 0x0007220008001105 */
[----:B------:R-:W-:-:S02]  /*2960*/  ULOP3.LUT UR8, UR26, UR4, URZ, 0xfc, !UPT ;  /* 0x000000041a087292 */ /* 0x000fc4000f8efcff */
[----:B------:R-:W-:Y:S02]  /*2970*/  UISETP.NE.AND UP0, UPT, UR13, UR28, UPT ;  /* 0x0000001c0d00728c */ /* 0x000fe4000bf05270 */
[----:B------:R-:W-:Y:S02]  /*2980*/  ULOP3.LUT UR17, UR17, 0xfefffff8, URZ, 0xc0, !UPT ;  /* 0xfefffff811117892 */ /* 0x000fe4000f8ec0ff */
[----:B------:R-:W-:Y:S02]  /*2990*/  UIADD3 UR16, UPT, UPT, UR6, 0x4600, UR16 ;  /* 0x0000460006107890 */ /* 0x000fe4000fffe010 */
[----:B------:R-:W-:Y:S02]  /*29a0*/  UIADD3.X UR15, UPT, UPT, URZ, UR31, URZ, UP1, !UPT ;  /* 0x0000001fff0f7290 */ /* 0x000fe40008ffe4ff */
[----:B------:R-:W-:Y:S02]  /*29b0*/  UPRMT UR5, URZ, 0x5410, UR24 ;  /* 0x00005410ff057896 */ /* 0x000fe40008000018 */
[----:B------:R-:W-:-:S02]  /*29c0*/  UIADD3 UR8, UPT, UPT, UR6, 0x1e600, UR8 ;  /* 0x0001e60006087890 */ /* 0x000fc4000fffe008 */
[----:B------:R-:W-:Y:S01]  /*29d0*/  UPRMT UR4, URZ, 0x5410, UR21 ;  /* 0x00005410ff047896 */ /* 0x000fe20008000015 */
[----:B------:R-:W-:Y:S01]  /*29e0*/  UMOV UR32, 0x0 ;  /* 0x0000000000207882 */ /* 0x000fe20000000000 */
[----:B------:R-:W-:Y:S01]  /*29f0*/  UMOV UR33, 0x10000000 ;  /* 0x1000000000217882 */ /* 0x000fe20000000000 */
[----:B------:R-:W-:Y:S01]  /*2a00*/  UMOV UR19, UR35 ;  /* 0x0000002300137c82 */ /* 0x000fe20008000000 */
[----:B------:R-:W-:Y:S01]  /*2a10*/  UMOV UR20, UR36 ;  /* 0x0000002400147c82 */ /* 0x000fe20008000000 */
[----:B------:R-:W-:Y:S01]  /*2a20*/  UMOV UR12, UR36 ;  /* 0x00000024000c7c82 */ /* 0x000fe20008000000 */
[----:B------:R-:W-:Y:S01]  /*2a30*/  UMOV UR9, UR17 ;  /* 0x0000001100097c82 */ /* 0x000fe20008000000 */
[----:B------:R-:W-:Y:S01]  /*2a40*/  UMOV UR10, UR18 ;  /* 0x00000012000a7c82 */ /* 0x000fe20008000000 */
[----:B------:R-:W-:Y:S01]  /*2a50*/  UTMALDG.3D.MULTICAST.2CTA [UR16], [UR14], UR5, desc[UR32] ;  /* 0x000020100e0073b4 */ /* 0x000fe20008211805 */
[----:B------:R1:W-:Y:S02]  /*2a60*/  UTMALDG.3D.MULTICAST.2CTA [UR8], [UR22], UR4, desc[UR32] ;  /* 0x00002008160073b4 */ /* 0x0003e40008211804 */
[----:B-1----:R-:W-:Y:S01]  /*2a70*/  UMOV UR4, UR7 ;  /* 0x0000000700047c82 */ /* 0x002fe20008000000 */
[----:B---3--:R-:W-:Y:S05]  /*2a80*/  BRA.U UP0, `(.L_x_39) ;  /* 0xfffffffd003c7547 */ /* 0x008fea000b83ffff */
.L_x_33:
[C---:B------:R-:W-:Y:S01]  /*2a90*/  LEA R3, R11.reuse, UR6, 0x3 ;  /* 0x000000060b037c11 */ /* 0x040fe2000f8e18ff */
[----:B------:R-:W-:Y:S01]  /*2aa0*/  NOP ;  /* 0x0000000000007918 */ /* 0x000fe20000000000 */
[----:B-1----:R-:W-:Y:S02]  /*2ab0*/  SHF.L.U32 R0, R10, 0x1f, RZ ;  /* 0x0000001f0a007819 */ /* 0x002fe400000006ff */
[----:B------:R-:W-:Y:S02]  /*2ac0*/  LEA R5, R11, UR6, 0x4 ;  /* 0x000000060b057c11 */ /* 0x000fe4000f8e20ff */
[----:B--2-4-:R-:W1:Y:S02]  /*2ad0*/  SYNCS.PHASECHK.TRANS64.TRYWAIT P0, [R3+URZ+0x370], R0 ;  /* 0x00037000030075a7 */ /* 0x014e6400080011ff */
[----:B-1----:R-:W-:Y:S05]  /*2ae0*/  @!P0 BRA `(.L_x_40) ;  /* 0x0000007400f08947 */ /* 0x002fea0003800000 */
.L_x_175:
[----:B------:R-:W2:Y:S01]  /*2af0*/  LDS.128 R4, [R5+0x400] ;  /* 0x0004000005047984 */ /* 0x000ea20000000c00 */
[----:B------:R-:W-:Y:S01]  /*2b00*/  UISETP.GE.AND UP0, UPT, UR42, 0x1, UPT ;  /* 0x000000012a00788c */ /* 0x000fe2000bf06270 */
[----:B------:R-:W-:Y:S01]  /*2b10*/  @!PT LDS RZ, [RZ] ;  /* 0x00000000fffff984 */ /* 0x000fe20000000800 */
[----:B------:R-:W-:Y:S01]  /*2b20*/  @!PT LDS RZ, [RZ] ;  /* 0x00000000fffff984 */ /* 0x000fe20000000800 */
[----:B------:R-:W-:Y:S01]  /*2b30*/  @!PT LDS RZ, [RZ] ;  /* 0x00000000fffff984 */ /* 0x000fe20000000800 */
[----:B------:R-:W-:Y:S01]  /*2b40*/  @!PT LDS RZ, [RZ] ;  /* 0x00000000fffff984 */ /* 0x000fe20000000800 */
[----:B------:R3:W-:Y:S06]  /*2b50*/  MEMBAR.ALL.CTA ;  /* 0x0000000000007992 */ /* 0x0007ec0000008000 */
[----:B---3--:R-:W3:Y:S01]  /*2b60*/  FENCE.VIEW.ASYNC.S ;  /* 0x00000000000073c6 */ /* 0x008ee20000000000 */
[----:B--2---:R-:W-:-:S13]  /*2b70*/  LOP3.LUT P0, RZ, R6, 0x1, RZ, 0xc0, !PT ;  /* 0x0000000106ff7812 */ /* 0x004fda000780c0ff */
[----:B---3--:R-:W-:Y:S01]  /*2b80*/  VOTEU.ANY UP1, P0 ;  /* 0x0000000000ff7886 */ /* 0x008fe20000020100 */
[----:B------:R-:W-:-:S13]  /*2b90*/  PLOP3.LUT P0, PT, PT, PT, UP1, 0x80, 0x8 ;  /* 0x000000000008781c */ /* 0x000fda0003f0f018 */
[----:B-1----:R-:W-:Y:S02]  /*2ba0*/  @P0 LOP3.LUT R0, R5, 0xffff, RZ, 0xc0, !PT ;  /* 0x0000ffff05000812 */ /* 0x002fe400078ec0ff */
[----:B------:R-:W-:Y:S02]  /*2bb0*/  @P0 MOV R2, R4 ;  /* 0x0000000400020202 */ /* 0x000fe40000000f00 */
[----:B------:R-:W-:Y:S01]  /*2bc0*/  @P0 R2UR UR5, R0 ;  /* 0x00000000000502ca */ /* 0x000fe200000e0000 */
[----:B------:R-:W-:Y:S01]  /*2bd0*/  VIADD R0, R3, 0x380 ;  /* 0x0000038003007836 */ /* 0x000fe20000000000 */
[----:B------:R-:W-:Y:S02]  /*2be0*/  @P0 SHF.R.U32.HI R4, RZ, 0x10, R5 ;  /* 0x00000010ff040819 */ /* 0x000fe40000011605 */
[----:B------:R-:W-:Y:S02]  /*2bf0*/  @P0 R2UR UR8, R2 ;  /* 0x00000000020802ca */ /* 0x000fe400000e0000 */
[----:B------:R-:W-:-:S02]  /*2c00*/  PRMT R0, RZ, 0x654, R0 ;  /* 0x00000654ff007816 */ /* 0x000fc40000000000 */
[----:B------:R-:W-:Y:S02]  /*2c10*/  @P0 R2UR UR4, R4 ;  /* 0x00000000040402ca */ /* 0x000fe400000e0000 */
[----:B------:R1:W-:Y:S03]  /*2c20*/  SYNCS.ARRIVE.TRANS64.RED.A1T0 RZ, [R0+URZ], RZ ;  /* 0x000000ff00ff79a7 */ /* 0x0003e600081004ff */
[----:B------:R-:W-:-:S04]  /*2c30*/  @UP1 UMOV UR37, UR5 ;  /* 0x0000000500251c82 */ /* 0x000fc80008000000 */
[----:B------:R-:W-:-:S04]  /*2c40*/  @UP1 UMOV UR38, UR8 ;  /* 0x0000000800261c82 */ /* 0x000fc80008000000 */
[----:B------:R-:W-:Y:S01]  /*2c50*/  @UP1 UMOV UR36, UR4 ;  /* 0x0000000400241c82 */ /* 0x000fe20008000000 */
[----:B------:R-:W-:Y:S05]  /*2c60*/  BRA.U !UP0, `(.L_x_41) ;  /* 0x0000000108d47547 */ /* 0x000fea000b800000 */
[----:B------:R-:W2:Y:S01]  /*2c70*/  LDCU.128 UR12, c[0x0][0xb10] ;  /* 0x00016200ff0c77ac */ /* 0x000ea20008000c00 */
[----:B------:R-:W3:Y:S01]  /*2c80*/  LDCU UR28, c[0x0][0xb20] ;  /* 0x00016400ff1c77ac */ /* 0x000ee20008000800 */
[----:B------:R-:W4:Y:S01]  /*2c90*/  LDCU UR20, c[0x0][0xb0c] ;  /* 0x00016180ff1477ac */ /* 0x000f220008000800 */
[----:B------:R-:W1:Y:S01]  /*2ca0*/  LDCU.64 UR10, c[0x0][0xb28] ;  /* 0x00016500ff0a77ac */ /* 0x000e620008000a00 */
[----:B------:R-:W-:Y:S02]  /*2cb0*/  UISETP.NE.AND UP3, UPT, UR42, 0x1, UPT ;  /* 0x000000012a00788c */ /* 0x000fe4000bf65270 */
[----:B--2---:R-:W-:Y:S02]  /*2cc0*/  UIMAD.WIDE.U32 UR8, UR39, UR15, URZ ;  /* 0x0000000f270872a5 */ /* 0x004fe4000f8e00ff */
[----:B------:R-:W-:Y:S02]  /*2cd0*/  UIMAD.WIDE.U32 UR4, UR40, UR12, URZ ;  /* 0x0000000c280472a5 */ /* 0x000fe4000f8e00ff */
[----:B------:R-:W-:-:S02]  /*2ce0*/  UISETP.NE.AND UP0, UPT, UR14, 0x1, UPT ;  /* 0x000000010e00788c */ /* 0x000fc4000bf05270 */
[----:B------:R-:W-:Y:S01]  /*2cf0*/  UIMAD.WIDE.U32 UR22, UR37, UR15, URZ ;  /* 0x0000000f251672a5 */ /* 0x000fe2000f8e00ff */
[----:B------:R-:W-:Y:S02]  /*2d00*/  UMOV UR8, UR9 ;  /* 0x0000000900087c82 */ /* 0x000fe40008000000 */
[----:B------:R-:W-:Y:S01]  /*2d10*/  UMOV UR4, UR5 ;  /* 0x0000000500047c82 */ /* 0x000fe20008000000 */
[----:B---3--:R-:W-:Y:S02]  /*2d20*/  USHF.R.U32.HI UR8, URZ, UR28, UR8 ;  /* 0x0000001cff087299 */ /* 0x008fe40008011608 */
[----:B----4-:R-:W-:Y:S02]  /*2d30*/  UISETP.NE.AND UP2, UPT, UR20, 0x1, UPT ;  /* 0x000000011400788c */ /* 0x010fe4000bf45270 */
[----:B------:R-:W-:Y:S02]  /*2d40*/  USHF.R.U32.HI UR4, URZ, UR13, UR4 ;  /* 0x0000000dff047299 */ /* 0x000fe40008011604 */
[----:B------:R-:W-:-:S02]  /*2d50*/  USEL UR5, UR39, UR8, !UP0 ;  /* 0x0000000827057287 */ /* 0x000fc4000c000000 */
[----:B------:R-:W-:Y:S02]  /*2d60*/  USEL UR8, UR40, UR4, !UP2 ;  /* 0x0000000428087287 */ /* 0x000fe4000d000000 */
[----:B-1----:R-:W-:Y:S01]  /*2d70*/  UIMAD.WIDE.U32 UR16, UR5, UR10, URZ ;  /* 0x0000000a051072a5 */ /* 0x002fe2000f8e00ff */
[----:B------:R-:W-:Y:S01]  /*2d80*/  UMOV UR4, UR23 ;  /* 0x0000001700047c82 */ /* 0x000fe20008000000 */
[----:B------:R-:W-:Y:S02]  /*2d90*/  UIMAD.WIDE.U32 UR18, UR38, UR12, URZ ;  /* 0x0000000c261272a5 */ /* 0x000fe4000f8e00ff */
[----:B------:R-:W-:-:S03]  /*2da0*/  UIMAD.WIDE.U32 UR22, UR8, UR10, URZ ;  /* 0x0000000a081672a5 */ /* 0x000fc6000f8e00ff */
[----:B------:R-:W-:Y:S01]  /*2db0*/  UMOV UR16, UR17 ;  /* 0x0000001100107c82 */ /* 0x000fe20008000000 */
[----:B------:R-:W-:Y:S02]  /*2dc0*/  USHF.R.U32.HI UR4, URZ, UR28, UR4 ;  /* 0x0000001cff047299 */ /* 0x000fe40008011604 */
[----:B------:R-:W-:Y:S01]  /*2dd0*/  @UP3 USHF.R.U32.HI UR5, URZ, UR11, UR16 ;  /* 0x0000000bff053299 */ /* 0x000fe20008011610 */
[----:B------:R-:W-:Y:S01]  /*2de0*/  UMOV UR18, UR19 ;  /* 0x0000001300127c82 */ /* 0x000fe20008000000 */
[----:B------:R-:W-:Y:S01]  /*2df0*/  UMOV UR22, UR23 ;  /* 0x0000001700167c82 */ /* 0x000fe20008000000 */
[----:B------:R-:W-:Y:S02]  /*2e00*/  USHF.R.U32.HI UR13, URZ, UR13, UR18 ;  /* 0x0000000dff0d7299 */ /* 0x000fe40008011612 */
[----:B------:R-:W-:Y:S02]  /*2e10*/  USEL UR4, UR37, UR4, !UP0 ;  /* 0x0000000425047287 */ /* 0x000fe4000c000000 */
[----:B------:R-:W-:-:S02]  /*2e20*/  @UP3 USHF.R.U32.HI UR8, URZ, UR11, UR22 ;  /* 0x0000000bff083299 */ /* 0x000fc40008011616 */
[----:B------:R-:W-:Y:S02]  /*2e30*/  UIMAD UR9, UR42, UR5, URZ ;  /* 0x000000052a0972a4 */ /* 0x000fe4000f8e02ff */
[----:B------:R-:W-:Y:S02]  /*2e40*/  USEL UR5, UR38, UR13, !UP2 ;  /* 0x0000000d26057287 */ /* 0x000fe4000d000000 */
[----:B------:R-:W-:Y:S02]  /*2e50*/  UIMAD UR12, UR42, UR8, URZ ;  /* 0x000000082a0c72a4 */ /* 0x000fe4000f8e02ff */
[----:B------:R-:W-:Y:S02]  /*2e60*/  UISETP.GE.AND UP0, UPT, UR4, UR9, UPT ;  /* 0x000000090400728c */ /* 0x000fe4000bf06270 */
[----:B------:R-:W-:Y:S02]  /*2e70*/  UIMAD.WIDE.U32 UR16, UR4, UR10, URZ ;  /* 0x0000000a041072a5 */ /* 0x000fe4000f8e00ff */
[----:B------:R-:W-:-:S02]  /*2e80*/  UISETP.GE.OR UP0, UPT, UR5, UR12, UP0 ;  /* 0x0000000c0500728c */ /* 0x000fc40008706670 */
        /* <DEDUP_REMOVED lines=19> */
.L_x_41:
[----:B------:R-:W2:Y:S02]  /*2fc0*/  LDCU UR4, c[0x0][0xb30] ;  /* 0x00016600ff0477ac */ /* 0x000ea40008000800 */
[----:B--2---:R-:W-:-:S09]  /*2fd0*/  UISETP.NE.AND UP0, UPT, UR4, 0x1, UPT ;  /* 0x000000010400788c */ /* 0x004fd2000bf05270 */
[----:B------:R-:W-:Y:S05]  /*2fe0*/  BRA.U UP0, `(.L_x_42) ;  /* 0x0000000100447547 */ /* 0x000fea000b800000 */
[----:B------:R-:W2:Y:S01]  /*2ff0*/  LDCU.128 UR12, c[0x0][0xb10] ;  /* 0x00016200ff0c77ac */ /* 0x000ea20008000c00 */
[----:B------:R-:W3:Y:S01]  /*3000*/  LDCU UR10, c[0x0][0xb0c] ;  /* 0x00016180ff0a77ac */ /* 0x000ee20008000800 */
[----:B------:R-:W4:Y:S01]  /*3010*/  LDCU UR11, c[0x0][0xb20] ;  /* 0x00016400ff0b77ac */ /* 0x000f220008000800 */
[----:B--2---:R-:W-:Y:S02]  /*3020*/  UIMAD.WIDE.U32 UR8, UR38, UR12, URZ ;  /* 0x0000000c260872a5 */ /* 0x004fe4000f8e00ff */
[----:B------:R-:W-:Y:S02]  /*3030*/  UIMAD.WIDE.U32 UR4, UR37, UR15, URZ ;  /* 0x0000000f250472a5 */ /* 0x000fe4000f8e00ff */
[----:B---3--:R-:W-:Y:S02]  /*3040*/  UISETP.NE.AND UP2, UPT, UR10, 0x1, UPT ;  /* 0x000000010a00788c */ /* 0x008fe4000bf45270 */
[----:B------:R-:W-:Y:S01]  /*3050*/  UISETP.NE.AND UP0, UPT, UR14, 0x1, UPT ;  /* 0x000000010e00788c */ /* 0x000fe2000bf05270 */
[----:B------:R-:W-:-:S02]  /*3060*/  UMOV UR8, UR9 ;  /* 0x0000000900087c82 */ /* 0x000fc40008000000 */
[----:B------:R-:W-:Y:S01]  /*3070*/  UMOV UR4, UR5 ;  /* 0x0000000500047c82 */ /* 0x000fe20008000000 */
[----:B------:R-:W-:Y:S02]  /*3080*/  USHF.R.U32.HI UR13, URZ, UR13, UR8 ;  /* 0x0000000dff0d7299 */ /* 0x000fe40008011608 */
[----:B----4-:R-:W-:Y:S02]  /*3090*/  USHF.R.U32.HI UR4, URZ, UR11, UR4 ;  /* 0x0000000bff047299 */ /* 0x010fe40008011604 */
[----:B------:R-:W-:Y:S02]  /*30a0*/  USEL UR5, UR38, UR13, !UP2 ;  /* 0x0000000d26057287 */ /* 0x000fe4000d000000 */
[----:B------:R-:W-:-:S04]  /*30b0*/  USEL UR4, UR37, UR4, !UP0 ;  /* 0x0000000425047287 */ /* 0x000fc8000c000000 */
[----:B------:R-:W-:Y:S02]  /*30c0*/  UIADD3 UR8, UPT, UPT, UR5, -UR4, URZ ;  /* 0x8000000405087290 */ /* 0x000fe4000fffe0ff */
[----:B------:R-:W-:Y:S02]  /*30d0*/  UIADD3 UR4, UPT, UPT, -UR5, UR4, URZ ;  /* 0x0000000405047290 */ /* 0x000fe4000fffe1ff */
[----:B------:R-:W-:Y:S02]  /*30e0*/  UIMAD UR37, UR8, UR14, UR37 ;  /* 0x0000000e082572a4 */ /* 0x000fe4000f8e0225 */
[----:B------:R-:W-:-:S12]  /*30f0*/  UIMAD UR38, UR4, UR10, UR38 ;  /* 0x0000000a042672a4 */ /* 0x000fd8000f8e0226 */
.L_x_42:
[----:B------:R-:W-:Y:S01]  /*3100*/  VIADD R11, R11, 0x1 ;  /* 0x000000010b0b7836 */ /* 0x000fe20000000000 */
[----:B------:R-:W-:Y:S01]  /*3110*/  PLOP3.LUT P1, PT, PT, PT, PT, 0x80, 0x8 ;  /* 0x000000000008781c */ /* 0x000fe20003f2f070 */
[----:B------:R-:W-:Y:S02]  /*3120*/  UIADD3 UR20, UPT, UPT, UR38, UR61, URZ ;  /* 0x0000003d26147290 */ /* 0x000fe4000fffe0ff */
[----:B------:R-:W-:Y:S01]  /*3130*/  UIADD3 UR28, UPT, UPT, UR37, UR62, URZ ;  /* 0x0000003e251c7290 */ /* 0x000fe2000fffe0ff */
[----:B------:R-:W-:-:S04]  /*3140*/  ISETP.NE.AND P0, PT, R11, 0x2, PT ;  /* 0x000000020b00780c */ /* 0x000fc80003f05270 */
[----:B------:R-:W-:Y:S02]  /*3150*/  SEL R3, RZ, 0x1, P0 ;  /* 0x00000001ff037807 */ /* 0x000fe40000000000 */
[----:B------:R-:W-:Y:S02]  /*3160*/  SEL R11, R11, RZ, P0 ;  /* 0x000000ff0b0b7207 */ /* 0x000fe40000000000 */
[----:B------:R-:W-:Y:S01]  /*3170*/  LOP3.LUT R10, R10, R3, RZ, 0x3c, !PT ;  /* 0x000000030a0a7212 */ /* 0x000fe200078e3cff */
[----:B------:R-:W-:Y:S06]  /*3180*/  BRA.U UP1, `(.L_x_43) ;  /* 0xfffffff1011c7547 */ /* 0x000fec000b83ffff */
[----:B------:R-:W-:Y:S01]  /*3190*/  UIADD3 UR8, UPT, UPT, UR6, 0x1a0, URZ ;  /* 0x000001a006087890 */ /* 0x000fe2000fffe0ff */
[----:B------:R-:W-:-:S03]  /*31a0*/  SHF.L.U32 R3, R12, 0x1f, RZ ;  /* 0x0000001f0c037819 */ /* 0x000fc600000006ff */
[----:B------:R-:W-:-:S09]  /*31b0*/  ULEA UR4, UR7, UR8, 0x3 ;  /* 0x0000000807047291 */ /* 0x000fd2000f8e18ff */
[----:B------:R-:W2:Y:S02]  /*31c0*/  SYNCS.PHASECHK.TRANS64.TRYWAIT P0, [UR4], R3 ;  /* 0x00000003ff0075a7 */ /* 0x000ea40008001104 */
[----:B--2---:R-:W-:Y:S05]  /*31d0*/  @!P0 BRA `(.L_x_44) ;  /* 0x0000007000488947 */ /* 0x004fea0003800000 */
.L_x_177:
[----:B------:R-:W-:-:S04]  /*31e0*/  UIADD3 UR4, UPT, UPT, UR7, 0x1, URZ ;  /* 0x0000000107047890 */ /* 0x000fc8000fffe0ff */
[----:B------:R-:W-:-:S04]  /*31f0*/  UISETP.NE.AND UP0, UPT, UR4, 0x34, UPT ;  /* 0x000000340400788c */ /* 0x000fc8000bf05270 */
[----:B------:R-:W-:Y:S02]  /*3200*/  USEL UR6, URZ, 0x1, UP0 ;  /* 0x00000001ff067887 */ /* 0x000fe40008000000 */
[----:B------:R-:W-:-:S04]  /*3210*/  USEL UR4, UR4, URZ, UP0 ;  /* 0x000000ff04047287 */ /* 0x000fc80008000000 */
[----:B------:R-:W-:Y:S01]  /*3220*/  ULEA UR5, UR4, UR8, 0x3 ;  /* 0x0000000804057291 */ /* 0x000fe2000f8e18ff */
[----:B------:R-:W-:-:S04]  /*3230*/  LOP3.LUT R2, R12, UR6, RZ, 0x3c, !PT ;  /* 0x000000060c027c12 */ /* 0x000fc8000f8e3cff */
[----:B-1----:R-:W-:-:S04]  /*3240*/  SHF.L.U32 R3, R2, 0x1f, RZ ;  /* 0x0000001f02037819 */ /* 0x002fc800000006ff */
[----:B------:R-:W1:Y:S02]  /*3250*/  SYNCS.PHASECHK.TRANS64.TRYWAIT P0, [UR5], R3 ;  /* 0x00000003ff0075a7 */ /* 0x000e640008001105 */
[----:B-1----:R-:W-:Y:S05]  /*3260*/  @!P0 BRA `(.L_x_45) ;  /* 0x00000070003c8947 */ /* 0x002fea0003800000 */
.L_x_179:
        /* <DEDUP_REMOVED lines=9> */
.L_x_181:
        /* <DEDUP_REMOVED lines=9> */
.L_x_183:
        /* <DEDUP_REMOVED lines=9> */
.L_x_185:
        /* <DEDUP_REMOVED lines=9> */
.L_x_187:
        /* <DEDUP_REMOVED lines=9> */
.L_x_189:
        /* <DEDUP_REMOVED lines=9> */
.L_x_191:
        /* <DEDUP_REMOVED lines=9> */
.L_x_193:
        /* <DEDUP_REMOVED lines=9> */
.L_x_195:
        /* <DEDUP_REMOVED lines=9> */
.L_x_197:
        /* <DEDUP_REMOVED lines=9> */
.L_x_199:
        /* <DEDUP_REMOVED lines=9> */
.L_x_201:
        /* <DEDUP_REMOVED lines=9> */
.L_x_203:
        /* <DEDUP_REMOVED lines=9> */
.L_x_205:
        /* <DEDUP_REMOVED lines=9> */
.L_x_207:
        /* <DEDUP_REMOVED lines=9> */
.L_x_209:
        /* <DEDUP_REMOVED lines=9> */
.L_x_211:
        /* <DEDUP_REMOVED lines=9> */
.L_x_213:
        /* <DEDUP_REMOVED lines=9> */
.L_x_215:
        /* <DEDUP_REMOVED lines=9> */
.L_x_217:
        /* <DEDUP_REMOVED lines=9> */
.L_x_219:
        /* <DEDUP_REMOVED lines=9> */
.L_x_221:
        /* <DEDUP_REMOVED lines=9> */
.L_x_223:
        /* <DEDUP_REMOVED lines=9> */
.L_x_225:
        /* <DEDUP_REMOVED lines=9> */
.L_x_227:
        /* <DEDUP_REMOVED lines=9> */
.L_x_229:
        /* <DEDUP_REMOVED lines=9> */
.L_x_231:
        /* <DEDUP_REMOVED lines=9> */
.L_x_233:
        /* <DEDUP_REMOVED lines=9> */
.L_x_235:
        /* <DEDUP_REMOVED lines=9> */
.L_x_237:
        /* <DEDUP_REMOVED lines=9> */
.L_x_239:
        /* <DEDUP_REMOVED lines=9> */
.L_x_241:
        /* <DEDUP_REMOVED lines=9> */
.L_x_243:
        /* <DEDUP_REMOVED lines=9> */
.L_x_245:
        /* <DEDUP_REMOVED lines=9> */
.L_x_247:
        /* <DEDUP_REMOVED lines=9> */
.L_x_249:
        /* <DEDUP_REMOVED lines=9> */
.L_x_251:
        /* <DEDUP_REMOVED lines=9> */
.L_x_253:
        /* <DEDUP_REMOVED lines=9> */
.L_x_255:
        /* <DEDUP_REMOVED lines=9> */
.L_x_257:
        /* <DEDUP_REMOVED lines=9> */
.L_x_259:
        /* <DEDUP_REMOVED lines=9> */
.L_x_261:
        /* <DEDUP_REMOVED lines=9> */
.L_x_263:
        /* <DEDUP_REMOVED lines=9> */
.L_x_265:
        /* <DEDUP_REMOVED lines=9> */
.L_x_267:
        /* <DEDUP_REMOVED lines=9> */
.L_x_269:
        /* <DEDUP_REMOVED lines=9> */
.L_x_271:
        /* <DEDUP_REMOVED lines=9> */
.L_x_273:
        /* <DEDUP_REMOVED lines=9> */
.L_x_275:
        /* <DEDUP_REMOVED lines=9> */
.L_x_277:
[----:B------:R-:W-:-:S04]  /*4e00*/  UIADD3 UR4, UPT, UPT, UR4, 0x1, URZ ;  /* 0x0000000104047890 */ /* 0x000fc8000fffe0ff */
[----:B------:R-:W-:-:S04]  /*4e10*/  UISETP.NE.AND UP0, UPT, UR4, 0x34, UPT ;  /* 0x000000340400788c */ /* 0x000fc8000bf05270 */
[----:B------:R-:W-:Y:S02]  /*4e20*/  USEL UR5, URZ, 0x1, UP0 ;  /* 0x00000001ff057887 */ /* 0x000fe40008000000 */
[----:B------:R-:W-:-:S04]  /*4e30*/  USEL UR4, UR4, URZ, UP0 ;  /* 0x000000ff04047287 */ /* 0x000fc80008000000 */
[----:B------:R-:W-:Y:S01]  /*4e40*/  ULEA UR4, UR4, UR8, 0x3 ;  /* 0x0000000804047291 */ /* 0x000fe2000f8e18ff */
[----:B-1----:R-:W-:-:S04]  /*4e50*/  LOP3.LUT R3, R2, UR5, RZ, 0x3c, !PT ;  /* 0x0000000502037c12 */ /* 0x002fc8000f8e3cff */
[----:B------:R-:W-:Y:S01]  /*4e60*/  SHF.L.U32 R3, R3, 0x1f, RZ ;  /* 0x0000001f03037819 */ /* 0x000fe200000006ff */
[----:B------:R-:W-:-:S07]  /*4e70*/  IMAD.U32 R0, RZ, RZ, UR4 ;  /* 0x00000004ff007e24 */ /* 0x000fce000f8e00ff */
.L_x_95:
[----:B-1----:R1:W2:Y:S02]  /*4e80*/  SYNCS.PHASECHK.TRANS64.TRYWAIT P0, [R0+URZ], R3 ;  /* 0x00000003000075a7 */ /* 0x0022a400080011ff */
[----:B--2---:R-:W-:Y:S05]  /*4e90*/  @!P0 NANOSLEEP.SYNCS 0x989680 ;  /* 0x009896800000895d */ /* 0x004fea0003900000 */
[----:B------:R-:W2:Y:S02]  /*4ea0*/  @!P0 SYNCS.PHASECHK.TRANS64 P0, [R0+URZ], R3 ;  /* 0x00000003000085a7 */ /* 0x000ea400080010ff */
[----:B--2---:R-:W-:Y:S05]  /*4eb0*/  @P0 EXIT ;  /* 0x000000000000094d */ /* 0x004fea0003800000 */
[----:B------:R-:W-:Y:S05]  /*4ec0*/  BRA `(.L_x_95) ;  /* 0xfffffffc00ec7947 */ /* 0x000fea000383ffff */
.L_x_23:
[----:B------:R-:W-:-:S04]  /*4ed0*/  UISETP.NE.AND UP0, UPT, UR45, URZ, UPT ;  /* 0x000000ff2d00728c */ /* 0x000fc8000bf05270 */
[----:B------:R-:W-:-:S09]  /*4ee0*/  UISETP.NE.OR UP0, UPT, UR25, 0x1, UP0 ;  /* 0x000000011900788c */ /* 0x000fd20008705670 */
[----:B------:R-:W-:Y:S05]  /*4ef0*/  BRA.U UP0, `(.L_x_96) ;  /* 0x0000000500487547 */ /* 0x000fea000b800000 */
[----:B------:R-:W-:Y:S01]  /*4f00*/  ISETP.GE.U32.AND P2, PT, R0, 0x10, PT ;  /* 0x000000100000780c */ /* 0x000fe20003f46070 */
[----:B------:R-:W-:Y:S01]  /*4f10*/  IMAD.MOV.U32 R12, RZ, RZ, 0x1 ;  /* 0x00000001ff0c7424 */ /* 0x000fe200078e00ff */
[----:B------:R-:W-:Y:S02]  /*4f20*/  CS2R R10, SRZ ;  /* 0x00000000000a7805 */ /* 0x000fe4000001ff00 */
[----:B------:R-:W-:Y:S01]  /*4f30*/  CS2R R8, SRZ ;  /* 0x0000000000087805 */ /* 0x000fe2000001ff00 */
[----:B------:R-:W-:Y:S01]  /*4f40*/  UMOV UR6, 0x400 ;  /* 0x0000040000067882 */ /* 0x000fe20000000000 */
[----:B------:R-:W-:Y:S01]  /*4f50*/  UMOV UR5, URZ ;  /* 0x000000ff00057c82 */ /* 0x000fe20008000000 */
[----:B------:R-:W-:-:S12]  /*4f60*/  ULEA UR6, UR45, UR6, 0x18 ;  /* 0x000000062d067291 */ /* 0x000fd8000f8ec0ff */
.L_x_100:
[----:B------:R-:W-:Y:S02]  /*4f70*/  LEA R2, R8, UR6, 0x3 ;  /* 0x0000000608027c11 */ /* 0x000fe4000f8e18ff */
[----:B------:R-:W-:-:S03]  /*4f80*/  SHF.L.U32 R5, R9, 0x1f, RZ ;  /* 0x0000001f09057819 */ /* 0x000fc600000006ff */
[----:B------:R-:W-:Y:S01]  /*4f90*/  VIADD R4, R2, 0x3e0 ;  /* 0x000003e002047836 */ /* 0x000fe20000000000 */
[----:B------:R-:W1:Y:S02]  /*4fa0*/  SYNCS.PHASECHK.TRANS64.TRYWAIT P0, [R2+URZ+0x3d0], R5 ;  /* 0x0003d005020075a7 */ /* 0x000e6400080011ff */
[----:B-1----:R-:W-:Y:S05]  /*4fb0*/  @!P0 BRA `(.L_x_97) ;  /* 0x0000006400988947 */ /* 0x002fea0003800000 */
.L_x_278:
[----:B------:R-:W-:Y:S01]  /*4fc0*/  ULEA UR4, UR5, UR6, 0x3 ;  /* 0x0000000605047291 */ /* 0x000fe2000f8e18ff */
[----:B------:R-:W-:Y:S02]  /*4fd0*/  PRMT R4, RZ, 0x654, R4 ;  /* 0x00000654ff047816 */ /* 0x000fe40000000004 */
[----:B-1----:R-:W-:Y:S01]  /*4fe0*/  SHF.L.U32 R5, R12, 0x1f, RZ ;  /* 0x0000001f0c057819 */ /* 0x002fe200000006ff */
[----:B------:R-:W-:Y:S01]  /*4ff0*/  UIADD3 UR7, UPT, UPT, UR4, 0x370, URZ ;  /* 0x0000037004077890 */ /* 0x000fe2000fffe0ff */
[----:B------:R1:W-:Y:S05]  /*5000*/  SYNCS.ARRIVE.TRANS64.RED.A1T0 RZ, [R4+URZ], RZ ;  /* 0x000000ff04ff79a7 */ /* 0x0003ea00081004ff */
[----:B------:R-:W-:Y:S01]  /*5010*/  IMAD.U32 R7, RZ, RZ, UR7 ;  /* 0x00000007ff077e24 */ /* 0x000fe2000f8e00ff */
[----:B------:R-:W2:Y:S04]  /*5020*/  SYNCS.PHASECHK.TRANS64.TRYWAIT P0, [UR4+0x380], R5 ;  /* 0x00038005ff0075a7 */ /* 0x000ea80008001104 */
[----:B------:R-:W-:Y:S01]  /*5030*/  PRMT R6, R0, 0x654, R7 ;  /* 0x0000065400067816 */ /* 0x000fe20000000007 */
[----:B-1----:R-:W-:Y:S01]  /*5040*/  @!P2 IMAD.MOV.U32 R4, RZ, RZ, 0x10 ;  /* 0x00000010ff04a424 */ /* 0x002fe200078e00ff */
[----:B--2---:R-:W-:Y:S06]  /*5050*/  @!P0 BRA `(.L_x_98) ;  /* 0x0000006400848947 */ /* 0x004fec0003800000 */
.L_x_280:
[----:B------:R-:W-:Y:S01]  /*5060*/  ULEA UR8, UR5, UR6, 0x4 ;  /* 0x0000000605087291 */ /* 0x000fe2000f8e20ff */
[----:B------:R-:W-:Y:S01]  /*5070*/  SEL R3, R6, R3, !P2 ;  /* 0x0000000306037207 */ /* 0x000fe20005000000 */
[----:B------:R-:W-:Y:S01]  /*5080*/  UIADD3 UR9, UPT, UPT, UR4, 0x370, URZ ;  /* 0x0000037004097890 */ /* 0x000fe2000fffe0ff */
[----:B-1----:R-:W-:Y:S01]  /*5090*/  LEA R2, R11, UR6, 0x3 ;  /* 0x000000060b027c11 */ /* 0x002fe2000f8e18ff */
[----:B------:R-:W-:Y:S01]  /*50a0*/  UIADD3 UR8, UPT, UPT, UR8, 0x400, URZ ;  /* 0x0000040008087890 */ /* 0x000fe2000fffe0ff */
[----:B------:R-:W-:Y:S01]  /*50b0*/  SHF.L.U32 R5, R10, 0x1f, RZ ;  /* 0x0000001f0a057819 */ /* 0x000fe200000006ff */
[----:B------:R1:W-:Y:S01]  /*50c0*/  @!P2 SYNCS.ARRIVE.TRANS64.RED RZ, [R3+URZ], R4 ;  /* 0x0000000403ffa9a7 */ /* 0x0003e200080004ff */
[----:B------:R-:W-:Y:S01]  /*50d0*/  UIADD3 UR4, UPT, UPT, UR5, 0x1, URZ ;  /* 0x0000000105047890 */ /* 0x000fe2000fffe0ff */
[----:B------:R-:W-:-:S03]  /*50e0*/  VIADD R8, R8, 0x1 ;  /* 0x0000000108087836 */ /* 0x000fc60000000000 */
[----:B------:R-:W-:Y:S02]  /*50f0*/  UISETP.NE.AND UP0, UPT, UR4, 0x2, UPT ;  /* 0x000000020400788c */ /* 0x000fe4000bf05270 */
[----:B------:R-:W-:Y:S06]  /*5100*/  UGETNEXTWORKID.BROADCAST [UR8], [UR9] ;  /* 0x00000000080073ca */ /* 0x000fec0008000100 */
[----:B------:R-:W-:Y:S01]  /*5110*/  USEL UR7, URZ, 0x1, UP0 ;  /* 0x00000001ff077887 */ /* 0x000fe20008000000 */
[----:B------:R-:W-:Y:S01]  /*5120*/  ISETP.NE.AND P0, PT, R8, 0x2, PT ;  /* 0x000000020800780c */ /* 0x000fe20003f05270 */
[----:B------:R-:W-:Y:S01]  /*5130*/  USEL UR5, UR4, URZ, UP0 ;  /* 0x000000ff04057287 */ /* 0x000fe20008000000 */
[----:B------:R-:W2:Y:S03]  /*5140*/  SYNCS.PHASECHK.TRANS64.TRYWAIT P1, [R2+URZ+0x370], R5 ;  /* 0x00037005020075a7 */ /* 0x000ea600080211ff */
[----:B------:R-:W-:Y:S01]  /*5150*/  LOP3.LUT R12, R12, UR7, RZ, 0x3c, !PT ;  /* 0x000000070c0c7c12 */ /* 0x000fe2000f8e3cff */
[----:B-12---:R-:W-:Y:S07]  /*5160*/  @!P1 BRA `(.L_x_99) ;  /* 0x0000006400589947 */ /* 0x006fee0003800000 */
.L_x_281:
[C---:B------:R-:W-:Y:S01]  /*5170*/  LEA R4, R11.reuse, UR6, 0x4 ;  /* 0x000000060b047c11 */ /* 0x040fe2000f8e20ff */
[----:B-1----:R-:W-:Y:S01]  /*5180*/  VIADD R2, R2, 0x380 ;  /* 0x0000038002027836 */ /* 0x002fe20000000000 */
[----:B------:R-:W-:Y:S01]  /*5190*/  SEL R8, R8, RZ, P0 ;  /* 0x000000ff08087207 */ /* 0x000fe20000000000 */
[----:B------:R-:W-:-:S03]  /*51a0*/  VIADD R11, R11, 0x1 ;  /* 0x000000010b0b7836 */ /* 0x000fc60000000000 */
[----:B------:R-:W1:Y:S01]  /*51b0*/  LDS.128 R4, [R4+0x400] ;  /* 0x0004000004047984 */ /* 0x000e620000000c00 */
[----:B------:R-:W-:Y:S02]  /*51c0*/  PRMT R2, RZ, 0x654, R2 ;  /* 0x00000654ff027816 */ /* 0x000fe40000000002 */
[C---:B------:R-:W-:Y:S01]  /*51d0*/  ISETP.NE.AND P1, PT, R11.reuse, 0x2, PT ;  /* 0x000000020b00780c */ /* 0x040fe20003f25270 */
[----:B------:R-:W-:Y:S01]  /*51e0*/  @!PT LDS RZ, [RZ] ;  /* 0x00000000fffff984 */ /* 0x000fe20000000800 */
[----:B------:R-:W-:Y:S01]  /*51f0*/  @!PT LDS RZ, [RZ] ;  /* 0x00000000fffff984 */ /* 0x000fe20000000800 */
[----:B------:R-:W-:Y:S01]  /*5200*/  @!PT LDS RZ, [RZ] ;  /* 0x00000000fffff984 */ /* 0x000fe20000000800 */
[----:B------:R-:W-:Y:S01]  /*5210*/  @!PT LDS RZ, [RZ] ;  /* 0x00000000fffff984 */ /* 0x000fe20000000800 */
[----:B------:R2:W-:Y:S06]  /*5220*/  MEMBAR.ALL.CTA ;  /* 0x0000000000007992 */ /* 0x0005ec0000008000 */
[----:B--2---:R-:W2:Y:S01]  /*5230*/  FENCE.VIEW.ASYNC.S ;  /* 0x00000000000073c6 */ /* 0x004ea20000000000 */
[----:B------:R-:W-:Y:S01]  /*5240*/  SEL R11, R11, RZ, P1 ;  /* 0x000000ff0b0b7207 */ /* 0x000fe20000800000 */
[----:B--2---:R2:W-:Y:S01]  /*5250*/  SYNCS.ARRIVE.TRANS64.RED.A1T0 RZ, [R2+URZ], RZ ;  /* 0x000000ff02ff79a7 */ /* 0x0045e200081004ff */
[----:B-1----:R-:W-:-:S02]  /*5260*/  LOP3.LUT P3, RZ, R6, 0x1, RZ, 0xc0, !PT ;  /* 0x0000000106ff7812 */ /* 0x002fc4000786c0ff */
[----:B------:R-:W-:-:S04]  /*5270*/  SEL R5, RZ, 0x1, P1 ;  /* 0x00000001ff057807 */ /* 0x000fc80000800000 */
[----:B------:R-:W-:Y:S02]  /*5280*/  LOP3.LUT R10, R10, R5, RZ, 0x3c, !PT ;  /* 0x000000050a0a7212 */ /* 0x000fe400078e3cff */
[----:B--2---:R-:W-:-:S04]  /*5290*/  SEL R2, RZ, 0x1, P0 ;  /* 0x00000001ff027807 */ /* 0x004fc80000000000 */
[----:B------:R-:W-:Y:S01]  /*52a0*/  LOP3.LUT R9, R9, R2, RZ, 0x3c, !PT ;  /* 0x0000000209097212 */ /* 0x000fe200078e3cff */
[----:B------:R-:W-:Y:S06]  /*52b0*/  @P3 BRA `(.L_x_100) ;  /* 0xfffffffc002c3947 */ /* 0x000fec000383ffff */
[----:B------:R-:W-:Y:S01]  /*52c0*/  ULEA UR4, UR5, UR6, 0x3 ;  /* 0x0000000605047291 */ /* 0x000fe2000f8e18ff */
[----:B------:R-:W-:-:S08]  /*52d0*/  SHF.L.U32 R3, R12, 0x1f, RZ ;  /* 0x0000001f0c037819 */ /* 0x000fd000000006ff */
[----:B------:R-:W1:Y:S02]  /*52e0*/  SYNCS.PHASECHK.TRANS64 P0, [UR4+0x380], R3 ;  /* 0x00038003ff0075a7 */ /* 0x000e640008001004 */
[----:B-1----:R-:W-:Y:S05]  /*52f0*/  @P0 BRA `(.L_x_101) ;  /* 0x0000000000080947 */ /* 0x002fea0003800000 */
[----:B------:R-:W1:Y:S02]  /*5300*/  SYNCS.PHASECHK.TRANS64.TRYWAIT P0, [UR4+0x380], R3 ;  /* 0x00038003ff0075a7 */ /* 0x000e640008001104 */
[----:B-1----:R-:W-:Y:S05]  /*5310*/  @!P0 BRA `(.L_x_102) ;  /* 0x0000006400008947 */ /* 0x002fea0003800000 */
.L_x_101:
[----:B------:R-:W-:-:S04]  /*5320*/  UIADD3 UR7, UPT, UPT, UR5, 0x1, URZ ;  /* 0x0000000105077890 */ /* 0x000fc8000fffe0ff */
[----:B------:R-:W-:-:S04]  /*5330*/  UISETP.NE.AND UP0, UPT, UR7, 0x2, UPT ;  /* 0x000000020700788c */ /* 0x000fc8000bf05270 */
[----:B------:R-:W-:Y:S02]  /*5340*/  USEL UR8, URZ, 0x1, UP0 ;  /* 0x00000001ff087887 */ /* 0x000fe40008000000 */
[----:B------:R-:W-:-:S04]  /*5350*/  USEL UR7, UR7, URZ, UP0 ;  /* 0x000000ff07077287 */ /* 0x000fc80008000000 */
[----:B------:R-:W-:Y:S01]  /*5360*/  ULEA UR7, UR7, UR6, 0x3 ;  /* 0x0000000607077291 */ /* 0x000fe2000f8e18ff */
[----:B-1----:R-:W-:-:S04]  /*5370*/  LOP3.LUT R3, R12, UR8, RZ, 0x3c, !PT ;  /* 0x000000080c037c12 */ /* 0x002fc8000f8e3cff */
[----:B------:R-:W-:-:S04]  /*5380*/  SHF.L.U32 R0, R3, 0x1f, RZ ;  /* 0x0000001f03007819 */ /* 0x000fc800000006ff */
[----:B------:R-:W1:Y:S02]  /*5390*/  SYNCS.PHASECHK.TRANS64 P0, [UR7+0x380], R0 ;  /* 0x00038000ff0075a7 */ /* 0x000e640008001007 */
[----:B-1----:R-:W-:Y:S05]  /*53a0*/  @P0 EXIT ;  /* 0x000000000000094d */ /* 0x002fea0003800000 */
[----:B------:R-:W-:Y:S02]  /*53b0*/  SHF.L.U32 R3, R3, 0x1f, RZ ;  /* 0x0000001f03037819 */ /* 0x000fe400000006ff */
[----:B------:R-:W-:-:S07]  /*53c0*/  MOV R0, UR7 ;  /* 0x0000000700007c02 */ /* 0x000fce0008000f00 */
.L_x_103:
[----:B-1----:R1:W2:Y:S02]  /*53d0*/  SYNCS.PHASECHK.TRANS64.TRYWAIT P0, [R0+URZ+0x380], R3 ;  /* 0x00038003000075a7 */ /* 0x0022a400080011ff */
[----:B--2---:R-:W-:Y:S05]  /*53e0*/  @!P0 NANOSLEEP.SYNCS 0x989680 ;  /* 0x009896800000895d */ /* 0x004fea0003900000 */
[----:B------:R-:W2:Y:S02]  /*53f0*/  @!P0 SYNCS.PHASECHK.TRANS64 P0, [R0+URZ+0x380], R3 ;  /* 0x00038003000085a7 */ /* 0x000ea400080010ff */
[----:B--2---:R-:W-:Y:S05]  /*5400*/  @P0 EXIT ;  /* 0x000000000000094d */ /* 0x004fea0003800000 */
[----:B------:R-:W-:Y:S05]  /*5410*/  BRA `(.L_x_103) ;  /* 0xfffffffc00ec7947 */ /* 0x000fea000383ffff */
.L_x_96:
[----:B------:R-:W-:Y:S05]  /*5420*/  BRA.U UP4, `(.L_x_104) ;  /* 0x0000001104847547 */ /* 0x000fea000b800000 */
[----:B------:R-:W-:Y:S01]  /*5430*/  UMOV UR4, 0x40 ;  /* 0x0000004000047882 */ /* 0x000fe20000000000 */
[----:B------:R-:W-:Y:S01]  /*5440*/  NOP ;  /* 0x0000000000007918 */ /* 0x000fe20000000000 */
[----:B------:R-:W-:Y:S01]  /*5450*/  ULEA UR5, UR45, UR4, 0x18 ;  /* 0x000000042d057291 */ /* 0x000fe2000f8ec0ff */
[----:B------:R-:W-:Y:S02]  /*5460*/  UMOV UR6, 0x400 ;  /* 0x0000040000067882 */ /* 0x000fe40000000000 */
[----:B------:R-:W-:-:S06]  /*5470*/  ULEA UR6, UR45, UR6, 0x18 ;  /* 0x000000062d067291 */ /* 0x000fcc000f8ec0ff */
[----:B------:R-:W1:Y:S02]  /*5480*/  LDS.U8 R0, [UR5+0x1c] ;  /* 0x00001c05ff007984 */ /* 0x000e640008000000 */
[----:B-1----:R-:W-:-:S13]  /*5490*/  ISETP.NE.AND P0, PT, R0, RZ, PT ;  /* 0x000000ff0000720c */ /* 0x002fda0003f05270 */
[----:B------:R-:W-:Y:S05]  /*54a0*/  @P0 BRA `(.L_x_105) ;  /* 0x0000000400080947 */ /* 0x000fea0003800000 */
[----:B------:R-:W-:Y:S02]  /*54b0*/  UISETP.NE.U32.AND UP1, UPT, UR29, 0x1, UPT ;  /* 0x000000011d00788c */ /* 0x000fe4000bf25070 */
[----:B------:R-:W-:-:S07]  /*54c0*/  UIADD3 UR7, UPT, UPT, UR5, 0x8, URZ ;  /* 0x0000000805077890 */ /* 0x000fce000fffe0ff */
[----:B------:R-:W-:Y:S05]  /*54d0*/  BRA.U !UP1, `(.L_x_106) ;  /* 0x00000001099c7547 */ /* 0x000fea000b800000 */
[----:B------:R-:W-:Y:S01]  /*54e0*/  ELECT P0, URZ, PT ;  /* 0x0000000000ff782f */ /* 0x000fe20003800000 */
[----:B------:R-:W-:-:S12]  /*54f0*/  BSSY B0, `(.L_x_106) ;  /* 0x0000025000007945 */ /* 0x000fd80003800000 */
[----:B------:R-:W-:Y:S05]  /*5500*/  @!P0 BRA `(.L_x_107) ;  /* 0x00000000008c8947 */ /* 0x000fea0003800000 */
[----:B------:R-:W-:-:S05]  /*5510*/  UMOV UR4, 0x10 ;  /* 0x0000001000047882 */ /* 0x000fca0000000000 */
[----:B------:R-:W-:Y:S04]  /*5520*/  DEPBAR.LE SB1, 0x36 ;  /* 0x00009d800000791a */ /* 0x000fe80000000000 */
[----:B------:R-:W1:Y:S02]  /*5530*/  UTCATOMSWS.2CTA.FIND_AND_SET.ALIGN UP0, UR4, UR4 ;  /* 0x00000004000475e3 */ /* 0x000e640008200800 */
[----:B-1----:R-:W-:Y:S01]  /*5540*/  MOV R11, UR4 ;  /* 0x00000004000b7c02 */ /* 0x002fe20008000f00 */
[----:B------:R-:W-:Y:S06]  /*5550*/  BRA.U UP0, `(.L_x_108) ;  /* 0x0000000100187547 */ /* 0x000fec000b800000 */
.L_x_109:
[----:B------:R-:W-:Y:S05]  /*5560*/  NANOSLEEP 0x64 ;  /* 0x000000640000795d */ /* 0x000fea0003800000 */
[----:B------:R-:W-:-:S05]  /*5570*/  UMOV UR4, 0x10 ;  /* 0x0000001000047882 */ /* 0x000fca0000000000 */
[----:B------:R-:W-:Y:S04]  /*5580*/  DEPBAR.LE SB1, 0x36 ;  /* 0x00009d800000791a */ /* 0x000fe80000000000 */
[----:B------:R-:W1:Y:S02]  /*5590*/  UTCATOMSWS.2CTA.FIND_AND_SET.ALIGN UP0, UR4, UR4 ;  /* 0x00000004000475e3 */ /* 0x000e640008200800 */
[----:B-1----:R-:W-:Y:S01]  /*55a0*/  MOV R11, UR4 ;  /* 0x00000004000b7c02 */ /* 0x002fe20008000f00 */
[----:B------:R-:W-:Y:S05]  /*55b0*/  BRA.U !UP0, `(.L_x_109) ;  /* 0xfffffffd08e87547 */ /* 0x000fea000b83ffff */
.L_x_108:
[----:B------:R-:W1:Y:S01]  /*55c0*/  LDS R7, [UR5+0x10] ;  /* 0x00001005ff077984 */ /* 0x000e620008000800 */
[----:B------:R-:W-:Y:S01]  /*55d0*/  IMAD.U32 R5, RZ, RZ, UR6 ;  /* 0x00000006ff057e24 */ /* 0x000fe2000f8e00ff */
[----:B------:R-:W-:-:S03]  /*55e0*/  MOV R4, UR30 ;  /* 0x0000001e00047c02 */ /* 0x000fc60008000f00 */
[----:B------:R-:W-:Y:S01]  /*55f0*/  VIADD R5, R5, 0x420 ;  /* 0x0000042005057836 */ /* 0x000fe20000000000 */
[----:B-1----:R-:W-:-:S04]  /*5600*/  SHF.L.U32 R7, R7, 0x1f, RZ ;  /* 0x0000001f07077819 */ /* 0x002fc800000006ff */
[----:B------:R-:W1:Y:S02]  /*5610*/  SYNCS.PHASECHK.TRANS64.TRYWAIT P0, [UR5+0x8], R7 ;  /* 0x00000807ff0075a7 */ /* 0x000e640008001105 */
[----:B-1----:R-:W-:Y:S05]  /*5620*/  @P0 BRA `(.L_x_110) ;  /* 0x0000000000080947 */ /* 0x002fea0003800000 */
[----:B------:R-:W1:Y:S02]  /*5630*/  SYNCS.PHASECHK.TRANS64.TRYWAIT P0, [UR5+0x8], R7 ;  /* 0x00000807ff0075a7 */ /* 0x000e640008001105 */
[----:B-1----:R-:W-:Y:S05]  /*5640*/  @!P0 BRA `(.L_x_111) ;  /* 0x00000060004c8947 */ /* 0x002fea0003800000 */
.L_x_110:
[----:B-1----:R-:W-:Y:S01]  /*5650*/  HFMA2 R0, -RZ, RZ, 0, 5.9604644775390625e-08 ;  /* 0x00000001ff007431 */ /* 0x002fe200000001ff */
[----:B------:R-:W-:Y:S01]  /*5660*/  UPRMT UR4, UR30, 0x654, UR7 ;  /* 0x000006541e047896 */ /* 0x000fe20008000007 */
[----:B------:R-:W-:Y:S01]  /*5670*/  IMAD.MOV.U32 R8, RZ, RZ, 0xffff ;  /* 0x0000ffffff087424 */ /* 0x000fe200078e00ff */
[----:B------:R-:W-:Y:S01]  /*5680*/  PRMT R4, R4, 0x654, R5 ;  /* 0x0000065404047816 */ /* 0x000fe20000000005 */
[----:B------:R-:W-:Y:S02]  /*5690*/  IMAD.MOV.U32 R6, RZ, RZ, 0x4 ;  /* 0x00000004ff067424 */ /* 0x000fe400078e00ff */
[----:B------:R-:W-:Y:S01]  /*56a0*/  IMAD.SHL.U32 R9, R11, 0x20, RZ ;  /* 0x000000200b097824 */ /* 0x000fe200078e00ff */
[----:B------:R-:W-:Y:S02]  /*56b0*/  MOV R5, UR4 ;  /* 0x0000000400057c02 */ /* 0x000fe40008000f00 */
[-C--:B------:R-:W-:Y:S01]  /*56c0*/  SHF.L.U32 R8, R8, R11.reuse, RZ ;  /* 0x0000000b08087219 */ /* 0x080fe200000006ff */
[----:B------:R1:W-:Y:S01]  /*56d0*/  SYNCS.ARRIVE.TRANS64.RED RZ, [UR4], R6 ;  /* 0x00000006ffff79a7 */ /* 0x0003e20008000404 */
[----:B------:R-:W-:Y:S01]  /*56e0*/  SHF.L.U32 R7, R0, R11, RZ ;  /* 0x0000000b00077219 */ /* 0x000fe200000006ff */
[----:B------:R1:W-:Y:S04]  /*56f0*/  STS [UR6+0x420], R9 ;  /* 0x00042009ff007988 */ /* 0x0003e80008000806 */
[----:B------:R1:W-:Y:S04]  /*5700*/  STAS [R4.64], R11 ;  /* 0x0000000b04007dbd */ /* 0x0003e8000c0008ff */
[----:B------:R1:W-:Y:S04]  /*5710*/  ATOMS.OR RZ, [UR5+0x14], R8 ;  /* 0x00001408ffff798c */ /* 0x0003e8000b000005 */
[----:B------:R1:W-:Y:S04]  /*5720*/  ATOMS.OR RZ, [UR5+0x18], R7 ;  /* 0x00001807ffff798c */ /* 0x0003e8000b000005 */
[----:B------:R1:W-:Y:S02]  /*5730*/  ATOMS.XOR RZ, [UR5+0x10], R0 ;  /* 0x00001000ffff798c */ /* 0x0003e4000b800005 */
.L_x_107:
[----:B------:R-:W-:Y:S05]  /*5740*/  BSYNC B0 ;  /* 0x0000000000007941 */ /* 0x000fea0003800000 */
.L_x_106:
[----:B------:R-:W-:Y:S05]  /*5750*/  BRA.U UP1, `(.L_x_112) ;  /* 0x00000001016c7547 */ /* 0x000fea000b800000 */
[----:B------:R-:W-:-:S03]  /*5760*/  UMOV UR4, 0xffffffff ;  /* 0xffffffff00047882 */ /* 0x000fc60000000000 */
[----:B------:R-:W-:Y:S05]  /*5770*/  BRA.DIV UR4, `(.L_x_113) ;  /* 0x0000006204187947 */ /* 0x000fea000b800000 */
[----:B------:R-:W-:-:S13]  /*5780*/  ELECT P6, URZ, PT ;  /* 0x0000000000ff782f */ /* 0x000fda00038c0000 */
.L_x_285:
[----:B------:R-:W-:Y:S05]  /*5790*/  @!P6 BRA `(.L_x_112) ;  /* 0x00000000005ce947 */ /* 0x000fea0003800000 */
[----:B-1----:R-:W1:Y:S02]  /*57a0*/  LDS R5, [UR5+0x10] ;  /* 0x00001005ff057984 */ /* 0x002e640008000800 */
[----:B-1----:R-:W-:-:S04]  /*57b0*/  SHF.L.U32 R5, R5, 0x1f, RZ ;  /* 0x0000001f05057819 */ /* 0x002fc800000006ff */
[----:B------:R-:W1:Y:S02]  /*57c0*/  SYNCS.PHASECHK.TRANS64.TRYWAIT P0, [UR5+0x8], R5 ;  /* 0x00000805ff0075a7 */ /* 0x000e640008001105 */
[----:B-1----:R-:W-:Y:S05]  /*57d0*/  @P0 BRA `(.L_x_114) ;  /* 0x0000000000080947 */ /* 0x002fea0003800000 */
[----:B------:R-:W1:Y:S02]  /*57e0*/  SYNCS.PHASECHK.TRANS64.TRYWAIT P0, [UR5+0x8], R5 ;  /* 0x00000805ff0075a7 */ /* 0x000e640008001105 */
[----:B-1----:R-:W-:Y:S05]  /*57f0*/  @!P0 BRA `(.L_x_115) ;  /* 0x0000006000188947 */ /* 0x002fea0003800000 */
.L_x_114:
[----:B------:R-:W2:Y:S01]  /*5800*/  LDS R7, [UR6+0x420] ;  /* 0x00042006ff077984 */ /* 0x000ea20008000800 */
[----:B-1----:R-:W-:Y:S02]  /*5810*/  HFMA2 R0, -RZ, RZ, 0, 5.9604644775390625e-08 ;  /* 0x00000001ff007431 */ /* 0x002fe400000001ff */
[----:B------:R-:W-:Y:S01]  /*5820*/  IMAD.MOV.U32 R4, RZ, RZ, 0xffff ;  /* 0x0000ffffff047424 */ /* 0x000fe200078e00ff */
[----:B------:R-:W-:Y:S01]  /*5830*/  UPRMT UR4, UR30, 0x654, UR7 ;  /* 0x000006541e047896 */ /* 0x000fe20008000007 */
[----:B--2---:R-:W-:-:S03]  /*5840*/  IMAD.SHL.U32 R5, R7, 0x20, RZ ;  /* 0x0000002007057824 */ /* 0x004fc600078e00ff */
[-C--:B------:R-:W-:Y:S02]  /*5850*/  SHF.L.U32 R4, R4, R7.reuse, RZ ;  /* 0x0000000704047219 */ /* 0x080fe400000006ff */
[----:B------:R-:W-:Y:S01]  /*5860*/  SHF.L.U32 R7, R0, R7, RZ ;  /* 0x0000000700077219 */ /* 0x000fe200000006ff */
[----:B------:R2:W-:Y:S04]  /*5870*/  STS [UR6+0x420], R5 ;  /* 0x00042005ff007988 */ /* 0x0005e80008000806 */
[----:B------:R2:W-:Y:S04]  /*5880*/  ATOMS.OR RZ, [UR5+0x14], R4 ;  /* 0x00001404ffff798c */ /* 0x0005e8000b000005 */
[----:B------:R2:W-:Y:S01]  /*5890*/  ATOMS.OR RZ, [UR5+0x18], R7 ;  /* 0x00001807ffff798c */ /* 0x0005e2000b000005 */
[----:B------:R-:W-:Y:S03]  /*58a0*/  SYNCS.ARRIVE.TRANS64.RED.A1T0 RZ, [UR4], RZ ;  /* 0x000000ffffff79a7 */ /* 0x000fe60008100404 */
[----:B------:R2:W-:Y:S01]  /*58b0*/  ATOMS.XOR RZ, [UR5+0x10], R0 ;  /* 0x00001000ffff798c */ /* 0x0005e2000b800005 */
[----:B------:R-:W-:Y:S05]  /*58c0*/  BRA `(.L_x_112) ;  /* 0x0000000000107947 */ /* 0x000fea0003800000 */
.L_x_105:
[----:B------:R-:W-:Y:S02]  /*58d0*/  MOV R0, 0xffffffff ;  /* 0xffffffff00007802 */ /* 0x000fe40000000f00 */
[----:B------:R-:W-:-:S03]  /*58e0*/  MOV R4, 0x5910 ;  /* 0x0000591000047802 */ /* 0x000fc60000000f00 */
[----:B------:R1:W-:Y:S04]  /*58f0*/  STS [UR6+0x420], R0 ;  /* 0x00042000ff007988 */ /* 0x0003e80008000806 */
[----:B-1---5:R-:W-:Y:S05]  /*5900*/  CALL.REL.NOINC `($__internal_1_$__cuda_sm10x_tcgen05_guardrail_trap_phase_invalid_during_alloc) ;  /* 0x0000006400607944 */ /* 0x022fea0003c00000 */
.L_x_112:
[----:B------:R-:W-:Y:S05]  /*5910*/  WARPSYNC.ALL ;  /* 0x0000000000007948 */ /* 0x000fea0003800000 */
[----:B------:R-:W3:Y:S01]  /*5920*/  S2UR UR4, SR_CgaCtaId ;  /* 0x00000000000479c3 */ /* 0x000ee20000008800 */
[----:B------:R-:W-:Y:S01]  /*5930*/  UMOV UR13, 0x400 ;  /* 0x00000400000d7882 */ /* 0x000fe20000000000 */
[----:B------:R-:W-:-:S06]  /*5940*/  NOP ;  /* 0x0000000000007918 */ /* 0x000fcc0000000000 */
[----:B------:R-:W-:Y:S06]  /*5950*/  BAR.ARV 0x6, 0xa0 ;  /* 0x0182800000007b1d */ /* 0x000fec0000002000 */
[----:B------:R-:W4:Y:S01]  /*5960*/  LDCU UR6, c[0x0][0x38c] ;  /* 0x00007180ff0677ac */ /* 0x000f220008000800 */
[----:B------:R-:W-:Y:S01]  /*5970*/  LOP3.LUT R3, R3, 0xffff, RZ, 0xc0, !PT ;  /* 0x0000ffff03037812 */ /* 0x000fe200078ec0ff */
[----:B-1----:R-:W-:Y:S01]  /*5980*/  IMAD.MOV.U32 R9, RZ, RZ, 0x1 ;  /* 0x00000001ff097424 */ /* 0x002fe200078e00ff */
[----:B------:R-:W-:Y:S01]  /*5990*/  LOP3.LUT R2, R2, 0xffff, RZ, 0xc0, !PT ;  /* 0x0000ffff02027812 */ /* 0x000fe200078ec0ff */
[----:B------:R-:W-:Y:S01]  /*59a0*/  IMAD.MOV.U32 R8, RZ, RZ, RZ ;  /* 0x000000ffff087224 */ /* 0x000fe200078e00ff */
[----:B------:R-:W-:Y:S01]  /*59b0*/  R2UR UR16, R3 ;  /* 0x00000000031072ca */ /* 0x000fe200000e0000 */
[----:B------:R-:W-:Y:S01]  /*59c0*/  UMOV UR20, URZ ;  /* 0x000000ff00147c82 */ /* 0x000fe20008000000 */
[----:B------:R-:W-:-:S02]  /*59d0*/  R2UR UR24, R2 ;  /* 0x00000000021872ca */ /* 0x000fc400000e0000 */
[----:B------:R-:W-:Y:S01]  /*59e0*/  CS2R R2, SRZ ;  /* 0x0000000000027805 */ /* 0x000fe2000001ff00 */
[----:B------:R-:W-:Y:S01]  /*59f0*/  UMOV UR10, URZ ;  /* 0x000000ff000a7c82 */ /* 0x000fe20008000000 */
[----:B---3--:R-:W-:Y:S02]  /*5a00*/  ULEA UR13, UR4, UR13, 0x18 ;  /* 0x0000000d040d7291 */ /* 0x008fe4000f8ec0ff */
[----:B------:R-:W-:Y:S02]  /*5a10*/  UISETP.NE.AND UP3, UPT, UR29, URZ, UPT ;  /* 0x000000ff1d00728c */ /* 0x000fe4000bf65270 */
[----:B------:R-:W-:Y:S02]  /*5a20*/  UIADD3 UR5, UPT, UPT, UR13, 0x4600, URZ ;  /* 0x000046000d057890 */ /* 0x000fe4000fffe0ff */
[----:B------:R-:W-:Y:S02]  /*5a30*/  UIADD3 UR4, UPT, UPT, UR13, 0x1e600, URZ ;  /* 0x0001e6000d047890 */ /* 0x000fe4000fffe0ff */
[----:B----4-:R-:W-:Y:S01]  /*5a40*/  UIADD3 UR6, UPT, UPT, UR6, 0x1f, URZ ;  /* 0x0000001f06067890 */ /* 0x010fe2000fffe0ff */
[----:B--2---:R-:W1:Y:S01]  /*5a50*/  LDS R0, [UR13+0x420] ;  /* 0x0004200dff007984 */ /* 0x004e620008000800 */
[----:B------:R-:W-:-:S02]  /*5a60*/  USHF.R.U32.HI UR5, URZ, 0x4, UR5 ;  /* 0x00000004ff057899 */ /* 0x000fc40008011605 */
[----:B------:R-:W-:Y:S02]  /*5a70*/  USHF.R.S32.HI UR21, URZ, 0x1f, UR6 ;  /* 0x0000001fff157899 */ /* 0x000fe40008011406 */
[----:B------:R-:W-:Y:S02]  /*5a80*/  USHF.R.U32.HI UR4, URZ, 0x4, UR4 ;  /* 0x00000004ff047899 */ /* 0x000fe40008011604 */
[----:B------:R-:W-:Y:S02]  /*5a90*/  ULEA.HI UR21, UR21, UR6, URZ, 0x5 ;  /* 0x0000000615157291 */ /* 0x000fe4000f8f28ff */
[----:B------:R-:W-:Y:S02]  /*5aa0*/  ULOP3.LUT UR5, UR5, 0x3fff, URZ, 0xc0, !UPT ;  /* 0x00003fff05057892 */ /* 0x000fe4000f8ec0ff */
[----:B------:R-:W-:Y:S02]  /*5ab0*/  USHF.R.S32.HI UR21, URZ, 0x5, UR21 ;  /* 0x00000005ff157899 */ /* 0x000fe40008011415 */
[----:B------:R-:W-:-:S02]  /*5ac0*/  ULOP3.LUT UR18, UR4, 0x3fff, URZ, 0xc0, !UPT ;  /* 0x00003fff04127892 */ /* 0x000fc4000f8ec0ff */
[----:B------:R-:W-:Y:S02]  /*5ad0*/  UISETP.LT.AND UP0, UPT, UR21, 0x1, UPT ;  /* 0x000000011500788c */ /* 0x000fe4000bf01270 */
[----:B------:R-:W-:Y:S02]  /*5ae0*/  ULOP3.LUT UR17, UR5, 0x10000, URZ, 0xfc, !UPT ;  /* 0x0001000005117892 */ /* 0x000fe4000f8efcff */
[----:B------:R-:W-:Y:S02]  /*5af0*/  ULOP3.LUT UR18, UR18, 0x10000, URZ, 0xfc, !UPT ;  /* 0x0001000012127892 */ /* 0x000fe4000f8efcff */
[----:B------:R-:W-:Y:S01]  /*5b00*/  USEL UR25, UR21, 0x1, !UP0 ;  /* 0x0000000115197887 */ /* 0x000fe2000c000000 */
[----:B------:R-:W-:Y:S01]  /*5b10*/  UMOV UR11, URZ ;  /* 0x000000ff000b7c82 */ /* 0x000fe20008000000 */
[----:B------:R-:W-:Y:S01]  /*5b20*/  UMOV UR22, 0x0 ;  /* 0x0000000000167882 */ /* 0x000fe20000000000 */
[----:B------:R-:W-:Y:S01]  /*5b30*/  UMOV UR23, 0x8200010 ;  /* 0x0820001000177882 */ /* 0x000fe20000000000 */
[----:B-1----:R-:W-:-:S15]  /*5b40*/  R2UR UR26, R0 ;  /* 0x00000000001a72ca */ /* 0x002fde00000e0000 */
.L_x_123:
[C---:B------:R-:W-:Y:S02]  /*5b50*/  LEA R0, R8.reuse, UR13, 0x3 ;  /* 0x0000000d08007c11 */ /* 0x040fe4000f8e18ff */
[----:B------:R-:W-:Y:S02]  /*5b60*/  SHF.L.U32 R5, R3, 0x1f, RZ ;  /* 0x0000001f03057819 */ /* 0x000fe400000006ff */
[----:B------:R-:W-:Y:S02]  /*5b70*/  LEA R4, R8, UR13, 0x4 ;  /* 0x0000000d08047c11 */ /* 0x000fe4000f8e20ff */
[----:B------:R-:W1:Y:S02]  /*5b80*/  SYNCS.PHASECHK.TRANS64.TRYWAIT P0, [R0+URZ+0x370], R5 ;  /* 0x00037005000075a7 */ /* 0x000e6400080011ff */
[----:B-1-3--:R-:W-:Y:S05]  /*5b90*/  @!P0 BRA `(.L_x_116) ;  /* 0x0000005c00488947 */ /* 0x00afea0003800000 */
.L_x_286:
[----:B-1----:R-:W1:Y:S01]  /*5ba0*/  LDS.128 R4, [R4+0x400] ;  /* 0x0004000004047984 */ /* 0x002e620000000c00 */
[----:B------:R-:W-:Y:S02]  /*5bb0*/  VIADD R0, R0, 0x380 ;  /* 0x0000038000007836 */ /* 0x000fe40000000000 */
[----:B------:R-:W-:Y:S01]  /*5bc0*/  VIADD R8, R8, 0x1 ;  /* 0x0000000108087836 */ /* 0x000fe20000000000 */
[----:B------:R-:W-:Y:S01]  /*5bd0*/  @!PT LDS RZ, [RZ] ;  /* 0x00000000fffff984 */ /* 0x000fe20000000800 */
[----:B------:R-:W-:Y:S01]  /*5be0*/  @!PT LDS RZ, [RZ] ;  /* 0x00000000fffff984 */ /* 0x000fe20000000800 */
[----:B------:R-:W-:Y:S01]  /*5bf0*/  @!PT LDS RZ, [RZ] ;  /* 0x00000000fffff984 */ /* 0x000fe20000000800 */
[----:B------:R-:W-:Y:S01]  /*5c00*/  @!PT LDS RZ, [RZ] ;  /* 0x00000000fffff984 */ /* 0x000fe20000000800 */
[----:B------:R2:W-:Y:S06]  /*5c10*/  MEMBAR.ALL.CTA ;  /* 0x0000000000007992 */ /* 0x0005ec0000008000 */
[----:B--2---:R-:W2:Y:S01]  /*5c20*/  FENCE.VIEW.ASYNC.S ;  /* 0x00000000000073c6 */ /* 0x004ea20000000000 */
[----:B------:R-:W-:-:S04]  /*5c30*/  PRMT R0, RZ, 0x654, R0 ;  /* 0x00000654ff007816 */ /* 0x000fc80000000000 */
[----:B--2---:R2:W-:Y:S01]  /*5c40*/  SYNCS.ARRIVE.TRANS64.RED.A1T0 RZ, [R0+URZ], RZ ;  /* 0x000000ff00ff79a7 */ /* 0x0045e200081004ff */
[----:B-1----:R-:W-:Y:S01]  /*5c50*/  LOP3.LUT P1, RZ, R6, 0x1, RZ, 0xc0, !PT ;  /* 0x0000000106ff7812 */ /* 0x002fe2000782c0ff */
[----:B--2---:R-:W-:-:S12]  /*5c60*/  BRA.U UP3, `(.L_x_117) ;  /* 0x0000000103cc7547 */ /* 0x004fd8000b800000 */
[----:B------:R-:W1:Y:S01]  /*5c70*/  LDCU UR4, c[0x0][0x38c] ;  /* 0x00007180ff0477ac */ /* 0x000e620008000800 */
[----:B------:R-:W-:Y:S02]  /*5c80*/  PLOP3.LUT P2, PT, PT, PT, PT, 0x80, 0x8 ;  /* 0x000000000008781c */ /* 0x000fe40003f4f070 */
[----:B------:R-:W-:Y:S01]  /*5c90*/  SHF.L.U32 R5, R9, 0x1f, RZ ;  /* 0x0000001f09057819 */ /* 0x000fe200000006ff */
[----:B------:R-:W-:Y:S02]  /*5ca0*/  ULEA UR19, UR20, UR13, 0x3 ;  /* 0x0000000d14137291 */ /* 0x000fe4000f8e18ff */
[----:B-1----:R-:W-:-:S06]  /*5cb0*/  UISETP.GE.AND UP0, UPT, UR4, 0x1, UPT ;  /* 0x000000010400788c */ /* 0x002fcc000bf06270 */
[----:B------:R-:W-:-:S05]  /*5cc0*/  PLOP3.LUT P0, PT, PT, PT, UP0, 0x80, 0x8 ;  /* 0x000000000008781c */ /* 0x000fca0003f0f008 */
[----:B------:R-:W-:-:S08]  /*5cd0*/  @UP0 ULEA UR4, UR10, UR13, 0x3 ;  /* 0x0000000d0a040291 */ /* 0x000fd0000f8e18ff */
[----:B------:R-:W-:-:S04]  /*5ce0*/  @P0 SHF.L.U32 R0, R2, 0x1f, RZ ;  /* 0x0000001f02000819 */ /* 0x000fc800000006ff */
[----:B------:R1:W2:Y:S01]  /*5cf0*/  @P0 SYNCS.PHASECHK.TRANS64.TRYWAIT P2, [UR4], R0 ;  /* 0x00000000ff0005a7 */ /* 0x0002a20008041104 */
[----:B------:R-:W3:Y:S02]  /*5d00*/  SYNCS.PHASECHK.TRANS64.TRYWAIT P0, [UR19+0x3b0], R5 ;  /* 0x0003b005ff0075a7 */ /* 0x000ee40008001113 */
[----:B-123--:R-:W-:Y:S05]  /*5d10*/  @!P0 BRA `(.L_x_118) ;  /* 0x0000005800fc8947 */ /* 0x00efea0003800000 */
.L_x_288:
[----:B------:R-:W-:Y:S01]  /*5d20*/  UMOV UR14, UR11 ;  /* 0x0000000b000e7c82 */ /* 0x000fe20008000000 */
[----:B------:R-:W-:Y:S05]  /*5d30*/  BRA.U !UP0, `(.L_x_119) ;  /* 0x0000000108887547 */ /* 0x000fea000b800000 */
[----:B------:R-:W-:Y:S02]  /*5d40*/  UIADD3 UR14, UPT, UPT, UR25, UR11, URZ ;  /* 0x0000000b190e7290 */ /* 0x000fe4000fffe0ff */
[----:B------:R-:W-:Y:S02]  /*5d50*/  ULEA UR15, UR20, UR26, 0x6 ;  /* 0x0000001a140f7291 */ /* 0x000fe4000f8e30ff */
[----:B------:R-:W-:Y:S01]  /*5d60*/  UPLOP3.LUT UP2, UPT, UPT, UPT, UPT, 0x40, 0x4 ;  /* 0x000000000004789c */ /* 0x000fe20003f4e870 */
[----:B------:R-:W-:Y:S01]  /*5d70*/  UMOV UR12, UR21 ;  /* 0x00000015000c7c82 */ /* 0x000fe20008000000 */
[----:B------:R-:W-:-:S09]  /*5d80*/  UMOV UR5, UR10 ;  /* 0x0000000a00057c82 */ /* 0x000fd20008000000 */
.L_x_122:
[----:B--2---:R-:W-:Y:S01]  /*5d90*/  ULEA UR6, UR5, UR13, 0x3 ;  /* 0x0000000d05067291 */ /* 0x004fe2000f8e18ff */
[----:B---3--:R-:W-:Y:S11]  /*5da0*/  @P2 BRA `(.L_x_120) ;  /* 0x00000000000c2947 */ /* 0x008ff60003800000 */
[----:B-1----:R-:W-:Y:S04]  /*5db0*/  SHF.L.U32 R5, R2, 0x1f, RZ ;  /* 0x0000001f02057819 */ /* 0x002fe800000006ff */
[----:B------:R-:W1:Y:S02]  /*5dc0*/  SYNCS.PHASECHK.TRANS64.TRYWAIT P0, [UR6], R5 ;  /* 0x00000005ff0075a7 */ /* 0x000e640008001106 */
[----:B-1----:R-:W-:Y:S05]  /*5dd0*/  @!P0 BRA `(.L_x_121) ;  /* 0x0000005800e48947 */ /* 0x002fea0003800000 */
.L_x_120:
[----:B------:R-:W-:Y:S01]  /*5de0*/  UISETP.NE.AND UP0, UPT, UR12, 0x1, UPT ;  /* 0x000000010c00788c */ /* 0x000fe2000bf05270 */
[----:B------:R-:W-:Y:S01]  /*5df0*/  PLOP3.LUT P2, PT, PT, PT, PT, 0x80, 0x8 ;  /* 0x000000000008781c */ /* 0x000fe20003f4f070 */
[----:B------:R-:W-:Y:S02]  /*5e00*/  UIADD3 UR4, UPT, UPT, UR5, 0x1, URZ ;  /* 0x0000000105047890 */ /* 0x000fe4000fffe0ff */
[----:B------:R-:W-:Y:S02]  /*5e10*/  ULEA UR8, UR5, UR18, 0x7 ;  /* 0x0000001205087291 */ /* 0x000fe4000f8e38ff */
[----:B------:R-:W-:Y:S01]  /*5e20*/  UISETP.NE.AND UP1, UPT, UR4, 0x34, UPT ;  /* 0x000000340400788c */ /* 0x000fe2000bf25270 */
[----:B------:R-:W-:Y:S01]  /*5e30*/  PLOP3.LUT P0, PT, PT, PT, UP0, 0x80, 0x8 ;  /* 0x000000000008781c */ /* 0x000fe20003f0f008 */
[----:B------:R-:W-:Y:S02]  /*5e40*/  UIADD3 UR11, UPT, UPT, UR11, 0x1, URZ ;  /* 0x000000010b0b7890 */ /* 0x000fe4000fffe0ff */
[----:B------:R-:W-:Y:S02]  /*5e50*/  USEL UR7, URZ, 0x1, UP1 ;  /* 0x00000001ff077887 */ /* 0x000fe40008800000 */
[----:B------:R-:W-:Y:S01]  /*5e60*/  USEL UR10, UR4, URZ, UP1 ;  /* 0x000000ff040a7287 */ /* 0x000fe20008800000 */
[----:B------:R-:W-:Y:S01]  /*5e70*/  UMOV UR9, 0xc0004010 ;  /* 0xc000401000097882 */ /* 0x000fe20000000000 */
[----:B------:R-:W-:Y:S02]  /*5e80*/  UIADD3 UR12, UPT, UPT, UR12, -0x1, URZ ;  /* 0xffffffff0c0c7890 */ /* 0x000fe4000fffe0ff */
[----:B------:R-:W-:Y:S01]  /*5e90*/  LOP3.LUT R2, R2, UR7, RZ, 0x3c, !PT ;  /* 0x0000000702027c12 */ /* 0x000fe2000f8e3cff */
[----:B------:R-:W-:Y:S01]  /*5ea0*/  @UP0 ULEA UR4, UR10, UR13, 0x3 ;  /* 0x0000000d0a040291 */ /* 0x000fe2000f8e18ff */
[----:B------:R-:W-:Y:S02]  /*5eb0*/  UMOV UR7, 0xc0004010 ;  /* 0xc000401000077882 */ /* 0x000fe40000000000 */
[----:B-1----:R-:W-:Y:S01]  /*5ec0*/  @P0 SHF.L.U32 R0, R2, 0x1f, RZ ;  /* 0x0000001f02000819 */ /* 0x002fe200000006ff */
[----:B------:R-:W-:Y:S05]  /*5ed0*/  UISETP.NE.AND UP0, UPT, UR11, UR14, UPT ;  /* 0x0000000e0b00728c */ /* 0x000fea000bf05270 */
[----:B------:R2:W3:Y:S01]  /*5ee0*/  @P0 SYNCS.PHASECHK.TRANS64.TRYWAIT P2, [UR4], R0 ;  /* 0x00000000ff0005a7 */ /* 0x0004e20008041104 */
[----:B------:R-:W-:Y:S02]  /*5ef0*/  UIADD3 UR4, UPT, UPT, UR6, 0x1a0, URZ ;  /* 0x000001a006047890 */ /* 0x000fe4000fffe0ff */
[----:B------:R-:W-:Y:S03]  /*5f00*/  ULEA UR6, UR5, UR17, 0x7 ;  /* 0x0000001105067291 */ /* 0x000fe6000f8e38ff */
[----:B------:R-:W-:Y:S06]  /*5f10*/  UMOV UR5, UR10 ;  /* 0x0000000a00057c82 */ /* 0x000fec0008000000 */
[----:B------:R2:W-:Y:S01]  /*5f20*/  UTCQMMA.2CTA gdesc[UR6], gdesc[UR8], tmem[UR15], tmem[UR22], idesc[UR23], UP2 ;  /* 0x00ff1608060075ea */ /* 0x0005e2000920030f */
[----:B------:R-:W-:Y:S01]  /*5f30*/  UPLOP3.LUT UP2, UPT, UPT, UPT, UPT, 0x80, 0x8 ;  /* 0x000000000008789c */ /* 0x000fe20003f4f070 */
[----:B------:R2:W-:Y:S01]  /*5f40*/  UTCBAR.2CTA.MULTICAST [UR4], URZ, UR16 ;  /* 0x000000ff040073e9 */ /* 0x0005e20008200810 */
[----:B------:R-:W-:Y:S09]  /*5f50*/  BRA.U UP0, `(.L_x_122) ;  /* 0xfffffffd008c7547 */ /* 0x000ff2000b83ffff */
.L_x_119:
[----:B--2---:R-:W-:Y:S01]  /*5f60*/  UIADD3 UR4, UPT, UPT, UR19, 0x390, URZ ;  /* 0x0000039013047890 */ /* 0x004fe2000fffe0ff */
[----:B------:R-:W-:-:S08]  /*5f70*/  UMOV UR11, UR14 ;  /* 0x0000000e000b7c82 */ /* 0x000fd00008000000 */
[----:B------:R2:W-:Y:S01]  /*5f80*/  UTCBAR.2CTA.MULTICAST [UR4], URZ, UR24 ;  /* 0x000000ff040073e9 */ /* 0x0005e20008200818 */
[----:B------:R-:W-:Y:S02]  /*5f90*/  NOP ;  /* 0x0000000000007918 */ /* 0x000fe40000000000 */
.L_x_117:
[----:B--2---:R-:W-:Y:S01]  /*5fa0*/  UIADD3 UR4, UPT, UPT, UR20, 0x1, URZ ;  /* 0x0000000114047890 */ /* 0x004fe2000fffe0ff */
[----:B------:R-:W-:-:S03]  /*5fb0*/  ISETP.NE.AND P0, PT, R8, 0x2, PT ;  /* 0x000000020800780c */ /* 0x000fc60003f05270 */
[----:B------:R-:W-:Y:S01]  /*5fc0*/  UISETP.NE.AND UP0, UPT, UR4, 0x4, UPT ;  /* 0x000000040400788c */ /* 0x000fe2000bf05270 */
[----:B-1----:R-:W-:Y:S02]  /*5fd0*/  SEL R0, RZ, 0x1, P0 ;  /* 0x00000001ff007807 */ /* 0x002fe40000000000 */
[----:B------:R-:W-:Y:S01]  /*5fe0*/  SEL R8, R8, RZ, P0 ;  /* 0x000000ff08087207 */ /* 0x000fe20000000000 */
[----:B------:R-:W-:Y:S01]  /*5ff0*/  USEL UR5, URZ, 0x1, UP0 ;  /* 0x00000001ff057887 */ /* 0x000fe20008000000 */
[----:B------:R-:W-:Y:S01]  /*6000*/  LOP3.LUT R3, R3, R0, RZ, 0x3c, !PT ;  /* 0x0000000003037212 */ /* 0x000fe200078e3cff */
[----:B------:R-:W-:-:S04]  /*6010*/  USEL UR20, UR4, URZ, UP0 ;  /* 0x000000ff04147287 */ /* 0x000fc80008000000 */
[----:B------:R-:W-:Y:S01]  /*6020*/  LOP3.LUT R9, R9, UR5, RZ, 0x3c, !PT ;  /* 0x0000000509097c12 */ /* 0x000fe2000f8e3cff */
[----:B------:R-:W-:Y:S07]  /*6030*/  @P1 BRA `(.L_x_123) ;  /* 0xfffffff800c41947 */ /* 0x000fee000383ffff */
[----:B------:R-:W1:Y:S01]  /*6040*/  S2UR UR8, SR_CgaCtaId ;  /* 0x00000000000879c3 */ /* 0x000e620000008800 */
[----:B------:R-:W-:Y:S01]  /*6050*/  ELECT P0, URZ, PT ;  /* 0x0000000000ff782f */ /* 0x000fe20003800000 */
[----:B------:R-:W-:Y:S01]  /*6060*/  HFMA2 R0, -RZ, RZ, 0, 5.9604644775390625e-08 ;  /* 0x00000001ff007431 */ /* 0x000fe200000001ff */
[----:B------:R-:W-:-:S05]  /*6070*/  UMOV UR4, 0x40 ;  /* 0x0000004000047882 */ /* 0x000fca0000000000 */
[----:B------:R-:W-:Y:S01]  /*6080*/  UVIRTCOUNT.DEALLOC.SMPOOL 0x80 ;  /* 0x000000800000784c */ /* 0x000fe20000000000 */
[----:B------:R-:W-:Y:S02]  /*6090*/  UISETP.NE.AND UP1, UPT, UR29, URZ, UPT ;  /* 0x000000ff1d00728c */ /* 0x000fe4000bf25270 */
[----:B-1----:R-:W-:-:S09]  /*60a0*/  ULEA UR8, UR8, UR4, 0x18 ;  /* 0x0000000408087291 */ /* 0x002fd2000f8ec0ff */
[----:B------:R1:W-:Y:S01]  /*60b0*/  @P0 STS.U8 [UR8+0x1c], R0 ;  /* 0x00001c00ff000988 */ /* 0x0003e20008000008 */
[----:B------:R-:W-:Y:S05]  /*60c0*/  BRA.U UP1, `(.L_x_124) ;  /* 0x0000000101a07547 */ /* 0x000fea000b800000 */
[----:B------:R-:W-:Y:S01]  /*60d0*/  UIADD3 UR7, UPT, UPT, UR13, 0x3b0, URZ ;  /* 0x000003b00d077890 */ /* 0x000fe2000fffe0ff */
[----:B------:R-:W-:-:S03]  /*60e0*/  SHF.L.U32 R3, R9, 0x1f, RZ ;  /* 0x0000001f09037819 */ /* 0x000fc600000006ff */
[----:B------:R-:W-:-:S09]  /*60f0*/  ULEA UR4, UR20, UR7, 0x3 ;  /* 0x0000000714047291 */ /* 0x000fd2000f8e18ff */
[----:B------:R-:W2:Y:S02]  /*6100*/  SYNCS.PHASECHK.TRANS64.TRYWAIT P0, [UR4], R3 ;  /* 0x00000003ff0075a7 */ /* 0x000ea40008001104 */
[----:B--2---:R-:W-:Y:S05]  /*6110*/  @!P0 BRA `(.L_x_125) ;  /* 0x00000058002c8947 */ /* 0x004fea0003800000 */
.L_x_291:
        /* <DEDUP_REMOVED lines=9> */
.L_x_293:
        /* <DEDUP_REMOVED lines=9> */
.L_x_295:
[----:B------:R-:W-:-:S04]  /*6240*/  UIADD3 UR4, UPT, UPT, UR4, 0x1, URZ ;  /* 0x0000000104047890 */ /* 0x000fc8000fffe0ff */
[----:B------:R-:W-:-:S04]  /*6250*/  UISETP.NE.AND UP0, UPT, UR4, 0x4, UPT ;  /* 0x000000040400788c */ /* 0x000fc8000bf05270 */
[----:B------:R-:W-:Y:S02]  /*6260*/  USEL UR5, URZ, 0x1, UP0 ;  /* 0x00000001ff057887 */ /* 0x000fe40008000000 */
[----:B------:R-:W-:-:S04]  /*6270*/  USEL UR4, UR4, URZ, UP0 ;  /* 0x000000ff04047287 */ /* 0x000fc80008000000 */
[----:B------:R-:W-:Y:S01]  /*6280*/  ULEA UR4, UR4, UR7, 0x3 ;  /* 0x0000000704047291 */ /* 0x000fe2000f8e18ff */
[----:B-1----:R-:W-:-:S04]  /*6290*/  LOP3.LUT R3, R2, UR5, RZ, 0x3c, !PT ;  /* 0x0000000502037c12 */ /* 0x002fc8000f8e3cff */
[----:B------:R-:W-:Y:S01]  /*62a0*/  SHF.L.U32 R3, R3, 0x1f, RZ ;  /* 0x0000001f03037819 */ /* 0x000fe200000006ff */
[----:B------:R-:W-:-:S04]  /*62b0*/  IMAD.U32 R0, RZ, RZ, UR4 ;  /* 0x00000004ff007e24 */ /* 0x000fc8000f8e00ff */
[----:B------:R1:W2:Y:S03]  /*62c0*/  SYNCS.PHASECHK.TRANS64.TRYWAIT P0, [R0+URZ], R3 ;  /* 0x00000003000075a7 */ /* 0x0002a600080011ff */
[----:B--2---:R-:W-:Y:S05]  /*62d0*/  @!P0 NANOSLEEP.SYNCS 0x989680 ;  /* 0x009896800000895d */ /* 0x004fea0003900000 */
[----:B------:R-:W2:Y:S02]  /*62e0*/  @!P0 SYNCS.PHASECHK.TRANS64 P0, [R0+URZ], R3 ;  /* 0x00000003000085a7 */ /* 0x000ea400080010ff */
[----:B--2---:R-:W-:Y:S05]  /*62f0*/  @P0 BRA `(.L_x_128) ;  /* 0x0000000000200947 */ /* 0x004fea0003800000 */
.L_x_129:
[----:B--2---:R2:W4:Y:S02]  /*6300*/  SYNCS.PHASECHK.TRANS64.TRYWAIT P0, [R0+URZ], R3 ;  /* 0x00000003000075a7 */ /* 0x00452400080011ff */
[----:B----4-:R-:W-:Y:S05]  /*6310*/  @!P0 NANOSLEEP.SYNCS 0x989680 ;  /* 0x009896800000895d */ /* 0x010fea0003900000 */
[----:B------:R-:W4:Y:S02]  /*6320*/  @!P0 SYNCS.PHASECHK.TRANS64 P0, [R0+URZ], R3 ;  /* 0x00000003000085a7 */ /* 0x000f2400080010ff */
[----:B----4-:R-:W-:Y:S05]  /*6330*/  @!P0 BRA `(.L_x_129) ;  /* 0xfffffffc00f08947 */ /* 0x010fea000383ffff */
[----:B------:R-:W-:Y:S05]  /*6340*/  BRA `(.L_x_128) ;  /* 0x00000000000c7947 */ /* 0x000fea0003800000 */
.L_x_124:
[----:B------:R-:W-:-:S04]  /*6350*/  UIADD3 UR4, UPT, UPT, UR13, 0x3f0, URZ ;  /* 0x000003f00d047890 */ /* 0x000fc8000fffe0ff */
[----:B------:R-:W-:-:S09]  /*6360*/  UPRMT UR4, UR30, 0x654, UR4 ;  /* 0x000006541e047896 */ /* 0x000fd20008000004 */
[----:B------:R-:W-:Y:S03]  /*6370*/  SYNCS.ARRIVE.TRANS64.RED.A1T0 RZ, [UR4], RZ ;  /* 0x000000ffffff79a7 */ /* 0x000fe60008100404 */
.L_x_128:
[----:B-12---:R-:W-:Y:S01]  /*6380*/  SHF.L.U32 R3, RZ, 0x1f, RZ ;  /* 0x0000001fff037819 */ /* 0x006fe200000006ff */
[----:B------:R-:W-:Y:S01]  /*6390*/  UIADD3 UR4, UPT, UPT, UR13, 0x3f0, URZ ;  /* 0x000003f00d047890 */ /* 0x000fe2000fffe0ff */
[----:B------:R-:W-:Y:S02]  /*63a0*/  PLOP3.LUT P0, PT, PT, PT, UP1, 0x80, 0x8 ;  /* 0x000000000008781c */ /* 0x000fe40003f0f018 */
[----:B------:R-:W1:Y:S02]  /*63b0*/  SYNCS.PHASECHK.TRANS64.TRYWAIT P1, [UR13+0x3f0], R3 ;  /* 0x0003f003ff0075a7 */ /* 0x000e64000802110d */
[----:B-1----:R-:W-:Y:S09]  /*63c0*/  @!P1 BRA `(.L_x_130) ;  /* 0x0000005400c89947 */ /* 0x002ff20003800000 */
.L_x_297:
[----:B------:R-:W-:Y:S01]  /*63d0*/  @!UP1 UPRMT UR4, UR30, 0x654, UR4 ;  /* 0x000006541e049896 */ /* 0x000fe20008000004 */
[----:B------:R-:W-:Y:S01]  /*63e0*/  UMOV UR5, 0xffff ;  /* 0x0000ffff00057882 */ /* 0x000fe20000000000 */
[----:B------:R-:W-:-:S07]  /*63f0*/  UMOV UR6, 0x1 ;  /* 0x0000000100067882 */ /* 0x000fce0000000000 */
[----:B------:R-:W-:Y:S01]  /*6400*/  @!P0 SYNCS.ARRIVE.TRANS64.RED.A1T0 RZ, [UR4], RZ ;  /* 0x000000ffffff89a7 */ /* 0x000fe20008100404 */
[----:B------:R-:W-:Y:S01]  /*6410*/  NOP ;  /* 0x0000000000007918 */ /* 0x000fe20000000000 */
[----:B-1----:R-:W1:Y:S01]  /*6420*/  LDS R0, [UR8+0x14] ;  /* 0x00001408ff007984 */ /* 0x002e620008000800 */
[----:B------:R-:W-:-:S04]  /*6430*/  ULOP3.LUT UR4, UR26, 0xffff, URZ, 0xc0, !UPT ;  /* 0x0000ffff1a047892 */ /* 0x000fc8000f8ec0ff */
[----:B------:R-:W-:-:S04]  /*6440*/  USHF.R.U32.HI UR4, URZ, 0x5, UR4 ;  /* 0x00000005ff047899 */ /* 0x000fc80008011604 */
[----:B------:R-:W-:Y:S02]  /*6450*/  USHF.L.U32 UR5, UR5, UR4, URZ ;  /* 0x0000000405057299 */ /* 0x000fe400080006ff */
[----:B------:R-:W-:-:S04]  /*6460*/  USHF.L.U32 UR4, UR6, UR4, URZ ;  /* 0x0000000406047299 */ /* 0x000fc800080006ff */
[----:B-1----:R-:W-:-:S04]  /*6470*/  LOP3.LUT R0, R0, UR5, RZ, 0xc0, !PT ;  /* 0x0000000500007c12 */ /* 0x002fc8000f8ec0ff */
[----:B------:R-:W-:-:S13]  /*6480*/  ISETP.NE.AND P0, PT, R0, UR5, PT ;  /* 0x0000000500007c0c */ /* 0x000fda000bf05270 */
[----:B------:R-:W-:Y:S05]  /*6490*/  @P0 BRA `(.L_x_131) ;  /* 0x0000000000580947 */ /* 0x000fea0003800000 */
[----:B------:R-:W1:Y:S02]  /*64a0*/  LDS R0, [UR8+0x18] ;  /* 0x00001808ff007984 */ /* 0x000e640008000800 */
[----:B-1----:R-:W-:-:S04]  /*64b0*/  LOP3.LUT R0, R0, UR4, RZ, 0xc0, !PT ;  /* 0x0000000400007c12 */ /* 0x002fc8000f8ec0ff */
[----:B------:R-:W-:-:S13]  /*64c0*/  ISETP.NE.AND P0, PT, R0, UR4, PT ;  /* 0x0000000400007c0c */ /* 0x000fda000bf05270 */
[----:B------:R-:W-:Y:S05]  /*64d0*/  @P0 BRA `(.L_x_132) ;  /* 0x00000000003c0947 */ /* 0x000fea0003800000 */
[----:B------:R-:W1:Y:S01]  /*64e0*/  S2R R2, SR_LANEID ;  /* 0x0000000000027919 */ /* 0x000e620000000000 */
[----:B------:R-:W-:Y:S01]  /*64f0*/  ULOP3.LUT UR5, URZ, UR5, URZ, 0x33, !UPT ;  /* 0x00000005ff057292 */ /* 0x000fe2000f8e33ff */
[----:B------:R-:W-:Y:S01]  /*6500*/  LOP3.LUT R4, RZ, UR4, RZ, 0x33, !PT ;  /* 0x00000004ff047c12 */ /* 0x000fe2000f8e33ff */
[----:B------:R-:W-:Y:S02]  /*6510*/  VOTEU.ANY UR4, UPT, PT ;  /* 0x0000000000047886 */ /* 0x000fe400038e0100 */
[----:B------:R-:W-:Y:S01]  /*6520*/  UFLO.U32 UR4, UR4 ;  /* 0x00000004000472bd */ /* 0x000fe200080e0000 */
[----:B------:R-:W2:Y:S01]  /*6530*/  REDUX UR6, R4 ;  /* 0x00000000040673c4 */ /* 0x000ea20000000000 */
[----:B------:R-:W-:-:S06]  /*6540*/  IMAD.U32 R0, RZ, RZ, UR5 ;  /* 0x00000005ff007e24 */ /* 0x000fcc000f8e00ff */
[----:B------:R4:W-:Y:S01]  /*6550*/  UTCATOMSWS.AND URZ, UR5 ;  /* 0x0000000500ff79e3 */ /* 0x0009e20008000000 */
[----:B------:R-:W3:Y:S01]  /*6560*/  REDUX UR7, R0 ;  /* 0x00000000000773c4 */ /* 0x000ee20000000000 */
[----:B-1----:R-:W-:Y:S01]  /*6570*/  ISETP.EQ.U32.AND P0, PT, R2, UR4, PT ;  /* 0x0000000402007c0c */ /* 0x002fe2000bf02070 */
[----:B--2---:R-:W-:Y:S01]  /*6580*/  IMAD.U32 R2, RZ, RZ, UR6 ;  /* 0x00000006ff027e24 */ /* 0x004fe2000f8e00ff */
[----:B---3--:R-:W-:-:S11]  /*6590*/  MOV R3, UR7 ;  /* 0x0000000700037c02 */ /* 0x008fd60008000f00 */
[----:B------:R4:W-:Y:S04]  /*65a0*/  @P0 ATOMS.AND RZ, [UR8+0x14], R3 ;  /* 0x00001403ffff098c */ /* 0x0009e8000a800008 */
[----:B------:R4:W-:Y:S01]  /*65b0*/  @P0 ATOMS.AND RZ, [UR8+0x18], R2 ;  /* 0x00001802ffff098c */ /* 0x0009e2000a800008 */
[----:B------:R-:W-:Y:S05]  /*65c0*/  BRA `(.L_x_133) ;  /* 0x0000000000147947 */ /* 0x000fea0003800000 */
.L_x_132:
[----:B------:R-:W-:Y:S02]  /*65d0*/  MOV R2, 0x65f0 ;  /* 0x000065f000027802 */ /* 0x000fe40000000f00 */
[----:B---3-5:R-:W-:Y:S05]  /*65e0*/  CALL.REL.NOINC `($__internal_0_$__cuda_sm10x_tcgen05_guardrail_trap_col_being_dealloced_not_returned_by_alloc) ;  /* 0x00000058001c7944 */ /* 0x028fea0003c00000 */
[----:B------:R-:W-:Y:S05]  /*65f0*/  BRA `(.L_x_133) ;  /* 0x0000000000087947 */ /* 0x000fea0003800000 */
.L_x_131:
[----:B------:R-:W-:Y:S02]  /*6600*/  MOV R2, 0x6620 ;  /* 0x0000662000027802 */ /* 0x000fe40000000f00 */
[----:B---3-5:R-:W-:Y:S05]  /*6610*/  CALL.REL.NOINC `($__internal_2_$__cuda_sm10x_tcgen05_guardrail_trap_unallocated_columns_being_dealloced) ;  /* 0x0000005800287944 */ /* 0x028fea0003c00000 */
.L_x_133:
[----:B------:R-:W-:Y:S01]  /*6620*/  NOP ;  /* 0x0000000000007918 */ /* 0x000fe20000000000 */
[----:B----4-:R-:W-:Y:S05]  /*6630*/  EXIT ;  /* 0x000000000000794d */ /* 0x010fea0003800000 */
.L_x_104:
[----:B------:R-:W-:-:S09]  /*6640*/  UISETP.NE.OR UP0, UPT, UR25, 0x3, !UP3 ;  /* 0x000000031900788c */ /* 0x000fd2000df05670 */
[----:B------:R-:W-:Y:S05]  /*6650*/  BRA.U UP0, `(.L_x_134) ;  /* 0x0000000d00b47547 */ /* 0x000fea000b800000 */
[----:B------:R-:W1:Y:S01]  /*6660*/  LDCU UR31, c[0x0][0x370] ;  /* 0x00006e00ff1f77ac */ /* 0x000e620008000800 */
[----:B------:R-:W2:Y:S01]  /*6670*/  LDC.64 R16, c[0x0][0x348] ;  /* 0x0000d200ff107b82 */ /* 0x000ea20000000a00 */
[----:B------:R-:W-:Y:S02]  /*6680*/  HFMA2 R13, -RZ, RZ, 0, 0 ;  /* 0x00000000ff0d7431 */ /* 0x000fe400000001ff */
[----:B------:R-:W-:Y:S01]  /*6690*/  IMAD.MOV.U32 R15, RZ, RZ, 0x1 ;  /* 0x00000001ff0f7424 */ /* 0x000fe200078e00ff */
[----:B------:R-:W1:Y:S01]  /*66a0*/  LDCU.128 UR32, c[0x0][0xb10] ;  /* 0x00016200ff2077ac */ /* 0x000e620008000c00 */
[----:B------:R-:W-:Y:S01]  /*66b0*/  IMAD.MOV.U32 R14, RZ, RZ, RZ ;  /* 0x000000ffff0e7224 */ /* 0x000fe200078e00ff */
[----:B------:R-:W-:Y:S01]  /*66c0*/  MOV R7, 0x1000 ;  /* 0x0000100000077802 */ /* 0x000fe20000000f00 */
[----:B------:R-:W3:Y:S01]  /*66d0*/  LDCU UR30, c[0x0][0x374] ;  /* 0x00006e80ff1e77ac */ /* 0x000ee20008000800 */
[----:B------:R-:W4:Y:S01]  /*66e0*/  LDC.64 R2, c[0x0][0x888] ;  /* 0x00022200ff027b82 */ /* 0x000f220000000a00 */
[----:B------:R-:W3:Y:S01]  /*66f0*/  LDCU UR15, c[0x0][0xb0c] ;  /* 0x00016180ff0f77ac */ /* 0x000ee20008000800 */
[----:B------:R-:W2:Y:S06]  /*6700*/  LDCU UR40, c[0x0][0xb20] ;  /* 0x00016400ff2877ac */ /* 0x000eac0008000800 */
[----:B------:R-:W4:Y:S01]  /*6710*/  LDC.64 R4, c[0x0][0x890] ;  /* 0x00022400ff047b82 */ /* 0x000f220000000a00 */
[----:B------:R-:W2:Y:S01]  /*6720*/  LDCU UR4, c[0x0][0xb30] ;  /* 0x00016600ff0477ac */ /* 0x000ea20008000800 */
[----:B------:R-:W-:Y:S01]  /*6730*/  UMOV UR21, 0x400 ;  /* 0x0000040000157882 */ /* 0x000fe20000000000 */
[----:B-1----:R-:W-:-:S02]  /*6740*/  UIMAD.WIDE.U32 UR6, UR31, UR32, URZ ;  /* 0x000000201f0672a5 */ /* 0x002fc4000f8e00ff */
[----:B---3--:R-:W-:Y:S02]  /*6750*/  UIMAD.WIDE.U32 UR8, UR30, UR35, URZ ;  /* 0x000000231e0872a5 */ /* 0x008fe4000f8e00ff */
[----:B------:R-:W-:Y:S02]  /*6760*/  ULEA UR21, UR45, UR21, 0x18 ;  /* 0x000000152d157291 */ /* 0x000fe4000f8ec0ff */
[----:B------:R-:W-:Y:S02]  /*6770*/  UPLOP3.LUT UP3, UPT, UPT, UPT, UPT, 0x40, 0x4 ;  /* 0x000000000004789c */ /* 0x000fe40003f6e870 */
[----:B------:R-:W-:Y:S01]  /*6780*/  UIADD3 UR37, UPT, UPT, UR21, 0x348, URZ ;  /* 0x0000034815257890 */ /* 0x000fe2000fffe0ff */
[----:B------:R-:W-:Y:S01]  /*6790*/  UMOV UR6, UR7 ;  /* 0x0000000700067c82 */ /* 0x000fe20008000000 */
[----:B------:R-:W-:Y:S01]  /*67a0*/  UMOV UR38, UR9 ;  /* 0x0000000900267c82 */ /* 0x000fe20008000000 */
[----:B------:R-:W-:Y:S02]  /*67b0*/  UISETP.GE.AND UP0, UPT, UR42, 0x1, UPT ;  /* 0x000000012a00788c */ /* 0x000fe4000bf06270 */
[----:B------:R-:W-:Y:S01]  /*67c0*/  UISETP.NE.AND UP4, UPT, UR42, 0x1, UPT ;  /* 0x000000012a00788c */ /* 0x000fe2000bf85270 */
[----:B------:R-:W1:Y:S01]  /*67d0*/  LDCU.64 UR22, c[0x0][0xb28] ;  /* 0x00016500ff1677ac */ /* 0x000e620008000a00 */
[----:B------:R-:W-:-:S02]  /*67e0*/  UISETP.NE.AND UP6, UPT, UR15, 0x1, UPT ;  /* 0x000000010f00788c */ /* 0x000fc4000bfc5270 */
[----:B------:R-:W-:Y:S02]  /*67f0*/  UISETP.NE.AND UP5, UPT, UR34, 0x1, UPT ;  /* 0x000000012200788c */ /* 0x000fe4000bfa5270 */
[----:B------:R-:W-:Y:S02]  /*6800*/  UIADD3 UR25, UPT, UPT, UR21, 0x340, URZ ;  /* 0x0000034015197890 */ /* 0x000fe4000fffe0ff */
[----:B------:R-:W-:Y:S02]  /*6810*/  UPRMT UR37, UR45, 0x654, UR37 ;  /* 0x000006542d257896 */ /* 0x000fe40008000025 */
[----:B------:R-:W-:Y:S02]  /*6820*/  USHF.R.U32.HI UR39, URZ, UR33, UR6 ;  /* 0x00000021ff277299 */ /* 0x000fe40008011606 */
[----:B--2---:R-:W-:Y:S02]  /*6830*/  USHF.R.U32.HI UR38, URZ, UR40, UR38 ;  /* 0x00000028ff267299 */ /* 0x004fe40008011626 */
[----:B------:R-:W-:-:S11]  /*6840*/  UISETP.NE.AND UP2, UPT, UR4, 0x1, UPT ;  /* 0x000000010400788c */ /* 0x000fd6000bf45270 */
.L_x_143:
[C---:B------:R-:W-:Y:S02]  /*6850*/  LEA R12, R14.reuse, UR21, 0x3 ;  /* 0x000000150e0c7c11 */ /* 0x040fe4000f8e18ff */
[----:B------:R-:W-:Y:S02]  /*6860*/  SHF.L.U32 R9, R13, 0x1f, RZ ;  /* 0x0000001f0d097819 */ /* 0x000fe400000006ff */
[----:B------:R-:W-:Y:S02]  /*6870*/  LEA R10, R14, UR21, 0x4 ;  /* 0x000000150e0a7c11 */ /* 0x000fe4000f8e20ff */
[----:B------:R-:W2:Y:S02]  /*6880*/  SYNCS.PHASECHK.TRANS64.TRYWAIT P0, [R12+URZ+0x370], R9 ;  /* 0x000370090c0075a7 */ /* 0x000ea400080011ff */
[----:B--23--:R-:W-:Y:S05]  /*6890*/  @!P0 BRA `(.L_x_135) ;  /* 0x0000005000ac8947 */ /* 0x00cfea0003800000 */
.L_x_298:
[----:B--2---:R-:W2:Y:S01]  /*68a0*/  LDS.128 R8, [R10+0x400] ;  /* 0x000400000a087984 */ /* 0x004ea20000000c00 */
[----:B------:R-:W-:Y:S01]  /*68b0*/  UISETP.GE.AND UP0, UPT, UR42, 0x1, UPT ;  /* 0x000000012a00788c */ /* 0x000fe2000bf06270 */
[----:B------:R-:W-:Y:S01]  /*68c0*/  @!PT LDS RZ, [RZ] ;  /* 0x00000000fffff984 */ /* 0x000fe20000000800 */
[----:B------:R-:W-:Y:S01]  /*68d0*/  @!PT LDS RZ, [RZ] ;  /* 0x00000000fffff984 */ /* 0x000fe20000000800 */
[----:B------:R-:W-:Y:S01]  /*68e0*/  @!PT LDS RZ, [RZ] ;  /* 0x00000000fffff984 */ /* 0x000fe20000000800 */
[----:B------:R-:W-:Y:S01]  /*68f0*/  @!PT LDS RZ, [RZ] ;  /* 0x00000000fffff984 */ /* 0x000fe20000000800 */
[----:B------:R3:W-:Y:S06]  /*6900*/  MEMBAR.ALL.CTA ;  /* 0x0000000000007992 */ /* 0x0007ec0000008000 */
[----:B---3--:R-:W3:Y:S01]  /*6910*/  FENCE.VIEW.ASYNC.S ;  /* 0x00000000000073c6 */ /* 0x008ee20000000000 */
[----:B--2---:R-:W-:Y:S11]  /*6920*/  LOP3.LUT P0, RZ, R10, 0x1, RZ, 0xc0, !PT ;  /* 0x000000010aff7812 */ /* 0x004ff6000780c0ff */
[----:B------:R-:W-:Y:S02]  /*6930*/  @!UPT UIADD3 URZ, UPT, UPT, URZ, URZ, URZ ;  /* 0x000000fffffff290 */ /* 0x000fe4000fffe0ff */
[----:B---3--:R-:W-:Y:S01]  /*6940*/  VOTEU.ANY UP1, P0 ;  /* 0x0000000000ff7886 */ /* 0x008fe20000020100 */
[----:B------:R-:W-:Y:S11]  /*6950*/  PLOP3.LUT P0, PT, PT, PT, UP1, 0x80, 0x8 ;  /* 0x000000000008781c */ /* 0x000ff60003f0f018 */
[----:B------:R-:W-:Y:S02]  /*6960*/  @!UPT UIADD3 URZ, UPT, UPT, URZ, URZ, URZ ;  /* 0x000000fffffff290 */ /* 0x000fe4000fffe0ff */
[----:B------:R-:W-:Y:S02]  /*6970*/  @P0 SHF.R.U32.HI R0, RZ, 0x10, R9 ;  /* 0x00000010ff000819 */ /* 0x000fe40000011609 */
[----:B------:R-:W-:Y:S02]  /*6980*/  @P0 MOV R6, R8 ;  /* 0x0000000800060202 */ /* 0x000fe40000000f00 */
[----:B------:R-:W-:Y:S01]  /*6990*/  @P0 R2UR UR4, R0 ;  /* 0x00000000000402ca */ /* 0x000fe200000e0000 */
[----:B------:R-:W-:Y:S01]  /*69a0*/  VIADD R0, R12, 0x380 ;  /* 0x000003800c007836 */ /* 0x000fe20000000000 */
[----:B------:R-:W-:Y:S02]  /*69b0*/  @P0 LOP3.LUT R8, R9, 0xffff, RZ, 0xc0, !PT ;  /* 0x0000ffff09080812 */ /* 0x000fe400078ec0ff */
[----:B------:R-:W-:Y:S02]  /*69c0*/  @P0 R2UR UR6, R6 ;  /* 0x00000000060602ca */ /* 0x000fe400000e0000 */
[----:B------:R-:W-:Y:S02]  /*69d0*/  PRMT R0, RZ, 0x654, R0 ;  /* 0x00000654ff007816 */ /* 0x000fe40000000000 */
[----:B------:R-:W-:Y:S02]  /*69e0*/  @P0 R2UR UR5, R8 ;  /* 0x00000000080502ca */ /* 0x000fe400000e0000 */
[----:B------:R2:W-:Y:S03]  /*69f0*/  SYNCS.ARRIVE.TRANS64.RED.A1T0 RZ, [R0+URZ], RZ ;  /* 0x000000ff00ff79a7 */ /* 0x0005e600081004ff */
[----:B------:R-:W-:Y:S04]  /*6a00*/  @UP1 UMOV UR29, UR4 ;  /* 0x00000004001d1c82 */ /* 0x000fe80008000000 */
[----:B------:R-:W-:Y:S04]  /*6a10*/  @UP1 UMOV UR14, UR6 ;  /* 0x00000006000e1c82 */ /* 0x000fe80008000000 */
[----:B------:R-:W-:Y:S01]  /*6a20*/  @UP1 UMOV UR13, UR5 ;  /* 0x00000005000d1c82 */ /* 0x000fe20008000000 */
[----:B------:R-:W-:Y:S05]  /*6a30*/  BRA.U !UP0, `(.L_x_136) ;  /* 0x0000000108a47547 */ /* 0x000fea000b800000 */
[----:B------:R-:W-:Y:S02]  /*6a40*/  UIMAD.WIDE.U32 UR8, UR13, UR35, URZ ;  /* 0x000000230d0872a5 */ /* 0x000fe4000f8e00ff */
[----:B------:R-:W-:Y:S02]  /*6a50*/  UIMAD.WIDE.U32 UR10, UR14, UR32, URZ ;  /* 0x000000200e0a72a5 */ /* 0x000fe4000f8e00ff */
[----:B------:R-:W-:Y:S02]  /*6a60*/  USEL UR4, UR30, UR38, !UP5 ;  /* 0x000000261e047287 */ /* 0x000fe4000e800000 */
[----:B------:R-:W-:Y:S02]  /*6a70*/  USEL UR7, UR31, UR39, !UP6 ;  /* 0x000000271f077287 */ /* 0x000fe4000f000000 */
[----:B-1----:R-:W-:Y:S02]  /*6a80*/  UIMAD.WIDE.U32 UR16, UR4, UR22, URZ ;  /* 0x00000016041072a5 */ /* 0x002fe4000f8e00ff */
[----:B------:R-:W-:Y:S01]  /*6a90*/  UIMAD.WIDE.U32 UR18, UR7, UR22, URZ ;  /* 0x00000016071272a5 */ /* 0x000fe2000f8e00ff */
[----:B------:R-:W-:Y:S02]  /*6aa0*/  UMOV UR5, UR9 ;  /* 0x0000000900057c82 */ /* 0x000fe40008000000 */
[----:B------:R-:W-:Y:S03]  /*6ab0*/  USHF.R.U32.HI UR6, URZ, UR40, UR5 ;  /* 0x00000028ff067299 */ /* 0x000fe60008011605 */
[----:B------:R-:W-:Y:S01]  /*6ac0*/  UMOV UR5, UR11 ;  /* 0x0000000b00057c82 */ /* 0x000fe20008000000 */
[----:B------:R-:W-:Y:S02]  /*6ad0*/  USEL UR6, UR13, UR6, !UP5 ;  /* 0x000000060d067287 */ /* 0x000fe4000e800000 */
[----:B------:R-:W-:Y:S02]  /*6ae0*/  USHF.R.U32.HI UR8, URZ, UR33, UR5 ;  /* 0x00000021ff087299 */ /* 0x000fe40008011605 */
[----:B------:R-:W-:Y:S01]  /*6af0*/  UIMAD.WIDE.U32 UR10, UR6, UR22, URZ ;  /* 0x00000016060a72a5 */ /* 0x000fe2000f8e00ff */
[----:B------:R-:W-:Y:S02]  /*6b00*/  UMOV UR5, UR17 ;  /* 0x0000001100057c82 */ /* 0x000fe40008000000 */
[----:B------:R-:W-:Y:S03]  /*6b10*/  @UP4 USHF.R.U32.HI UR4, URZ, UR23, UR5 ;  /* 0x00000017ff044299 */ /* 0x000fe60008011605 */
[----:B------:R-:W-:Y:S01]  /*6b20*/  UMOV UR5, UR19 ;  /* 0x0000001300057c82 */ /* 0x000fe20008000000 */
[----:B------:R-:W-:Y:S02]  /*6b30*/  UIMAD UR4, UR42, UR4, URZ ;  /* 0x000000042a0472a4 */ /* 0x000fe4000f8e02ff */
[----:B------:R-:W-:Y:S02]  /*6b40*/  @UP4 USHF.R.U32.HI UR7, URZ, UR23, UR5 ;  /* 0x00000017ff074299 */ /* 0x000fe40008011605 */
[----:B------:R-:W-:Y:S02]  /*6b50*/  USEL UR5, UR14, UR8, !UP6 ;  /* 0x000000080e057287 */ /* 0x000fe4000f000000 */
[----:B------:R-:W-:Y:S02]  /*6b60*/  UIMAD UR8, UR42, UR7, URZ ;  /* 0x000000072a0872a4 */ /* 0x000fe4000f8e02ff */
[----:B------:R-:W-:Y:S03]  /*6b70*/  UISETP.GE.AND UP0, UPT, UR6, UR4, UPT ;  /* 0x000000040600728c */ /* 0x000fe6000bf06270 */
[----:B------:R-:W-:Y:S01]  /*6b80*/  UMOV UR4, UR11 ;  /* 0x0000000b00047c82 */ /* 0x000fe20008000000 */
[----:B------:R-:W-:Y:S02]  /*6b90*/  UISETP.GE.OR UP0, UPT, UR5, UR8, UP0 ;  /* 0x000000080500728c */ /* 0x000fe40008706670 */
[----:B------:R-:W-:Y:S02]  /*6ba0*/  USHF.R.U32.HI UR4, URZ, UR23, UR4 ;  /* 0x00000017ff047299 */ /* 0x000fe40008011604 */
[----:B------:R-:W-:Y:S02]  /*6bb0*/  UIMAD.WIDE.U32 UR8, UR5, UR22, URZ ;  /* 0x00000016050872a5 */ /* 0x000fe4000f8e00ff */
[----:B------:R-:W-:Y:S04]  /*6bc0*/  USEL UR10, UR6, UR4, !UP4 ;  /* 0x00000004060a7287 */ /* 0x000fe8000e000000 */
[----:B------:R-:W-:Y:S01]  /*6bd0*/  UIADD3 UR11, UPT, UPT, -UR10, URZ, URZ ;  /* 0x000000ff0a0b7290 */ /* 0x000fe2000fffe1ff */
[----:B------:R-:W-:Y:S02]  /*6be0*/  @!UP0 UMOV UR4, UR9 ;  /* 0x0000000900048c82 */ /* 0x000fe40008000000 */
[----:B------:R-:W-:Y:S02]  /*6bf0*/  @!UP0 USHF.R.U32.HI UR4, URZ, UR23, UR4 ;  /* 0x00000017ff048299 */ /* 0x000fe40008011604 */
[----:B------:R-:W-:Y:S02]  /*6c00*/  UIMAD UR8, UR42, UR11, UR6 ;  /* 0x0000000b2a0872a4 */ /* 0x000fe4000f8e0206 */
[----:B------:R-:W-:Y:S04]  /*6c10*/  @!UP0 USEL UR4, UR5, UR4, !UP4 ;  /* 0x0000000405048287 */ /* 0x000fe8000e000000 */
[----:B------:R-:W-:Y:S02]  /*6c20*/  @!UP0 UIMAD UR8, UR7, UR8, UR4 ;  /* 0x00000008070882a4 */ /* 0x000fe4000f8e0204 */
[----:B------:R-:W-:Y:S02]  /*6c30*/  @!UP0 UIADD3 UR9, UPT, UPT, UR10, -UR4, URZ ;  /* 0x800000040a098290 */ /* 0x000fe4000fffe0ff */
[----:B------:R-:W-:Y:S02]  /*6c40*/  UIADD3 UR4, UPT, UPT, -UR5, URZ, URZ ;  /* 0x000000ff05047290 */ /* 0x000fe4000fffe1ff */
[----:B------:R-:W-:Y:S02]  /*6c50*/  UIADD3 UR7, UPT, UPT, -UR6, URZ, URZ ;  /* 0x000000ff06077290 */ /* 0x000fe4000fffe1ff */
[----:B------:R-:W-:Y:S02]  /*6c60*/  @!UP0 UIMAD UR6, UR9, UR42, UR5 ;  /* 0x0000002a090682a4 */ /* 0x000fe4000f8e0205 */
[----:B------:R-:W-:Y:S02]  /*6c70*/  UIMAD UR14, UR15, UR4, UR14 ;  /* 0x000000040f0e72a4 */ /* 0x000fe4000f8e020e */
[----:B------:R-:W-:Y:S01]  /*6c80*/  UIMAD UR4, UR34, UR7, UR13 ;  /* 0x00000007220472a4 */ /* 0x000fe2000f8e020d */
[----:B------:R-:W-:Y:S02]  /*6c90*/  @!UP0 UMOV UR5, UR8 ;  /* 0x0000000800058c82 */ /* 0x000fe40008000000 */
[----:B------:R-:W-:Y:S02]  /*6ca0*/  UIMAD UR14, UR5, UR15, UR14 ;  /* 0x0000000f050e72a4 */ /* 0x000fe4000f8e020e */
[----:B------:R-:W-:Y:S11]  /*6cb0*/  UIMAD UR13, UR6, UR34, UR4 ;  /* 0x00000022060d72a4 */ /* 0x000ff6000f8e0204 */
[----:B------:R-:W-:Y:S01]  /*6cc0*/  @!UPT UIADD3 URZ, UPT, UPT, URZ, URZ, URZ ;  /* 0x000000fffffff290 */ /* 0x000fe2000fffe0ff */
.L_x_136:
[----:B------:R-:W3:Y:S01]  /*6cd0*/  @!UP2 LDCU.128 UR8, c[0x0][0xb10] ;  /* 0x00016200ff08a7ac */ /* 0x000ee20008000c00 */
[C---:B----4-:R-:W-:Y:S02]  /*6ce0*/  ISETP.NE.U32.AND P1, PT, R4.reuse, RZ, PT ;  /* 0x000000ff0400720c */ /* 0x050fe40003f25070 */
[----:B------:R-:W-:Y:S02]  /*6cf0*/  ISETP.NE.U32.AND P0, PT, R4, RZ, PT ;  /* 0x000000ff0400720c */ /* 0x000fe40003f05070 */
[C---:B------:R-:W-:Y:S02]  /*6d00*/  ISETP.NE.AND.EX P1, PT, R5.reuse, RZ, PT, P1 ;  /* 0x000000ff0500720c */ /* 0x040fe40003f25310 */
[----:B------:R-:W-:Y:S01]  /*6d10*/  ISETP.NE.AND.EX P0, PT, R5, RZ, PT, P0 ;  /* 0x000000ff0500720c */ /* 0x000fe20003f05300 */
[----:B------:R-:W4:Y:S01]  /*6d20*/  @!UP2 LDCU UR5, c[0x0][0xb0c] ;  /* 0x00016180ff05a7ac */ /* 0x000f220008000800 */
[----:B------:R-:W-:Y:S01]  /*6d30*/  SHF.L.U32 R9, R15, 0x1f, RZ ;  /* 0x0000001f0f097819 */ /* 0x000fe200000006ff */
[----:B------:R-:W-:Y:S02]  /*6d40*/  USHF.L.U32 UR26, UR28, 0x7, URZ ;  /* 0x000000071c1a7899 */ /* 0x000fe400080006ff */
[----:B------:R-:W-:Y:S02]  /*6d50*/  USHF.L.U32 UR27, UR20, 0x6, URZ ;  /* 0x00000006141b7899 */ /* 0x000fe400080006ff */
[----:B---3--:R-:W-:Y:S07]  /*6d60*/  UIMAD.WIDE.U32 UR6, UR14, UR8, URZ ;  /* 0x000000080e0672a5 */ /* 0x008fee000f8e00ff */
[----:B------:R-:W-:Y:S01]  /*6d70*/  @!UP2 UMOV UR4, UR7 ;  /* 0x000000070004ac82 */ /* 0x000fe20008000000 */
[----:B----4-:R-:W-:Y:S02]  /*6d80*/  @!UP2 UISETP.NE.AND UP0, UPT, UR5, 0x1, UPT ;  /* 0x000000010500a88c */ /* 0x010fe4000bf05270 */
[----:B------:R-:W-:Y:S02]  /*6d90*/  @!UP2 USHF.R.U32.HI UR4, URZ, UR9, UR4 ;  /* 0x00000009ff04a299 */ /* 0x000fe40008011604 */
[----:B------:R-:W-:Y:S02]  /*6da0*/  UIMAD.WIDE.U32 UR6, UR13, UR11, URZ ;  /* 0x0000000b0d0672a5 */ /* 0x000fe4000f8e00ff */
[----:B------:R-:W-:Y:S02]  /*6db0*/  @!UP2 USEL UR8, UR14, UR4, !UP0 ;  /* 0x000000040e08a287 */ /* 0x000fe4000c000000 */
[----:B------:R-:W-:Y:S03]  /*6dc0*/  @!UP2 UISETP.NE.AND UP0, UPT, UR10, 0x1, UPT ;  /* 0x000000010a00a88c */ /* 0x000fe6000bf05270 */
[----:B------:R-:W-:Y:S02]  /*6dd0*/  @!UP2 UMOV UR6, UR7 ;  /* 0x000000070006ac82 */ /* 0x000fe40008000000 */
[----:B------:R-:W3:Y:S02]  /*6de0*/  @!UP2 LDCU UR4, c[0x0][0xb20] ;  /* 0x00016400ff04a7ac */ /* 0x000ee40008000800 */
[----:B---3--:R-:W-:Y:S04]  /*6df0*/  @!UP2 USHF.R.U32.HI UR6, URZ, UR4, UR6 ;  /* 0x00000004ff06a299 */ /* 0x008fe80008011606 */
[----:B------:R-:W-:Y:S04]  /*6e00*/  @!UP2 USEL UR6, UR13, UR6, !UP0 ;  /* 0x000000060d06a287 */ /* 0x000fe8000c000000 */
[----:B------:R-:W-:Y:S02]  /*6e10*/  @!UP2 UIADD3 UR4, UPT, UPT, -UR8, UR6, URZ ;  /* 0x000000060804a290 */ /* 0x000fe4000fffe1ff */
[----:B------:R-:W-:Y:S02]  /*6e20*/  @!UP2 UIADD3 UR6, UPT, UPT, UR8, -UR6, URZ ;  /* 0x800000060806a290 */ /* 0x000fe4000fffe0ff */
[----:B------:R-:W-:Y:S02]  /*6e30*/  @!UP2 UIMAD UR14, UR4, UR5, UR14 ;  /* 0x00000005040ea2a4 */ /* 0x000fe4000f8e020e */
[----:B------:R-:W-:Y:S01]  /*6e40*/  @!UP2 UIMAD UR13, UR6, UR10, UR13 ;  /* 0x0000000a060da2a4 */ /* 0x000fe2000f8e020d */
[----:B------:R-:W-:Y:S11]  /*6e50*/  BRA.U UP3, `(.L_x_137) ;  /* 0x0000000103107547 */ /* 0x000ff6000b800000 */
[----:B--2---:R-:W-:Y:S04]  /*6e60*/  MOV R0, UR44 ;  /* 0x0000002c00007c02 */ /* 0x004fe80008000f00 */
[----:B------:R-:W-:Y:S04]  /*6e70*/  SHF.L.U32 R11, R0, 0x1f, RZ ;  /* 0x0000001f000b7819 */ /* 0x000fe800000006ff */
[----:B------:R-:W2:Y:S02]  /*6e80*/  SYNCS.PHASECHK.TRANS64.TRYWAIT P2, [UR21+0x368], R11 ;  /* 0x0003680bff0075a7 */ /* 0x000ea40008041115 */
[----:B--2---:R-:W-:Y:S05]  /*6e90*/  @!P2 BRA `(.L_x_138) ;  /* 0x0000004c0040a947 */ /* 0x004fea0003800000 */
.L_x_137:
[----:B------:R-:W-:Y:S05]  /*6ea0*/  @!P1 BRA `(.L_x_139) ;  /* 0x0000000000309947 */ /* 0x000fea0003800000 */
[----:B------:R-:W-:Y:S01]  /*6eb0*/  ISETP.NE.U32.AND P1, PT, R2, RZ, PT ;  /* 0x000000ff0200720c */ /* 0x000fe20003f25070 */
[----:B------:R-:W3:Y:S01]  /*6ec0*/  LDCU.64 UR4, c[0x0][0x358] ;  /* 0x00006b00ff0477ac */ /* 0x000ee20008000a00 */
[----:B------:R-:W-:Y:S02]  /*6ed0*/  IMAD.MOV.U32 R90, RZ, RZ, 0x1 ;  /* 0x00000001ff5a7424 */ /* 0x000fe400078e00ff */
[----:B------:R-:W-:Y:S11]  /*6ee0*/  ISETP.NE.AND.EX P1, PT, R3, RZ, PT, P1 ;  /* 0x000000ff0300720c */ /* 0x000ff60003f25310 */
[----:B------:R-:W-:Y:S02]  /*6ef0*/  @!UPT UIADD3 URZ, UPT, UPT, URZ, URZ, URZ ;  /* 0x000000fffffff290 */ /* 0x000fe4000fffe0ff */
[----:B--2---:R-:W2:Y:S01]  /*6f00*/  @P1 LDC.64 R10, c[0x0][0x888] ;  /* 0x00022200ff0a1b82 */ /* 0x004ea20000000a00 */
[----:B------:R-:W-:Y:S04]  /*6f10*/  @P1 IMAD R0, R4, UR36, RZ ;  /* 0x0000002404001c24 */ /* 0x000fe8000f8e02ff */
[----:B--2---:R-:W-:Y:S04]  /*6f20*/  @P1 IMAD.WIDE R10, R0, 0x4, R10 ;  /* 0x00000004000a1825 */ /* 0x004fe800078e020a */
[----:B------:R-:W-:Y:S01]  /*6f30*/  HFMA2 R0, -RZ, RZ, 0, 5.9604644775390625e-08 ;  /* 0x00000001ff007431 */ /* 0x000fe200000001ff */
[----:B---3-5:R3:W5:Y:S04]  /*6f40*/  @P1 LDG.E R41, desc[UR4][R10.64] ;  /* 0x000000040a291981 */ /* 0x028768000c1e1900 */
[----:B------:R-:W-:Y:S01]  /*6f50*/  @!P1 PRMT R90, R0, 0x7610, R90 ;  /* 0x00007610005a9816 */ /* 0x000fe2000000005a */
[----:B---3--:R-:W4:Y:S06]  /*6f60*/  @!P1 LDC R41, c[0x0][0x880] ;  /* 0x00022000ff299b82 */ /* 0x008f2c0000000800 */
.L_x_139:
[----:B----45:R-:W-:Y:S01]  /*6f70*/  @!P0 FSETP.EQ.AND P1, PT, R41, RZ, PT ;  /* 0x000000ff2900820b */ /* 0x030fe20003f22000 */
[----:B------:R-:W-:Y:S01]  /*6f80*/  @!UPT UIADD3 URZ, UPT, UPT, URZ, URZ, URZ ;  /* 0x000000fffffff290 */ /* 0x000fe2000fffe0ff */
[----:B------:R-:W-:Y:S11]  /*6f90*/  @!P0 BRA `(.L_x_140) ;  /* 0x0000000000188947 */ /* 0x000ff60003800000 */
[----:B------:R-:W-:Y:S02]  /*6fa0*/  LOP3.LUT P0, RZ, R90, 0xff, RZ, 0xc0, !PT ;  /* 0x000000ff5aff7812 */ /* 0x000fe4000780c0ff */
[----:B------:R-:W-:Y:S04]  /*6fb0*/  ISETP.NE.U32.AND P1, PT, R2, RZ, PT ;  /* 0x000000ff0200720c */ /* 0x000fe80003f25070 */
[----:B------:R-:W-:Y:S04]  /*6fc0*/  ISETP.NE.AND.EX P1, PT, R3, RZ, PT, P1 ;  /* 0x000000ff0300720c */ /* 0x000fe80003f25310 */
[----:B------:R-:W-:Y:S03]  /*6fd0*/  PLOP3.LUT P1, PT, P1, PT, PT, 0x8, 0x80 ;  /* 0x000000000080781c */ /* 0x000fe60000f2e170 */
[----:B------:R-:W-:Y:S11]  /*6fe0*/  @P0 FSETP.EQ.AND P1, PT, R41, RZ, PT ;  /* 0x000000ff2900020b */ /* 0x000ff60003f22000 */
[----:B------:R-:W-:Y:S02]  /*6ff0*/  @!UPT UIADD3 URZ, UPT, UPT, URZ, URZ, URZ ;  /* 0x000000fffffff290 */ /* 0x000fe4000fffe0ff */
.L_x_140:
[----:B------:R-:W3:Y:S01]  /*7000*/  SYNCS.PHASECHK.TRANS64.TRYWAIT P2, [UR21+0x350], R9 ;  /* 0x00035009ff0075a7 */ /* 0x000ee20008041115 */
[----:B------:R-:W-:Y:S04]  /*7010*/  ELECT P0, URZ, PT ;  /* 0x0000000000ff782f */ /* 0x000fe80003800000 */
[----:B------:R-:W-:Y:S11]  /*7020*/  PLOP3.LUT P1, PT, P1, P0, PT, 0xf2, 0x2f ;  /* 0x00000000002f781c */ /* 0x000ff60000f21e72 */
[----:B------:R-:W-:Y:S02]  /*7030*/  @!UPT UIADD3 URZ, UPT, UPT, URZ, URZ, URZ ;  /* 0x000000fffffff290 */ /* 0x000fe4000fffe0ff */
[----:B------:R-:W-:Y:S05]  /*7040*/  @!P1 IADD3 R8, P0, PT, R16, 0x580, RZ ;  /* 0x0000058010089810 */ /* 0x000fea0007f1e0ff */
[----:B------:R-:W-:Y:S01]  /*7050*/  @!P1 IMAD.X R6, RZ, RZ, R17, P0 ;  /* 0x000000ffff069224 */ /* 0x000fe200000e0611 */
[----:B---3--:R-:W-:Y:S07]  /*7060*/  @!P2 BRA `(.L_x_141) ;  /* 0x0000004800e4a947 */ /* 0x008fee0003800000 */
.L_x_301:
[----:B------:R-:W-:Y:S01]  /*7070*/  @!P1 R2UR UR5, R8 ;  /* 0x00000000080592ca */ /* 0x000fe200000e0000 */
[----:B------:R-:W-:Y:S01]  /*7080*/  VOTEU.ALL UP0, P1 ;  /* 0x0000000000ff7886 */ /* 0x000fe20000800000 */
[----:B------:R-:W-:Y:S01]  /*7090*/  @!P1 R2UR UR4, R6 ;  /* 0x00000000060492ca */ /* 0x000fe200000e0000 */
[----:B------:R-:W-:Y:S01]  /*70a0*/  UMOV UR16, 0x0 ;  /* 0x0000000000107882 */ /* 0x000fe20000000000 */
[----:B------:R-:W-:Y:S01]  /*70b0*/  UMOV UR17, 0x10000000 ;  /* 0x1000000000117882 */ /* 0x000fe20000000000 */
[----:B------:R-:W-:Y:S01]  /*70c0*/  UMOV UR28, UR36 ;  /* 0x00000024001c7c82 */ /* 0x000fe20008000000 */
[----:B------:R-:W-:Y:S01]  /*70d0*/  @!UP0 UIADD3 UR24, UPT, UPT, UR21, 0x500, URZ ;  /* 0x0000050015188890 */ /* 0x000fe2000fffe0ff */
[----:B--2---:R-:W-:Y:S01]  /*70e0*/  @!P1 IMAD.MOV.U32 R0, RZ, RZ, 0x1000 ;  /* 0x00001000ff009424 */ /* 0x004fe200078e00ff */
[----:B------:R-:W-:Y:S01]  /*70f0*/  @!UP0 UIADD3 UR10, UPT, UPT, UR26, 0x40, URZ ;  /* 0x000000401a0a8890 */ /* 0x000fe2000fffe0ff */
[----:B------:R-:W-:Y:S01]  /*7100*/  VIADD R14, R14, 0x1 ;  /* 0x000000010e0e7836 */ /* 0x000fe20000000000 */
[----:B------:R-:W-:Y:S01]  /*7110*/  @!UP0 UIADD3 UR8, UPT, UPT, UR21, 0xd00, URZ ;  /* 0x00000d0015088890 */ /* 0x000fe2000fffe0ff */
[----:B------:R-:W-:Y:S02]  /*7120*/  VOTEU.ALL UP0, P1 ;  /* 0x0000000000ff7886 */ /* 0x000fe40000800000 */
[----:B------:R-:W-:Y:S01]  /*7130*/  IMAD.U32 R10, RZ, RZ, UR5 ;  /* 0x00000005ff0a7e24 */ /* 0x000fe2000f8e00ff */
[----:B------:R-:W-:Y:S01]  /*7140*/  UMOV UR9, UR25 ;  /* 0x0000001900097c82 */ /* 0x000fe20008000000 */
[----:B------:R-:W-:Y:S01]  /*7150*/  IMAD.U32 R11, RZ, RZ, UR4 ;  /* 0x00000004ff0b7e24 */ /* 0x000fe2000f8e00ff */
[----:B------:R-:W-:Y:S01]  /*7160*/  UMOV UR11, UR27 ;  /* 0x0000001b000b7c82 */ /* 0x000fe20008000000 */
[----:B------:R-:W-:Y:S01]  /*7170*/  UMOV UR12, UR36 ;  /* 0x00000024000c7c82 */ /* 0x000fe20008000000 */
[----:B------:R-:W-:Y:S01]  /*7180*/  @!P1 R2UR UR4, R10 ;  /* 0x000000000a0492ca */ /* 0x000fe200000e0000 */
[----:B------:R-:W-:Y:S01]  /*7190*/  UPRMT UR6, UR45, 0x654, UR25 ;  /* 0x000006542d067896 */ /* 0x000fe20008000019 */
[----:B------:R-:W-:Y:S11]  /*71a0*/  @!P1 R2UR UR5, R11 ;  /* 0x000000000b0592ca */ /* 0x000ff600000e0000 */
[----:B------:R-:W-:Y:S02]  /*71b0*/  @!UPT UIADD3 URZ, UPT, UPT, URZ, URZ, URZ ;  /* 0x000000fffffff290 */ /* 0x000fe4000fffe0ff */
[----:B------:R2:W-:Y:S01]  /*71c0*/  @!UP0 UTMALDG.3D [UR24], [UR4], desc[UR16] ;  /* 0x00001018040085b4 */ /* 0x0005e20008011000 */
[----:B------:R-:W-:Y:S05]  /*71d0*/  VOTEU.ALL UP0, P1 ;  /* 0x0000000000ff7886 */ /* 0x000fea0000800000 */
[----:B------:R2:W-:Y:S01]  /*71e0*/  @!UP0 UTMALDG.3D [UR8], [UR4], desc[UR16] ;  /* 0x00001008040085b4 */ /* 0x0005e20008011000 */
[----:B------:R2:W-:Y:S01]  /*71f0*/  @!P1 SYNCS.ARRIVE.TRANS64.RED.A0TR RZ, [UR21+0x340], R0 ;  /* 0x00034000ffff99a7 */ /* 0x0005e20008300415 */
[----:B------:R-:W-:Y:S01]  /*7200*/  SYNCS.ARRIVE.TRANS64.RED.A1T0 RZ, [UR6], RZ ;  /* 0x000000ffffff79a7 */ /* 0x000fe20008100406 */
[----:B------:R-:W3:Y:S02]  /*7210*/  SYNCS.PHASECHK.TRANS64.TRYWAIT P0, [UR21+0x358], R9 ;  /* 0x00035809ff0075a7 */ /* 0x000ee40008001115 */
[----:B--23--:R-:W-:Y:S05]  /*7220*/  @!P0 BRA `(.L_x_142) ;  /* 0x00000048008c8947 */ /* 0x00cfea0003800000 */
.L_x_303:
[----:B------:R-:W-:Y:S01]  /*7230*/  UIADD3 UR28, UPT, UPT, UR13, UR62, URZ ;  /* 0x0000003e0d1c7290 */ /* 0x000fe2000fffe0ff */
[----:B------:R-:W-:Y:S01]  /*7240*/  @!P1 IADD3 R6, P0, PT, R16, 0x580, RZ ;  /* 0x0000058010069810 */ /* 0x000fe20007f1e0ff */
[----:B------:R-:W-:Y:S01]  /*7250*/  UPLOP3.LUT UP3, UPT, UPT, UPT, UPT, 0x80, 0x8 ;  /* 0x000000000008789c */ /* 0x000fe20003f6f070 */
[----:B------:R-:W-:Y:S01]  /*7260*/  LOP3.LUT R15, R15, 0x1, RZ, 0x3c, !PT ;  /* 0x000000010f0f7812 */ /* 0x000fe200078e3cff */
[----:B------:R-:W-:Y:S01]  /*7270*/  VOTEU.ALL UP0, P1 ;  /* 0x0000000000ff7886 */ /* 0x000fe20000800000 */
[----:B------:R-:W-:Y:S01]  /*7280*/  @!P1 R2UR UR5, R6 ;  /* 0x00000000060592ca */ /* 0x000fe200000e0000 */
[----:B--2---:R-:W-:Y:S01]  /*7290*/  @!P1 IMAD.X R0, RZ, RZ, R17, P0 ;  /* 0x000000ffff009224 */ /* 0x004fe200000e0611 */
[----:B------:R-:W-:Y:S01]  /*72a0*/  UMOV UR6, 0x0 ;  /* 0x0000000000067882 */ /* 0x000fe20000000000 */
[----:B------:R-:W-:Y:S01]  /*72b0*/  UMOV UR7, 0x10000000 ;  /* 0x1000000000077882 */ /* 0x000fe20000000000 */
[----:B------:R-:W-:Y:S01]  /*72c0*/  @!UP0 UIADD3 UR18, UPT, UPT, UR26, 0x20, URZ ;  /* 0x000000201a128890 */ /* 0x000fe2000fffe0ff */
[----:B------:R-:W-:Y:S01]  /*72d0*/  ISETP.NE.AND P0, PT, R14, 0x2, PT ;  /* 0x000000020e00780c */ /* 0x000fe20003f05270 */
[----:B------:R-:W-:Y:S01]  /*72e0*/  @!UP0 UIADD3 UR16, UPT, UPT, UR21, 0x1500, URZ ;  /* 0x0000150015108890 */ /* 0x000fe2000fffe0ff */
[----:B------:R-:W-:Y:S01]  /*72f0*/  @!P1 R2UR UR4, R0 ;  /* 0x00000000000492ca */ /* 0x000fe200000e0000 */
[----:B------:R-:W-:Y:S01]  /*7300*/  @!UP0 UIADD3 UR17, UPT, UPT, UR21, 0x348, URZ ;  /* 0x0000034815118890 */ /* 0x000fe2000fffe0ff */
[----:B------:R-:W-:Y:S01]  /*7310*/  SEL R0, RZ, 0x1, P0 ;  /* 0x00000001ff007807 */ /* 0x000fe20000000000 */
[----:B------:R-:W-:Y:S01]  /*7320*/  @!UP0 UIADD3 UR10, UPT, UPT, UR26, 0x60, URZ ;  /* 0x000000601a0a8890 */ /* 0x000fe2000fffe0ff */
[----:B------:R-:W-:Y:S01]  /*7330*/  SEL R14, R14, RZ, P0 ;  /* 0x000000ff0e0e7207 */ /* 0x000fe20000000000 */
[----:B------:R-:W-:Y:S01]  /*7340*/  @!UP0 UIADD3 UR8, UPT, UPT, UR21, 0x1d00, URZ ;  /* 0x00001d0015088890 */ /* 0x000fe2000fffe0ff */
[----:B------:R-:W-:Y:S01]  /*7350*/  IMAD.U32 R8, RZ, RZ, UR5 ;  /* 0x00000005ff087e24 */ /* 0x000fe2000f8e00ff */
[----:B------:R-:W-:Y:S01]  /*7360*/  VOTEU.ALL UP0, P1 ;  /* 0x0000000000ff7886 */ /* 0x000fe20000800000 */
[----:B------:R-:W-:Y:S01]  /*7370*/  UMOV UR19, UR27 ;  /* 0x0000001b00137c82 */ /* 0x000fe20008000000 */
[----:B------:R-:W-:Y:S01]  /*7380*/  UMOV UR20, UR36 ;  /* 0x0000002400147c82 */ /* 0x000fe20008000000 */
[----:B------:R-:W-:Y:S01]  /*7390*/  UMOV UR11, UR27 ;  /* 0x0000001b000b7c82 */ /* 0x000fe20008000000 */
[----:B------:R-:W-:Y:S01]  /*73a0*/  UMOV UR12, UR36 ;  /* 0x00000024000c7c82 */ /* 0x000fe20008000000 */
[----:B------:R-:W-:Y:S01]  /*73b0*/  UMOV UR9, UR17 ;  /* 0x0000001100097c82 */ /* 0x000fe20008000000 */
[----:B------:R-:W-:Y:S01]  /*73c0*/  IMAD.U32 R9, RZ, RZ, UR4 ;  /* 0x00000004ff097e24 */ /* 0x000fe2000f8e00ff */
[----:B------:R-:W-:Y:S01]  /*73d0*/  @!P1 R2UR UR4, R8 ;  /* 0x00000000080492ca */ /* 0x000fe200000e0000 */
[----:B------:R-:W-:Y:S01]  /*73e0*/  UMOV UR36, UR29 ;  /* 0x0000001d00247c82 */ /* 0x000fe20008000000 */
[----:B------:R-:W-:Y:S02]  /*73f0*/  LOP3.LUT R13, R13, R0, RZ, 0x3c, !PT ;  /* 0x000000000d0d7212 */ /* 0x000fe400078e3cff */
[----:B------:R-:W-:Y:S11]  /*7400*/  @!P1 R2UR UR5, R9 ;  /* 0x00000000090592ca */ /* 0x000ff600000e0000 */
[----:B------:R-:W-:Y:S02]  /*7410*/  @!UPT UIADD3 URZ, UPT, UPT, URZ, URZ, URZ ;  /* 0x000000fffffff290 */ /* 0x000fe4000fffe0ff */
[----:B------:R2:W-:Y:S01]  /*7420*/  @!UP0 UTMALDG.3D [UR16], [UR4], desc[UR6] ;  /* 0x00000610040085b4 */ /* 0x0005e20008011000 */
[----:B------:R-:W-:Y:S05]  /*7430*/  VOTEU.ALL UP0, P1 ;  /* 0x0000000000ff7886 */ /* 0x000fea0000800000 */
[----:B------:R3:W-:Y:S01]  /*7440*/  @!UP0 UTMALDG.3D [UR8], [UR4], desc[UR6] ;  /* 0x00000608040085b4 */ /* 0x0007e20008011000 */
[----:B------:R3:W-:Y:S01]  /*7450*/  @!P1 SYNCS.ARRIVE.TRANS64.RED.A0TR RZ, [UR21+0x348], R7 ;  /* 0x00034807ffff99a7 */ /* 0x0007e20008300415 */
[----:B------:R-:W-:Y:S01]  /*7460*/  SYNCS.ARRIVE.TRANS64.RED.A1T0 RZ, [UR37], RZ ;  /* 0x000000ffffff79a7 */ /* 0x000fe20008100425 */
[----:B--2---:R-:W-:Y:S01]  /*7470*/  UIADD3 UR20, UPT, UPT, UR14, UR61, URZ ;  /* 0x0000003d0e147290 */ /* 0x004fe2000fffe0ff */
[----:B------:R-:W-:Y:S11]  /*7480*/  BRA.U UP1, `(.L_x_143) ;  /* 0xfffffff101f07547 */ /* 0x000ff6000b83ffff */
[----:B------:R-:W-:-:S04]  /*7490*/  SHF.L.U32 R3, R15, 0x1f, RZ ;  /* 0x0000001f0f037819 */ /* 0x000fc800000006ff */
[----:B------:R-:W2:Y:S02]  /*74a0*/  SYNCS.PHASECHK.TRANS64.TRYWAIT P0, [UR21+0x350], R3 ;  /* 0x00035003ff0075a7 */ /* 0x000ea40008001115 */
[----:B--2---:R-:W-:Y:S05]  /*74b0*/  @!P0 BRA `(.L_x_144) ;  /* 0x0000004800008947 */ /* 0x004fea0003800000 */
.L_x_305:
[----:B--2---:R-:W-:-:S07]  /*74c0*/  MOV R0, UR21 ;  /* 0x0000001500007c02 */ /* 0x004fce0008000f00 */
.L_x_145:
[----:B--2---:R-:W-:-:S04]  /*74d0*/  SHF.L.U32 R3, R15, 0x1f, RZ ;  /* 0x0000001f0f037819 */ /* 0x004fc800000006ff */
[----:B------:R2:W4:Y:S03]  /*74e0*/  SYNCS.PHASECHK.TRANS64.TRYWAIT P0, [R0+URZ+0x358], R3 ;  /* 0x00035803000075a7 */ /* 0x00052600080011ff */
[----:B----4-:R-:W-:Y:S05]  /*74f0*/  @!P0 NANOSLEEP.SYNCS 0x989680 ;  /* 0x009896800000895d */ /* 0x010fea0003900000 */
[----:B------:R-:W4:Y:S02]  /*7500*/  @!P0 SYNCS.PHASECHK.TRANS64 P0, [R0+URZ+0x358], R3 ;  /* 0x00035803000085a7 */ /* 0x000f2400080010ff */
[----:B-1-34-:R-:W-:Y:S05]  /*7510*/  @P0 EXIT ;  /* 0x000000000000094d */ /* 0x01afea0003800000 */
[----:B------:R-:W-:Y:S05]  /*7520*/  BRA `(.L_x_145) ;  /* 0xfffffffc00e87947 */ /* 0x000fea000383ffff */
.L_x_134:
[----:B------:R-:W-:-:S06]  /*7530*/  UISETP.GE.AND UP0, UPT, UR25, 0x4, UPT ;  /* 0x000000041900788c */ /* 0x000fcc000bf06270 */
[----:B------:R-:W-:-:S13]  /*7540*/  PLOP3.LUT P0, PT, PT, PT, UP0, 0x80, 0x8 ;  /* 0x000000000008781c */ /* 0x000fda0003f0f008 */
[----:B------:R-:W-:Y:S05]  /*7550*/  @!P0 EXIT ;  /* 0x000000000000894d */ /* 0x000fea0003800000 */
[----:B------:R-:W-:Y:S01]  /*7560*/  BAR.SYNC.DEFER_BLOCKING 0x6, 0xa0 ;  /* 0x0182800000007b1d */ /* 0x000fe20000010000 */
[C---:B------:R-:W-:Y:S01]  /*7570*/  IMAD.SHL.U32 R89, R99.reuse, 0x20, RZ ;  /* 0x0000002063597824 */ /* 0x040fe200078e00ff */
[----:B------:R-:W-:Y:S01]  /*7580*/  CS2R R96, SRZ ;  /* 0x0000000000607805 */ /* 0x000fe2000001ff00 */
[C---:B------:R-:W-:Y:S01]  /*7590*/  IMAD.SHL.U32 R5, R99.reuse, 0x4, RZ ;  /* 0x0000000463057824 */ /* 0x040fe200078e00ff */
[----:B------:R-:W-:Y:S01]  /*75a0*/  CS2R R94, SRZ ;  /* 0x00000000005e7805 */ /* 0x000fe2000001ff00 */
[----:B------:R-:W-:Y:S01]  /*75b0*/  IMAD.U32 R37, R99, 0x10000, RZ ;  /* 0x0001000063257824 */ /* 0x000fe200078e00ff */
[----:B------:R-:W-:Y:S01]  /*75c0*/  UMOV UR44, 0x400 ;  /* 0x00000400002c7882 */ /* 0x000fe20000000000 */
[----:B------:R-:W-:Y:S01]  /*75d0*/  LOP3.LUT R4, R89, 0x80, RZ, 0xc0, !PT ;  /* 0x0000008059047812 */ /* 0x000fe200078ec0ff */
[----:B------:R-:W-:Y:S01]  /*75e0*/  ULEA UR44, UR45, UR44, 0x18 ;  /* 0x0000002c2d2c7291 */ /* 0x000fe2000f8ec0ff */
[----:B------:R-:W1:Y:S01]  /*75f0*/  LDC.64 R84, c[0x0][0x888] ;  /* 0x00022200ff547b82 */ /* 0x000e620000000a00 */
[C---:B------:R-:W-:Y:S01]  /*7600*/  IMAD.SHL.U32 R7, R91.reuse, 0x400, RZ ;  /* 0x000004005b077824 */ /* 0x040fe200078e00ff */
[----:B------:R-:W-:Y:S01]  /*7610*/  LOP3.LUT R5, R4, 0x10, R5, 0xf8, !PT ;  /* 0x0000001004057812 */ /* 0x000fe200078ef805 */
[----:B------:R-:W-:Y:S01]  /*7620*/  IMAD.SHL.U32 R4, R91, 0x200000, RZ ;  /* 0x002000005b047824 */ /* 0x000fe200078e00ff */
[C---:B------:R-:W-:Y:S01]  /*7630*/  LOP3.LUT R88, R89.reuse, 0xb60, RZ, 0xc0, !PT ;  /* 0x00000b6059587812 */ /* 0x040fe200078ec0ff */
[----:B------:R-:W-:Y:S01]  /*7640*/  UIADD3 UR4, UPT, UPT, UR44, 0x2500, URZ ;  /* 0x000025002c047890 */ /* 0x000fe2000fffe0ff */
[----:B------:R-:W-:Y:S01]  /*7650*/  LOP3.LUT P0, RZ, R89, 0x80, RZ, 0xc0, !PT ;  /* 0x0000008059ff7812 */ /* 0x000fe2000780c0ff */
[----:B------:R-:W-:Y:S01]  /*7660*/  IMAD.MOV.U32 R36, RZ, RZ, RZ ;  /* 0x000000ffff247224 */ /* 0x000fe200078e00ff */
[----:B------:R-:W2:Y:S01]  /*7670*/  LDC.64 R86, c[0x0][0x890] ;  /* 0x00022400ff567b82 */ /* 0x000ea20000000a00 */
[----:B------:R-:W-:Y:S01]  /*7680*/  LOP3.LUT R4, R4, 0x200000, RZ, 0xc0, !PT ;  /* 0x0020000004047812 */ /* 0x000fe200078ec0ff */
[----:B------:R-:W-:Y:S01]  /*7690*/  IMAD.MOV.U32 R93, RZ, RZ, RZ ;  /* 0x000000ffff5d7224 */ /* 0x000fe200078e00ff */
[----:B------:R-:W-:Y:S01]  /*76a0*/  LOP3.LUT R88, R88, 0x400, R7, 0xf8, !PT ;  /* 0x0000040058587812 */ /* 0x000fe200078ef807 */
[----:B------:R-:W-:Y:S01]  /*76b0*/  IMAD.U32 R98, RZ, RZ, UR4 ;  /* 0x00000004ff627e24 */ /* 0x000fe2000f8e00ff */
[----:B------:R-:W-:Y:S01]  /*76c0*/  LOP3.LUT R37, R4, 0x400000, R37, 0xf8, !PT ;  /* 0x0040000004257812 */ /* 0x000fe200078ef825 */
[----:B------:R-:W3:Y:S01]  /*76d0*/  LDCU UR58, c[0x0][0x370] ;  /* 0x00006e00ff3a77ac */ /* 0x000ee20008000800 */
[----:B------:R-:W4:Y:S01]  /*76e0*/  LDS R0, [UR44+0x420] ;  /* 0x0004202cff007984 */ /* 0x000f220008000800 */
[----:B------:R-:W1:Y:S01]  /*76f0*/  LDC.64 R82, c[0x0][0x8b0] ;  /* 0x00022c00ff527b82 */ /* 0x000e620000000a00 */
[----:B------:R-:W-:Y:S01]  /*7700*/  LOP3.LUT R88, R88, R5, RZ, 0xfc, !PT ;  /* 0x0000000558587212 */ /* 0x000fe200078efcff */
[----:B------:R-:W1:Y:S01]  /*7710*/  LDCU UR43, c[0x0][0xb0c] ;  /* 0x00016180ff2b77ac */ /* 0x000e620008000800 */
[----:B------:R-:W-:Y:S01]  /*7720*/  LOP3.LUT R99, R99, 0x60, RZ, 0xc0, !PT ;  /* 0x0000006063637812 */ /* 0x000fe200078ec0ff */
[----:B------:R-:W1:Y:S04]  /*7730*/  LDCU UR63, c[0x0][0xb20] ;  /* 0x00016400ff3f77ac */ /* 0x000e680008000800 */
[----:B------:R-:W1:Y:S01]  /*7740*/  LDC.64 R80, c[0x0][0x8a8] ;  /* 0x00022a00ff507b82 */ /* 0x000e620000000a00 */
[----:B------:R-:W1:Y:S01]  /*7750*/  LDCU UR39, c[0x0][0xb30] ;  /* 0x00016600ff2777ac */ /* 0x000e620008000800 */
[----:B------:R-:W1:Y:S01]  /*7760*/  LDCU.64 UR56, c[0x0][0x888] ;  /* 0x00011100ff3877ac */ /* 0x000e620008000a00 */
[----:B------:R-:W1:Y:S01]  /*7770*/  LDCU.64 UR40, c[0x0][0xb28] ;  /* 0x00016500ff2877ac */ /* 0x000e620008000a00 */
[----:B------:R-:W1:Y:S01]  /*7780*/  LDCU.128 UR52, c[0x0][0xb10] ;  /* 0x00016200ff3477ac */ /* 0x000e620008000c00 */
[----:B------:R-:W1:Y:S01]  /*7790*/  LDCU UR47, c[0x0][0x374] ;  /* 0x00006e80ff2f77ac */ /* 0x000e620008000800 */
[----:B------:R-:W-:Y:S01]  /*77a0*/  UIADD3 UR60, UPT, UPT, UR44, 0x500, URZ ;  /* 0x000005002c3c7890 */ /* 0x000fe2000fffe0ff */
[----:B----4-:R-:W-:Y:S01]  /*77b0*/  IMAD.IADD R37, R0, 0x1, R37 ;  /* 0x0000000100257824 */ /* 0x010fe200078e0225 */
[----:B--23--:R-:W-:-:S10]  /*77c0*/  P2R R0, PR, RZ, 0x1 ;  /* 0x00000001ff007803 */ /* 0x00cfd40000000000 */
.L_x_171:
[C---:B------:R-:W-:Y:S02]  /*77d0*/  LEA R3, R93.reuse, UR44, 0x3 ;  /* 0x0000002c5d037c11 */ /* 0x040fe4000f8e18ff */
[----:B------:R-:W-:Y:S02]  /*77e0*/  SHF.L.U32 R0, R96, 0x1f, RZ ;  /* 0x0000001f60007819 */ /* 0x000fe400000006ff */
[----:B------:R-:W-:Y:S02]  /*77f0*/  LEA R5, R93, UR44, 0x4 ;  /* 0x0000002c5d057c11 */ /* 0x000fe4000f8e20ff */
[----:B------:R-:W2:Y:S02]  /*7800*/  SYNCS.PHASECHK.TRANS64.TRYWAIT P0, [R3+URZ+0x370], R0 ;  /* 0x00037000030075a7 */ /* 0x000ea400080011ff */
[----:B-12---:R-:W-:Y:S05]  /*7810*/  @!P0 BRA `(.L_x_146) ;  /* 0x0000004400408947 */ /* 0x006fea0003800000 */
.L_x_306:
[----:B------:R-:W3:Y:S01]  /*7820*/  LDS.128 R4, [R5+0x400] ;  /* 0x0004000005047984 */ /* 0x000ee20000000c00 */
[----:B------:R-:W-:Y:S01]  /*7830*/  UISETP.GE.AND UP0, UPT, UR42, 0x1, UPT ;  /* 0x000000012a00788c */ /* 0x000fe2000bf06270 */
[----:B------:R-:W-:Y:S01]  /*7840*/  @!PT LDS RZ, [RZ] ;  /* 0x00000000fffff984 */ /* 0x000fe20000000800 */
[----:B------:R-:W-:Y:S01]  /*7850*/  @!PT LDS RZ, [RZ] ;  /* 0x00000000fffff984 */ /* 0x000fe20000000800 */
[----:B------:R-:W-:Y:S01]  /*7860*/  @!PT LDS RZ, [RZ] ;  /* 0x00000000fffff984 */ /* 0x000fe20000000800 */
[----:B------:R-:W-:Y:S01]  /*7870*/  @!PT LDS RZ, [RZ] ;  /* 0x00000000fffff984 */ /* 0x000fe20000000800 */
[----:B------:R4:W-:Y:S06]  /*7880*/  MEMBAR.ALL.CTA ;  /* 0x0000000000007992 */ /* 0x0009ec0000008000 */
[----:B----4-:R-:W4:Y:S01]  /*7890*/  FENCE.VIEW.ASYNC.S ;  /* 0x00000000000073c6 */ /* 0x010f220000000000 */
[----:B---3--:R-:W-:Y:S11]  /*78a0*/  LOP3.LUT P0, RZ, R6, 0x1, RZ, 0xc0, !PT ;  /* 0x0000000106ff7812 */ /* 0x008ff6000780c0ff */
[----:B------:R-:W-:Y:S02]  /*78b0*/  @!UPT UIADD3 URZ, UPT, UPT, URZ, URZ, URZ ;  /* 0x000000fffffff290 */ /* 0x000fe4000fffe0ff */
[----:B----4-:R-:W-:Y:S01]  /*78c0*/  VOTEU.ANY UP1, P0 ;  /* 0x0000000000ff7886 */ /* 0x010fe20000020100 */
[----:B------:R-:W-:Y:S01]  /*78d0*/  PLOP3.LUT P0, PT, PT, PT, UP1, 0x80, 0x8 ;  /* 0x000000000008781c */ /* 0x000fe20003f0f018 */
[----:B------:R-:W-:Y:S11]  /*78e0*/  UP2UR UR46, UPR, URZ, 0x2 ;  /* 0x00000002ff2e7883 */ /* 0x000ff60008000000 */
[----:B------:R-:W-:Y:S01]  /*78f0*/  @!UPT UIADD3 URZ, UPT, UPT, URZ, URZ, URZ ;  /* 0x000000fffffff290 */ /* 0x000fe2000fffe0ff */
[----:B--2---:R-:W-:Y:S02]  /*7900*/  @P0 SHF.R.U32.HI R0, RZ, 0x10, R5 ;  /* 0x00000010ff000819 */ /* 0x004fe40000011605 */
        /* <DEDUP_REMOVED lines=12> */
[----:B-1----:R-:W-:Y:S02]  /*79d0*/  UIMAD.WIDE.U32 UR4, UR47, UR55, URZ ;  /* 0x000000372f0472a5 */ /* 0x002fe4000f8e00ff */
[----:B------:R-:W-:Y:S02]  /*79e0*/  UIMAD.WIDE.U32 UR6, UR58, UR52, URZ ;  /* 0x000000343a0672a5 */ /* 0x000fe4000f8e00ff */
[----:B------:R-:W-:Y:S02]  /*79f0*/  UISETP.NE.AND UP0, UPT, UR54, 0x1, UPT ;  /* 0x000000013600788c */ /* 0x000fe4000bf05270 */
[----:B------:R-:W-:Y:S02]  /*7a00*/  UIMAD.WIDE.U32 UR8, UR37, UR55, URZ ;  /* 0x00000037250872a5 */ /* 0x000fe4000f8e00ff */
[----:B------:R-:W-:Y:S02]  /*7a10*/  UIMAD.WIDE.U32 UR10, UR38, UR52, URZ ;  /* 0x00000034260a72a5 */ /* 0x000fe4000f8e00ff */
[----:B------:R-:W-:Y:S02]  /*7a20*/  UISETP.NE.AND UP1, UPT, UR43, 0x1, UPT ;  /* 0x000000012b00788c */ /* 0x000fe4000bf25270 */
[----:B------:R-:W-:Y:S01]  /*7a30*/  UISETP.NE.AND UP2, UPT, UR42, 0x1, UPT ;  /* 0x000000012a00788c */ /* 0x000fe2000bf45270 */
[----:B------:R-:W-:Y:S02]  /*7a40*/  UMOV UR4, UR5 ;  /* 0x0000000500047c82 */ /* 0x000fe40008000000 */
[----:B------:R-:W-:Y:S03]  /*7a50*/  USHF.R.U32.HI UR5, URZ, UR63, UR4 ;  /* 0x0000003fff057299 */ /* 0x000fe60008011604 */
[----:B------:R-:W-:Y:S02]  /*7a60*/  UMOV UR4, UR7 ;  /* 0x0000000700047c82 */ /* 0x000fe40008000000 */
[----:B------:R-:W-:Y:S02]  /*7a70*/  USHF.R.U32.HI UR7, URZ, UR53, UR4 ;  /* 0x00000035ff077299 */ /* 0x000fe40008011604 */
[----:B------:R-:W-:Y:S02]  /*7a80*/  USEL UR4, UR47, UR5, !UP0 ;  /* 0x000000052f047287 */ /* 0x000fe4000c000000 */
[----:B------:R-:W-:Y:S01]  /*7a90*/  USEL UR7, UR58, UR7, !UP1 ;  /* 0x000000073a077287 */ /* 0x000fe2000c800000 */
[----:B------:R-:W-:Y:S01]  /*7aa0*/  UMOV UR5, UR9 ;  /* 0x0000000900057c82 */ /* 0x000fe20008000000 */
[----:B------:R-:W-:Y:S02]  /*7ab0*/  UIMAD.WIDE.U32 UR8, UR4, UR40, URZ ;  /* 0x00000028040872a5 */ /* 0x000fe4000f8e00ff */
[----:B------:R-:W-:Y:S03]  /*7ac0*/  USHF.R.U32.HI UR6, URZ, UR63, UR5 ;  /* 0x0000003fff067299 */ /* 0x000fe60008011605 */
[----:B------:R-:W-:Y:S01]  /*7ad0*/  UMOV UR5, UR11 ;  /* 0x0000000b00057c82 */ /* 0x000fe20008000000 */
[----:B------:R-:W-:Y:S02]  /*7ae0*/  UIMAD.WIDE.U32 UR10, UR7, UR40, URZ ;  /* 0x00000028070a72a5 */ /* 0x000fe4000f8e00ff */
[----:B------:R-:W-:Y:S02]  /*7af0*/  USHF.R.U32.HI UR12, URZ, UR53, UR5 ;  /* 0x00000035ff0c7299 */ /* 0x000fe40008011605 */
[----:B------:R-:W-:Y:S01]  /*7b00*/  USEL UR6, UR37, UR6, !UP0 ;  /* 0x0000000625067287 */ /* 0x000fe2000c000000 */
[----:B------:R-:W-:Y:S02]  /*7b10*/  UMOV UR5, UR9 ;  /* 0x0000000900057c82 */ /* 0x000fe40008000000 */
[----:B------:R-:W-:Y:S01]  /*7b20*/  UMOV UR10, UR11 ;  /* 0x0000000b000a7c82 */ /* 0x000fe20008000000 */
[----:B------:R-:W-:Y:S02]  /*7b30*/  @UP2 USHF.R.U32.HI UR4, URZ, UR41, UR5 ;  /* 0x00000029ff042299 */ /* 0x000fe40008011605 */
[----:B------:R-:W-:Y:S02]  /*7b40*/  @UP2 USHF.R.U32.HI UR7, URZ, UR41, UR10 ;  /* 0x00000029ff072299 */ /* 0x000fe4000801160a */
[----:B------:R-:W-:Y:S02]  /*7b50*/  UIMAD UR4, UR42, UR4, URZ ;  /* 0x000000042a0472a4 */ /* 0x000fe4000f8e02ff */
[----:B------:R-:W-:Y:S02]  /*7b60*/  UIMAD.WIDE.U32 UR10, UR6, UR40, URZ ;  /* 0x00000028060a72a5 */ /* 0x000fe4000f8e00ff */
[----:B------:R-:W-:Y:S02]  /*7b70*/  USEL UR5, UR38, UR12, !UP1 ;  /* 0x0000000c26057287 */ /* 0x000fe4000c800000 */
[----:B------:R-:W-:Y:S02]  /*7b80*/  UIMAD UR8, UR42, UR7, URZ ;  /* 0x000000072a0872a4 */ /* 0x000fe4000f8e02ff */
[----:B------:R-:W-:Y:S03]  /*7b90*/  UISETP.GE.AND UP0, UPT, UR6, UR4, UPT ;  /* 0x000000040600728c */ /* 0x000fe6000bf06270 */
[----:B------:R-:W-:Y:S01]  /*7ba0*/  UMOV UR4, UR11 ;  /* 0x0000000b00047c82 */ /* 0x000fe20008000000 */
[----:B------:R-:W-:Y:S02]  /*7bb0*/  UISETP.GE.OR UP0, UPT, UR5, UR8, UP0 ;  /* 0x000000080500728c */ /* 0x000fe40008706670 */
[----:B------:R-:W-:Y:S02]  /*7bc0*/  USHF.R.U32.HI UR4, URZ, UR41, UR4 ;  /* 0x00000029ff047299 */ /* 0x000fe40008011604 */
[----:B------:R-:W-:Y:S02]  /*7bd0*/  UIMAD.WIDE.U32 UR8, UR5, UR40, URZ ;  /* 0x00000028050872a5 */ /* 0x000fe4000f8e00ff */
[----:B------:R-:W-:Y:S02]  /*7be0*/  USEL UR11, UR6, UR4, !UP2 ;  /* 0x00000004060b7287 */ /* 0x000fe4000d000000 */
[----:B------:R-:W-:Y:S02]  /*7bf0*/  UIADD3 UR8, UPT, UPT, -UR5, URZ, URZ ;  /* 0x000000ff05087290 */ /* 0x000fe4000fffe1ff */
[----:B------:R-:W-:Y:S01]  /*7c00*/  UIADD3 UR10, UPT, UPT, -UR11, URZ, URZ ;  /* 0x000000ff0b0a7290 */ /* 0x000fe2000fffe1ff */
[----:B------:R-:W-:Y:S01]  /*7c10*/  @!UP0 UMOV UR4, UR9 ;  /* 0x0000000900048c82 */ /* 0x000fe20008000000 */
[----:B------:R-:W-:Y:S02]  /*7c20*/  UIADD3 UR9, UPT, UPT, -UR6, URZ, URZ ;  /* 0x000000ff06097290 */ /* 0x000fe4000fffe1ff */
[----:B------:R-:W-:Y:S02]  /*7c30*/  @!UP0 USHF.R.U32.HI UR4, URZ, UR41, UR4 ;  /* 0x00000029ff048299 */ /* 0x000fe40008011604 */
[----:B------:R-:W-:Y:S02]  /*7c40*/  UIMAD UR10, UR42, UR10, UR6 ;  /* 0x0000000a2a0a72a4 */ /* 0x000fe4000f8e0206 */
[----:B------:R-:W-:Y:S04]  /*7c50*/  @!UP0 USEL UR4, UR5, UR4, !UP2 ;  /* 0x0000000405048287 */ /* 0x000fe8000d000000 */
[----:B------:R-:W-:Y:S02]  /*7c60*/  @!UP0 UIMAD UR10, UR7, UR10, UR4 ;  /* 0x0000000a070a82a4 */ /* 0x000fe4000f8e0204 */
[----:B------:R-:W-:Y:S02]  /*7c70*/  @!UP0 UIADD3 UR11, UPT, UPT, UR11, -UR4, URZ ;  /* 0x800000040b0b8290 */ /* 0x000fe4000fffe0ff */
[----:B------:R-:W-:Y:S02]  /*7c80*/  UIMAD UR7, UR43, UR8, UR38 ;  /* 0x000000082b0772a4 */ /* 0x000fe4000f8e0226 */
[----:B------:R-:W-:Y:S02]  /*7c90*/  @!UP0 UIMAD UR6, UR11, UR42, UR5 ;  /* 0x0000002a0b0682a4 */ /* 0x000fe4000f8e0205 */
[----:B------:R-:W-:Y:S01]  /*7ca0*/  UIMAD UR4, UR54, UR9, UR37 ;  /* 0x00000009360472a4 */ /* 0x000fe2000f8e0225 */
[----:B------:R-:W-:Y:S02]  /*7cb0*/  @!UP0 UMOV UR5, UR10 ;  /* 0x0000000a00058c82 */ /* 0x000fe40008000000 */
[----:B------:R-:W-:Y:S02]  /*7cc0*/  UIMAD UR38, UR5, UR43, UR7 ;  /* 0x0000002b052672a4 */ /* 0x000fe4000f8e0207 */
[----:B------:R-:W-:Y:S11]  /*7cd0*/  UIMAD UR37, UR6, UR54, UR4 ;  /* 0x00000036062572a4 */ /* 0x000ff6000f8e0204 */
[----:B------:R-:W-:Y:S01]  /*7ce0*/  @!UPT UIADD3 URZ, UPT, UPT, URZ, URZ, URZ ;  /* 0x000000fffffff290 */ /* 0x000fe2000fffe0ff */
.L_x_147:
[----:B-1----:R-:W-:Y:S01]  /*7cf0*/  UISETP.NE.AND UP0, UPT, UR39, 0x1, UPT ;  /* 0x000000012700788c */ /* 0x002fe2000bf05270 */
[----:B------:R-:W-:Y:S01]  /*7d00*/  IADD3 R93, PT, PT, R93, 0x1, RZ ;  /* 0x000000015d5d7810 */ /* 0x000fe20007ffe0ff */
[----:B------:R-:W-:Y:S02]  /*7d10*/  USHF.L.U32 UR50, UR20, 0x6, URZ ;  /* 0x0000000614327899 */ /* 0x000fe400080006ff */
[----:B------:R-:W-:Y:S07]  /*7d20*/  USHF.L.U32 UR49, UR28, 0x7, URZ ;  /* 0x000000071c317899 */ /* 0x000fee00080006ff */
[----:B------:R-:W1:Y:S01]  /*7d30*/  @!UP0 LDCU.128 UR12, c[0x0][0xb10] ;  /* 0x00016200ff0c87ac */ /* 0x000e620008000c00 */
[----:B------:R-:W3:Y:S01]  /*7d40*/  @!UP0 LDCU UR5, c[0x0][0xb0c] ;  /* 0x00016180ff0587ac */ /* 0x000ee20008000800 */
[----:B------:R-:W4:Y:S01]  /*7d50*/  @!UP0 LDCU UR10, c[0x0][0xb20] ;  /* 0x00016400ff0a87ac */ /* 0x000f220008000800 */
[----:B-1----:R-:W-:Y:S02]  /*7d60*/  UIMAD.WIDE.U32 UR8, UR38, UR12, URZ ;  /* 0x0000000c260872a5 */ /* 0x002fe4000f8e00ff */
[----:B------:R-:W-:Y:S02]  /*7d70*/  UIMAD.WIDE.U32 UR6, UR37, UR15, URZ ;  /* 0x0000000f250672a5 */ /* 0x000fe4000f8e00ff */
[----:B------:R-:W-:Y:S03]  /*7d80*/  @!UP0 UISETP.NE.AND UP1, UPT, UR14, 0x1, UPT ;  /* 0x000000010e00888c */ /* 0x000fe6000bf25270 */
[----:B------:R-:W-:Y:S01]  /*7d90*/  @!UP0 UMOV UR4, UR9 ;  /* 0x0000000900048c82 */ /* 0x000fe20008000000 */
[----:B---3--:R-:W-:Y:S02]  /*7da0*/  @!UP0 UISETP.NE.AND UP2, UPT, UR5, 0x1, UPT ;  /* 0x000000010500888c */ /* 0x008fe4000bf45270 */
[----:B------:R-:W-:Y:S01]  /*7db0*/  @!UP0 USHF.R.U32.HI UR4, URZ, UR13, UR4 ;  /* 0x0000000dff048299 */ /* 0x000fe20008011604 */
[----:B------:R-:W-:Y:S02]  /*7dc0*/  @!UP0 UMOV UR6, UR7 ;  /* 0x0000000700068c82 */ /* 0x000fe40008000000 */
[----:B----4-:R-:W-:Y:S02]  /*7dd0*/  @!UP0 USHF.R.U32.HI UR6, URZ, UR10, UR6 ;  /* 0x0000000aff068299 */ /* 0x010fe40008011606 */
[----:B------:R-:W-:Y:S02]  /*7de0*/  @!UP0 USEL UR7, UR38, UR4, !UP2 ;  /* 0x0000000426078287 */ /* 0x000fe4000d000000 */
[----:B------:R-:W-:Y:S04]  /*7df0*/  @!UP0 USEL UR6, UR37, UR6, !UP1 ;  /* 0x0000000625068287 */ /* 0x000fe8000c800000 */
[----:B------:R-:W-:Y:S02]  /*7e00*/  @!UP0 UIADD3 UR4, UPT, UPT, -UR7, UR6, URZ ;  /* 0x0000000607048290 */ /* 0x000fe4000fffe1ff */
[----:B------:R-:W-:Y:S02]  /*7e10*/  @!UP0 UIADD3 UR6, UPT, UPT, UR7, -UR6, URZ ;  /* 0x8000000607068290 */ /* 0x000fe4000fffe0ff */
[----:B------:R-:W-:Y:S02]  /*7e20*/  @!UP0 UIMAD UR38, UR4, UR5, UR38 ;  /* 0x00000005042682a4 */ /* 0x000fe4000f8e0226 */
[----:B------:R-:W-:Y:S02]  /*7e30*/  @!UP0 UIMAD UR37, UR6, UR14, UR37 ;  /* 0x0000000e062582a4 */ /* 0x000fe4000f8e0225 */
[----:B------:R-:W-:Y:S09]  /*7e40*/  ULOP3.LUT UP0, URZ, UR60, 0x90, URZ, 0xc0, !UPT ;  /* 0x000000903cff7892 */ /* 0x000ff2000f80c0ff */
[----:B------:R-:W-:Y:S05]  /*7e50*/  BRA.U !UP0, `(.L_x_148) ;  /* 0x0000000108407547 */ /* 0x000fea000b800000 */
[----:B------:R-:W1:Y:S01]  /*7e60*/  LDCU.64 UR8, c[0x4][0x80] ;  /* 0x01001000ff0877ac */ /* 0x000e620008000a00 */
[----:B------:R-:W-:Y:S01]  /*7e70*/  MOV R3, 0x0 ;  /* 0x0000000000037802 */ /* 0x000fe20000000f00 */
[----:B------:R-:W-:Y:S02]  /*7e80*/  HFMA2 R12, -RZ, RZ, 0, 5.9604644775390625e-08 ;  /* 0x00000001ff0c7431 */ /* 0x000fe400000001ff */
[----:B------:R-:W-:Y:S02]  /*7e90*/  IMAD.MOV.U32 R8, RZ, RZ, 0x70 ;  /* 0x00000070ff087424 */ /* 0x000fe400078e00ff */
[----:B------:R-:W-:Y:S01]  /*7ea0*/  IMAD.MOV.U32 R13, RZ, RZ, RZ ;  /* 0x000000ffff0d7224 */ /* 0x000fe200078e00ff */
[----:B------:R-:W3:Y:S01]  /*7eb0*/  LDCU.64 UR6, c[0x4][0x88] ;  /* 0x01001100ff0677ac */ /* 0x000ee20008000a00 */
[----:B------:R-:W4:Y:S01]  /*7ec0*/  LDC.64 R2, c[0x4][R3] ;  /* 0x0100000003027b82 */ /* 0x000f220000000a00 */
[----:B------:R-:W2:Y:S01]  /*7ed0*/  LDCU.64 UR4, c[0x4][0x8] ;  /* 0x01000100ff0477ac */ /* 0x000ea20008000a00 */
[----:B-1----:R-:W-:Y:S01]  /*7ee0*/  MOV R5, UR9 ;  /* 0x0000000900057c02 */ /* 0x002fe20008000f00 */
[----:B------:R-:W-:Y:S01]  /*7ef0*/  IMAD.U32 R4, RZ, RZ, UR8 ;  /* 0x00000008ff047e24 */ /* 0x000fe2000f8e00ff */
[----:B---3--:R-:W-:Y:S01]  /*7f00*/  MOV R7, UR7 ;  /* 0x0000000700077c02 */ /* 0x008fe20008000f00 */
[----:B------:R-:W-:Y:S01]  /*7f10*/  IMAD.U32 R6, RZ, RZ, UR6 ;  /* 0x00000006ff067e24 */ /* 0x000fe2000f8e00ff */
[----:B--2---:R-:W-:Y:S01]  /*7f20*/  MOV R11, UR5 ;  /* 0x00000005000b7c02 */ /* 0x004fe20008000f00 */
[----:B------:R-:W-:Y:S02]  /*7f30*/  IMAD.U32 R10, RZ, RZ, UR4 ;  /* 0x00000004ff0a7e24 */ /* 0x000fe4000f8e00ff */
[----:B------:R-:W-:Y:S07]  /*7f40*/  LEPC R20, `(.L_x_148) ;  /* 0x000000001014794e */ /* 0x000fee0000000000 */
[----:B----45:R-:W-:Y:S05]  /*7f50*/  CALL.ABS.NOINC R2 ;  /* 0x0000000002007343 */ /* 0x030fea0003c00000 */
.L_x_148:
[----:B------:R-:W-:Y:S01]  /*7f60*/  LOP3.LUT P0, RZ, R98, 0x90, RZ, 0xc0, !PT ;  /* 0x0000009062ff7812 */ /* 0x000fe2000780c0ff */
[----:B------:R-:W-:Y:S11]  /*7f70*/  BSSY.RECONVERGENT B6, `(.L_x_149) ;  /* 0x0000013000067945 */ /* 0x000ff60003800200 */
[----:B------:R-:W-:Y:S01]  /*7f80*/  @!UPT UIADD3 URZ, UPT, UPT, URZ, URZ, URZ ;  /* 0x000000fffffff290 */ /* 0x000fe2000fffe0ff */
[----:B------:R-:W-:Y:S05]  /*7f90*/  @!P0 BRA `(.L_x_150) ;  /* 0x0000000000408947 */ /* 0x000fea0003800000 */
        /* <DEDUP_REMOVED lines=16> */
.L_x_150:
[----:B------:R-:W-:Y:S05]  /*80a0*/  BSYNC.RECONVERGENT B6 ;  /* 0x0000000000067941 */ /* 0x000fea0003800200 */
.L_x_149:
[----:B------:R-:W-:Y:S02]  /*80b0*/  ISETP.NE.U32.AND P0, PT, RZ, UR56, PT ;  /* 0x00000038ff007c0c */ /* 0x000fe4000bf05070 */
[C---:B------:R-:W-:Y:S02]  /*80c0*/  ISETP.NE.U32.AND P4, PT, R86.reuse, RZ, PT ;  /* 0x000000ff5600720c */ /* 0x040fe40003f85070 */
[----:B------:R-:W-:Y:S02]  /*80d0*/  ISETP.NE.U32.AND P1, PT, R86, RZ, PT ;  /* 0x000000ff5600720c */ /* 0x000fe40003f25070 */
[----:B------:R-:W-:Y:S02]  /*80e0*/  ISETP.NE.AND.EX P0, PT, RZ, UR57, PT, P0 ;  /* 0x00000039ff007c0c */ /* 0x000fe4000bf05300 */
[C---:B------:R-:W-:Y:S02]  /*80f0*/  ISETP.NE.AND.EX P4, PT, R87.reuse, RZ, PT, P4 ;  /* 0x000000ff5700720c */ /* 0x040fe40003f85340 */
[----:B------:R-:W-:Y:S02]  /*8100*/  ISETP.NE.AND.EX P1, PT, R87, RZ, P0, P1 ;  /* 0x000000ff5700720c */ /* 0x000fe40000725310 */
[----:B------:R-:W-:Y:S02]  /*8110*/  ISETP.NE.U32.AND P5, PT, R82, RZ, PT ;  /* 0x000000ff5200720c */ /* 0x000fe40003fa5070 */
[----:B------:R-:W-:Y:S02]  /*8120*/  ISETP.NE.U32.AND P2, PT, RZ, UR56, PT ;  /* 0x00000038ff007c0c */ /* 0x000fe4000bf45070 */
[----:B------:R-:W-:Y:S02]  /*8130*/  PLOP3.LUT P0, PT, PT, PT, PT, 0x8, 0x80 ;  /* 0x000000000080781c */ /* 0x000fe40003f0e170 */
[----:B------:R-:W-:Y:S02]  /*8140*/  ISETP.NE.AND.EX P5, PT, R83, RZ, PT, P5 ;  /* 0x000000ff5300720c */ /* 0x000fe40003fa5350 */
[----:B------:R-:W-:Y:S03]  /*8150*/  ISETP.NE.AND.EX P2, PT, RZ, UR57, PT, P2 ;  /* 0x00000039ff007c0c */ /* 0x000fe6000bf45320 */
[----:B------:R-:W-:Y:S01]  /*8160*/  @!P1 PLOP3.LUT P0, PT, P4, PT, PT, 0x80, 0x8 ;  /* 0x000000000008981c */ /* 0x000fe2000270f070 */
[----:B------:R-:W-:Y:S01]  /*8170*/  @!UPT UIADD3 URZ, UPT, UPT, URZ, URZ, URZ ;  /* 0x000000fffffff290 */ /* 0x000fe2000fffe0ff */
[----:B------:R-:W-:Y:S11]  /*8180*/  @!P4 BRA `(.L_x_151) ;  /* 0x000000000030c947 */ /* 0x000ff60003800000 */
[----:B------:R-:W-:Y:S01]  /*8190*/  ISETP.NE.U32.AND P3, PT, R84, RZ, PT ;  /* 0x000000ff5400720c */ /* 0x000fe20003f65070 */
[----:B------:R-:W1:Y:S01]  /*81a0*/  LDCU.64 UR4, c[0x0][0x358] ;  /* 0x00006b00ff0477ac */ /* 0x000e620008000a00 */
[----:B------:R-:W-:Y:S02]  /*81b0*/  IMAD.MOV.U32 R90, RZ, RZ, 0x1 ;  /* 0x00000001ff5a7424 */ /* 0x000fe400078e00ff */
[----:B------:R-:W-:Y:S11]  /*81c0*/  ISETP.NE.AND.EX P3, PT, R85, RZ, PT, P3 ;  /* 0x000000ff5500720c */ /* 0x000ff60003f65330 */
[----:B------:R-:W-:Y:S02]  /*81d0*/  @!UPT UIADD3 URZ, UPT, UPT, URZ, URZ, URZ ;  /* 0x000000fffffff290 */ /* 0x000fe4000fffe0ff */
[----:B------:R-:W3:Y:S01]  /*81e0*/  @P3 LDC.64 R2, c[0x0][0x888] ;  /* 0x00022200ff023b82 */ /* 0x000ee20000000a00 */
[----:B--2---:R-:W-:Y:S04]  /*81f0*/  @P3 IMAD R0, R86, UR36, RZ ;  /* 0x0000002456003c24 */ /* 0x004fe8000f8e02ff */
[----:B---3--:R-:W-:Y:S04]  /*8200*/  @P3 IMAD.WIDE R2, R0, 0x4, R2 ;  /* 0x0000000400023825 */ /* 0x008fe800078e0202 */
[----:B------:R-:W-:Y:S01]  /*8210*/  HFMA2 R0, -RZ, RZ, 0, 5.9604644775390625e-08 ;  /* 0x00000001ff007431 */ /* 0x000fe200000001ff */
[----:B-1---5:R1:W5:Y:S04]  /*8220*/  @P3 LDG.E R41, desc[UR4][R2.64] ;  /* 0x0000000402293981 */ /* 0x022368000c1e1900 */
[----:B------:R-:W-:Y:S01]  /*8230*/  @!P3 PRMT R90, R0, 0x7610, R90 ;  /* 0x00007610005ab816 */ /* 0x000fe2000000005a */
[----:B-1----:R-:W3:Y:S06]  /*8240*/  @!P3 LDC R41, c[0x0][0x880] ;  /* 0x00022000ff29bb82 */ /* 0x002eec0000000800 */
.L_x_151:
[----:B------:R-:W-:Y:S05]  /*8250*/  @!P5 BRA `(.L_x_152) ;  /* 0x000000000024d947 */ /* 0x000fea0003800000 */
[----:B------:R-:W-:Y:S01]  /*8260*/  ISETP.NE.U32.AND P3, PT, R80, RZ, PT ;  /* 0x000000ff5000720c */ /* 0x000fe20003f65070 */
[----:B------:R-:W1:Y:S03]  /*8270*/  LDCU.64 UR4, c[0x0][0x358] ;  /* 0x00006b00ff0477ac */ /* 0x000e660008000a00 */
[----:B------:R-:W-:Y:S11]  /*8280*/  ISETP.NE.AND.EX P3, PT, R81, RZ, PT, P3 ;  /* 0x000000ff5100720c */ /* 0x000ff60003f65330 */
[----:B------:R-:W-:Y:S02]  /*8290*/  @!UPT UIADD3 URZ, UPT, UPT, URZ, URZ, URZ ;  /* 0x000000fffffff290 */ /* 0x000fe4000fffe0ff */
[----:B------:R-:W4:Y:S01]  /*82a0*/  @P3 LDC.64 R2, c[0x0][0x8a8] ;  /* 0x00022a00ff023b82 */ /* 0x000f220000000a00 */
[----:B--2---:R-:W-:Y:S04]  /*82b0*/  @P3 IMAD R0, R82, UR36, RZ ;  /* 0x0000002452003c24 */ /* 0x004fe8000f8e02ff */
[----:B----4-:R-:W-:Y:S05]  /*82c0*/  @P3 IMAD.WIDE R2, R0, 0x4, R2 ;  /* 0x0000000400023825 */ /* 0x010fea00078e0202 */
[----:B-1---5:R1:W5:Y:S02]  /*82d0*/  @P3 LDG.E R38, desc[UR4][R2.64] ;  /* 0x0000000402263981 */ /* 0x022364000c1e1900 */
[----:B-1----:R-:W4:Y:S02]  /*82e0*/  @!P3 LDC R38, c[0x0][0x8a0] ;  /* 0x00022800ff26bb82 */ /* 0x002f240000000800 */
.L_x_152:
[----:B---3-5:R-:W-:Y:S01]  /*82f0*/  FSETP.NEU.AND P3, PT, R41, RZ, PT ;  /* 0x000000ff2900720b */ /* 0x028fe20003f6d000 */
[----:B------:R-:W-:Y:S01]  /*8300*/  BSSY B1, `(.L_x_153) ;  /* 0x0000040000017945 */ /* 0x000fe20003800000 */
[----:B------:R-:W-:Y:S01]  /*8310*/  SEL R7, RZ, 0xffffffff, P2 ;  /* 0xffffffffff077807 */ /* 0x000fe20001000000 */
[----:B------:R-:W-:Y:S01]  /*8320*/  IMAD.MOV.U32 R71, RZ, RZ, 0x1 ;  /* 0x00000001ff477424 */ /* 0x000fe200078e00ff */
[----:B--2---:R-:W-:Y:S01]  /*8330*/  @!P1 SEL R0, RZ, 0xffffffff, P3 ;  /* 0xffffffffff009807 */ /* 0x004fe20001800000 */
[----:B------:R-:W-:Y:S01]  /*8340*/  IMAD R39, R36, 0x40, R37 ;  /* 0x0000004024277824 */ /* 0x000fe200078e0225 */
[----:B------:R-:W-:Y:S02]  /*8350*/  LOP3.LUT P2, RZ, R90, 0xff, RZ, 0xc0, !PT ;  /* 0x000000ff5aff7812 */ /* 0x000fe4000784c0ff */
[----:B------:R-:W-:Y:S02]  /*8360*/  CS2R R78, SRZ ;  /* 0x00000000004e7805 */ /* 0x000fe4000001ff00 */
[----:B------:R-:W-:Y:S02]  /*8370*/  LEA R3, R95, UR44, 0x3 ;  /* 0x0000002c5f037c11 */ /* 0x000fe4000f8e18ff */
[----:B------:R-:W-:Y:S02]  /*8380*/  CS2R R76, SRZ ;  /* 0x00000000004c7805 */ /* 0x000fe4000001ff00 */
[----:B------:R-:W-:Y:S02]  /*8390*/  @P0 SEL R0, R7, R0, !P2 ;  /* 0x0000000007000207 */ /* 0x000fe40005000000 */
[----:B------:R-:W-:Y:S02]  /*83a0*/  CS2R R74, SRZ ;  /* 0x00000000004a7805 */ /* 0x000fe4000001ff00 */
[----:B------:R-:W-:Y:S02]  /*83b0*/  LEA R92, R36, UR44, 0x3 ;  /* 0x0000002c245c7c11 */ /* 0x000fe4000f8e18ff */
[----:B------:R-:W-:Y:S02]  /*83c0*/  CS2R R72, SRZ ;  /* 0x0000000000487805 */ /* 0x000fe4000001ff00 */
[----:B------:R-:W-:Y:S02]  /*83d0*/  @!P1 LOP3.LUT R0, R0, 0x1, RZ, 0xc0, !PT ;  /* 0x0000000100009812 */ /* 0x000fe400078ec0ff */
[----:B------:R-:W-:Y:S02]  /*83e0*/  SHF.L.U32 R5, R97, 0x1f, RZ ;  /* 0x0000001f61057819 */ /* 0x000fe400000006ff */
[----:B------:R-:W-:Y:S02]  /*83f0*/  ISETP.NE.U32.OR P6, PT, R0, 0x1, P1 ;  /* 0x000000010000780c */ /* 0x000fe40000fc5470 */
[----:B------:R-:W-:Y:S02]  /*8400*/  SEL R0, RZ, 0xffffffff, P3 ;  /* 0xffffffffff007807 */ /* 0x000fe40001800000 */
[----:B------:R-:W-:Y:S02]  /*8410*/  P2R R100, PR, RZ, 0x40 ;  /* 0x00000040ff647803 */ /* 0x000fe40000000000 */
[----:B------:R-:W-:Y:S04]  /*8420*/  @P4 SEL R0, R7, R0, !P2 ;  /* 0x0000000007004207 */ /* 0x000fe80005000000 */
[----:B------:R-:W-:Y:S03]  /*8430*/  LOP3.LUT R0, R0, 0x1, RZ, 0xc0, !PT ;  /* 0x0000000100007812 */ /* 0x000fe600078ec0ff */
[----:B------:R-:W-:Y:S02]  /*8440*/  @P6 SHF.L.U32 R2, R94, 0x1f, RZ ;  /* 0x0000001f5e026819 */ /* 0x000fe400000006ff */
[----:B------:R-:W-:Y:S02]  /*8450*/  ISETP.NE.U32.AND P5, PT, R0, 0x1, PT ;  /* 0x000000010000780c */ /* 0x000fe40003fa5070 */
[----:B------:R-:W1:Y:S02]  /*8460*/  @P6 SYNCS.PHASECHK.TRANS64.TRYWAIT P1, [R3+URZ+0x340], R2 ;  /* 0x00034002030065a7 */ /* 0x000e6400080211ff */
[----:B------:R-:W-:Y:S01]  /*8470*/  P2R R105, PR, RZ, 0x20 ;  /* 0x00000020ff697803 */ /* 0x000fe20000000000 */
[----:B------:R2:W3:Y:S01]  /*8480*/  SYNCS.PHASECHK.TRANS64.TRYWAIT P0, [R92+URZ+0x390], R5 ;  /* 0x000390055c0075a7 */ /* 0x0004e200080011ff */
[----:B-1----:R-:W-:Y:S01]  /*8490*/  @P6 SEL R71, RZ, 0x1, !P1 ;  /* 0x00000001ff476807 */ /* 0x002fe20004800000 */
[----:B--2---:R-:W-:Y:S06]  /*84a0*/  @!P6 BRA `(.L_x_154) ;  /* 0x000000000094e947 */ /* 0x004fec0003800000 */
[----:B------:R-:W-:Y:S01]  /*84b0*/  @P5 IMAD R4, R95, 0x1000, R88 ;  /* 0x000010005f045824 */ /* 0x000fe200078e0258 */
[----:B------:R-:W-:Y:S01]  /*84c0*/  LOP3.LUT P6, RZ, R89, 0x80, RZ, 0xc0, !PT ;  /* 0x0000008059ff7812 */ /* 0x000fe200078cc0ff */
[----:B------:R-:W-:Y:S01]  /*84d0*/  BSSY B0, `(.L_x_155) ;  /* 0x0000010000007945 */ /* 0x000fe20003800000 */
[----:B------:R-:W-:Y:S01]  /*84e0*/  ISETP.NE.AND P2, PT, R71, RZ, PT ;  /* 0x000000ff4700720c */ /* 0x000fe20003f45270 */
[----:B------:R-:W-:Y:S01]  /*84f0*/  @P5 VIADD R2, R4, UR44 ;  /* 0x0000002c04025c36 */ /* 0x000fe20008000000 */
[----:B------:R-:W-:Y:S02]  /*8500*/  PLOP3.LUT P1, PT, PT, PT, PT, 0x8, 0x80 ;  /* 0x000000000080781c */ /* 0x000fe40003f2e170 */
[----:B------:R-:W-:Y:S02]  /*8510*/  CS2R R74, SRZ ;  /* 0x00000000004a7805 */ /* 0x000fe4000001ff00 */
[----:B------:R-:W-:Y:S01]  /*8520*/  @P5 PLOP3.LUT P1, PT, P6, PT, PT, 0x80, 0x8 ;  /* 0x000000000008581c */ /* 0x000fe2000372f070 */
[C---:B------:R-:W-:Y:S01]  /*8530*/  @P5 VIADD R0, R2.reuse, 0x500 ;  /* 0x0000050002005836 */ /* 0x040fe20000000000 */
[----:B------:R-:W-:Y:S01]  /*8540*/  CS2R R72, SRZ ;  /* 0x0000000000487805 */ /* 0x000fe2000001ff00 */
[----:B------:R-:W-:Y:S01]  /*8550*/  @P5 VIADD R2, R2, 0x510 ;  /* 0x0000051002025836 */ /* 0x000fe20000000000 */
[----:B------:R-:W-:Y:S02]  /*8560*/  CS2R R78, SRZ ;  /* 0x00000000004e7805 */ /* 0x000fe4000001ff00 */
[----:B------:R-:W-:Y:S07]  /*8570*/  CS2R R76, SRZ ;  /* 0x00000000004c7805 */ /* 0x000fee000001ff00 */
[----:B------:R-:W-:Y:S01]  /*8580*/  @P1 VIADD R2, R0, 0xfffffff0 ;  /* 0xfffffff000021836 */ /* 0x000fe20000000000 */
[----:B------:R-:W-:Y:S06]  /*8590*/  @P2 BRA `(.L_x_156) ;  /* 0x00000000000c2947 */ /* 0x000fec0003800000 */
[----:B------:R-:W-:Y:S04]  /*85a0*/  SHF.L.U32 R0, R94, 0x1f, RZ ;  /* 0x0000001f5e007819 */ /* 0x000fe800000006ff */
[----:B------:R-:W1:Y:S02]  /*85b0*/  SYNCS.PHASECHK.TRANS64.TRYWAIT P1, [R3+URZ+0x340], R0 ;  /* 0x00034000030075a7 */ /* 0x000e6400080211ff */
[----:B-1----:R-:W-:Y:S05]  /*85c0*/  @!P1 BRA `(.L_x_157) ;  /* 0x0000003400e89947 */ /* 0x002fea0003800000 */
.L_x_156:
[----:B------:R-:W-:Y:S05]  /*85d0*/  BSYNC B0 ;  /* 0x0000000000007941 */ /* 0x000fea0003800000 */
.L_x_155:
[----:B------:R-:W-:Y:S01]  /*85e0*/  ISETP.NE.AND P1, PT, R105, RZ, PT ;  /* 0x000000ff6900720c */ /* 0x000fe20003f25270 */
[----:B-1----:R-:W-:Y:S02]  /*85f0*/  VIADD R3, R3, 0x350 ;  /* 0x0000035003037836 */ /* 0x002fe40000000000 */
[----:B------:R-:W-:Y:S02]  /*8600*/  IMAD.U32 R0, RZ, RZ, UR45 ;  /* 0x0000002dff007e24 */ /* 0x000fe4000f8e00ff */
[----:B------:R-:W-:Y:S03]  /*8610*/  VIADD R95, R95, 0x1 ;  /* 0x000000015f5f7836 */ /* 0x000fe60000000000 */
[----:B------:R-:W-:Y:S05]  /*8620*/  PRMT R0, R0, 0x654, R3 ;  /* 0x0000065400007816 */ /* 0x000fea0000000003 */
[----:B------:R1:W2:Y:S04]  /*8630*/  @P1 LDS.128 R72, [R4+UR44+0x500] ;  /* 0x0005002c04481984 */ /* 0x0002a80008000c00 */
[----:B------:R1:W1:Y:S01]  /*8640*/  @P1 LDS.128 R76, [R2] ;  /* 0x00000000024c1984 */ /* 0x0002620000000c00 */
[C---:B------:R-:W-:Y:S01]  /*8650*/  ISETP.NE.AND P1, PT, R95.reuse, 0x2, PT ;  /* 0x000000025f00780c */ /* 0x040fe20003f25270 */
[----:B------:R-:W-:Y:S01]  /*8660*/  @!PT LDS RZ, [RZ] ;  /* 0x00000000fffff984 */ /* 0x000fe20000000800 */
[----:B------:R-:W-:Y:S01]  /*8670*/  @!PT LDS RZ, [RZ] ;  /* 0x00000000fffff984 */ /* 0x000fe20000000800 */
[----:B------:R-:W-:Y:S01]  /*8680*/  @!PT LDS RZ, [RZ] ;  /* 0x00000000fffff984 */ /* 0x000fe20000000800 */
[----:B------:R-:W-:Y:S01]  /*8690*/  @!PT LDS RZ, [RZ] ;  /* 0x00000000fffff984 */ /* 0x000fe20000000800 */
[----:B------:R5:W-:Y:S06]  /*86a0*/  MEMBAR.ALL.CTA ;  /* 0x0000000000007992 */ /* 0x000bec0000008000 */
[----:B-----5:R-:W5:Y:S01]  /*86b0*/  FENCE.VIEW.ASYNC.S ;  /* 0x00000000000073c6 */ /* 0x020f620000000000 */
[----:B------:R-:W-:Y:S02]  /*86c0*/  SEL R3, RZ, 0x1, P1 ;  /* 0x00000001ff037807 */ /* 0x000fe40000800000 */
[----:B------:R-:W-:Y:S02]  /*86d0*/  SEL R95, R95, RZ, P1 ;  /* 0x000000ff5f5f7207 */ /* 0x000fe40000800000 */
[----:B------:R-:W-:Y:S01]  /*86e0*/  LOP3.LUT R94, R94, R3, RZ, 0x3c, !PT ;  /* 0x000000035e5e7212 */ /* 0x000fe200078e3cff */
[----:B-----5:R1:W-:Y:S06]  /*86f0*/  SYNCS.ARRIVE.TRANS64.RED.A1T0 RZ, [R0+URZ], RZ ;  /* 0x000000ff00ff79a7 */ /* 0x0203ec00081004ff */
.L_x_154:
[----:B------:R-:W-:Y:S05]  /*8700*/  BSYNC B1 ;  /* 0x0000000000017941 */ /* 0x000fea0003800000 */
.L_x_153:
[----:B-1----:R-:W-:Y:S04]  /*8710*/  SHF.R.U32.HI R0, RZ, 0x15, R39 ;  /* 0x00000015ff007819 */ /* 0x002fe80000011627 */
[----:B------:R-:W-:Y:S01]  /*8720*/  LOP3.LUT P1, RZ, R0, 0x3, R91, 0x48, !PT ;  /* 0x0000000300ff7812 */ /* 0x000fe2000782485b */
[----:B------:R-:W-:Y:S01]  /*8730*/  @!UPT UIADD3 URZ, UPT, UPT, URZ, URZ, URZ ;  /* 0x000000fffffff290 */ /* 0x000fe2000fffe0ff */
[----:B---3--:R-:W-:Y:S11]  /*8740*/  @P0 BRA `(.L_x_158) ;  /* 0x0000000000080947 */ /* 0x008ff60003800000 */
[----:B------:R-:W1:Y:S02]  /*8750*/  SYNCS.PHASECHK.TRANS64.TRYWAIT P0, [R92+URZ+0x390], R5 ;  /* 0x000390055c0075a7 */ /* 0x000e6400080011ff */
[----:B-1----:R-:W-:Y:S05]  /*8760*/  @!P0 BRA `(.L_x_159) ;  /* 0x0000003400948947 */ /* 0x002fea0003800000 */
.L_x_158:
[----:B------:R-:W-:Y:S05]  /*8770*/  @!P1 BRA `(.L_x_160) ;  /* 0x0000000000409947 */ /* 0x000fea0003800000 */
[----:B------:R-:W1:Y:S01]  /*8780*/  LDCU.64 UR8, c[0x4][0x70] ;  /* 0x01000e00ff0877ac */ /* 0x000e620008000a00 */
[----:B------:R-:W-:Y:S01]  /*8790*/  MOV R3, 0x0 ;  /* 0x0000000000037802 */ /* 0x000fe20000000f00 */
[----:B------:R-:W-:Y:S02]  /*87a0*/  HFMA2 R12, -RZ, RZ, 0, 5.9604644775390625e-08 ;  /* 0x00000001ff0c7431 */ /* 0x000fe400000001ff */
[----:B------:R-:W-:Y:S02]  /*87b0*/  IMAD.MOV.U32 R8, RZ, RZ, 0x192 ;  /* 0x00000192ff087424 */ /* 0x000fe400078e00ff */
[----:B------:R-:W-:Y:S01]  /*87c0*/  IMAD.MOV.U32 R13, RZ, RZ, RZ ;  /* 0x000000ffff0d7224 */ /* 0x000fe200078e00ff */
[----:B------:R-:W3:Y:S01]  /*87d0*/  LDCU.64 UR6, c[0x4][0x78] ;  /* 0x01000f00ff0677ac */ /* 0x000ee20008000a00 */
[----:B------:R-:W2:Y:S01]  /*87e0*/  LDC.64 R2, c[0x4][R3] ;  /* 0x0100000003027b82 */ /* 0x000ea20000000a00 */
[----:B------:R-:W5:Y:S01]  /*87f0*/  LDCU.64 UR4, c[0x4][0x10] ;  /* 0x01000200ff0477ac */ /* 0x000f620008000a00 */
[----:B-1----:R-:W-:Y:S01]  /*8800*/  MOV R5, UR9 ;  /* 0x0000000900057c02 */ /* 0x002fe20008000f00 */
[----:B------:R-:W-:Y:S01]  /*8810*/  IMAD.U32 R4, RZ, RZ, UR8 ;  /* 0x00000008ff047e24 */ /* 0x000fe2000f8e00ff */
[----:B---3--:R-:W-:Y:S01]  /*8820*/  MOV R7, UR7 ;  /* 0x0000000700077c02 */ /* 0x008fe20008000f00 */
[----:B------:R-:W-:Y:S01]  /*8830*/  IMAD.U32 R6, RZ, RZ, UR6 ;  /* 0x00000006ff067e24 */ /* 0x000fe2000f8e00ff */
[----:B-----5:R-:W-:Y:S01]  /*8840*/  MOV R11, UR5 ;  /* 0x00000005000b7c02 */ /* 0x020fe20008000f00 */
[----:B------:R-:W-:Y:S02]  /*8850*/  IMAD.U32 R10, RZ, RZ, UR4 ;  /* 0x00000004ff0a7e24 */ /* 0x000fe4000f8e00ff */
[----:B------:R-:W-:Y:S07]  /*8860*/  LEPC R20, `(.L_x_160) ;  /* 0x000000001014794e */ /* 0x000fee0000000000 */
[----:B--2-4-:R-:W-:Y:S05]  /*8870*/  CALL.ABS.NOINC R2 ;  /* 0x0000000002007343 */ /* 0x014fea0003c00000 */
.L_x_160:
[-C--:B--2---:R-:W-:Y:S01]  /*8880*/  F2FP.F16.E4M3.UNPACK_B R42, R72.reuse ;  /* 0x00000048ff2a723e */ /* 0x084fe200020006ff */
[----:B------:R-:W-:Y:S05]  /*8890*/  WARPSYNC.ALL ;  /* 0x0000000000007948 */ /* 0x000fea0003800000 */
[----:B------:R-:W-:Y:S01]  /*88a0*/  R2UR UR4, R39 ;  /* 0x00000000270472ca */ /* 0x000fe200000e0000 */
[--C-:B------:R-:W-:Y:S01]  /*88b0*/  HADD2.F32 R40, -RZ, R42.reuse.H0_H0 ;  /* 0x2000002aff287230 */ /* 0x100fe20000004100 */
[----:B------:R-:W-:Y:S01]  /*88c0*/  F2FP.F16.E4M3.UNPACK_B R43, R72.H1 ;  /* 0x00000048ff2b723e */ /* 0x000fe200030006ff */
[----:B------:R-:W-:Y:S01]  /*88d0*/  HADD2.F32 R42, -RZ, R42.H1_H1 ;  /* 0x3000002aff2a7230 */ /* 0x000fe20000004100 */
[-C--:B------:R-:W-:Y:S01]  /*88e0*/  F2FP.F16.E4M3.UNPACK_B R45, R73.reuse ;  /* 0x00000049ff2d723e */ /* 0x080fe200020006ff */
[----:B------:R-:W-:Y:S01]  /*88f0*/  BSSY.RECONVERGENT B0, `(.L_x_161) ;  /* 0x000009f000007945 */ /* 0x000fe20003800200 */
[----:B------:R-:W-:Y:S01]  /*8900*/  F2FP.F16.E4M3.UNPACK_B R47, R73.H1 ;  /* 0x00000049ff2f723e */ /* 0x000fe200030006ff */
[--C-:B------:R-:W-:Y:S01]  /*8910*/  HADD2.F32 R44, -RZ, R43.reuse.H0_H0 ;  /* 0x2000002bff2c7230 */ /* 0x100fe20000004100 */
[-C--:B------:R-:W-:Y:S01]  /*8920*/  F2FP.F16.E4M3.UNPACK_B R49, R74.reuse ;  /* 0x0000004aff31723e */ /* 0x080fe200020006ff */
[----:B------:R-:W-:Y:S01]  /*8930*/  HADD2.F32 R46, -RZ, R43.H1_H1 ;  /* 0x3000002bff2e7230 */ /* 0x000fe20000004100 */
[----:B------:R-:W-:Y:S01]  /*8940*/  F2FP.F16.E4M3.UNPACK_B R51, R74.H1 ;  /* 0x0000004aff33723e */ /* 0x000fe200030006ff */
[--C-:B------:R-:W-:Y:S01]  /*8950*/  HADD2.F32 R43, -RZ, R45.reuse.H0_H0 ;  /* 0x2000002dff2b7230 */ /* 0x100fe20000004100 */
[-C--:B------:R-:W-:Y:S01]  /*8960*/  F2FP.F16.E4M3.UNPACK_B R53, R75.reuse ;  /* 0x0000004bff35723e */ /* 0x080fe200020006ff */
[----:B-1----:R-:W4:Y:S01]  /*8970*/  LDTM.x32 R4, tmem[UR4] ;  /* 0x00000004000479ee */ /* 0x002f2200082c0000 */
[----:B------:R-:W-:Y:S01]  /*8980*/  F2FP.F16.E4M3.UNPACK_B R55, R75.H1 ;  /* 0x0000004bff37723e */ /* 0x000fe200030006ff */
[----:B------:R-:W-:Y:S01]  /*8990*/  HADD2.F32 R48, -RZ, R45.H1_H1 ;  /* 0x3000002dff307230 */ /* 0x000fe20000004100 */
[-C--:B------:R-:W-:Y:S01]  /*89a0*/  F2FP.F16.E4M3.UNPACK_B R57, R76.reuse ;  /* 0x0000004cff39723e */ /* 0x080fe200020006ff */
[----:B------:R-:W-:Y:S01]  /*89b0*/  HADD2.F32 R52, -RZ, R49.H1_H1 ;  /* 0x30000031ff347230 */ /* 0x000fe20000004100 */
[----:B------:R-:W-:Y:S01]  /*89c0*/  ISETP.NE.AND P6, PT, R100, RZ, PT ;  /* 0x000000ff6400720c */ /* 0x000fe20003fc5270 */
[----:B------:R-:W-:Y:S01]  /*89d0*/  HADD2.F32 R56, -RZ, R53.H1_H1 ;  /* 0x30000035ff387230 */ /* 0x000fe20000004100 */
[----:B------:R-:W-:Y:S01]  /*89e0*/  MOV R104, 0x10 ;  /* 0x0000001000687802 */ /* 0x000fe20000000f00 */
[----:B------:R-:W-:Y:S01]  /*89f0*/  HADD2.F32 R60, -RZ, R57.H1_H1 ;  /* 0x30000039ff3c7230 */ /* 0x000fe20000004100 */
[----:B------:R-:W-:Y:S01]  /*8a00*/  IADD3 R107, PT, PT, R88, UR44, RZ ;  /* 0x0000002c586b7c10 */ /* 0x000fe2000fffe0ff */
[--C-:B------:R-:W-:Y:S01]  /*8a10*/  HADD2.F32 R45, -RZ, R47.reuse.H0_H0 ;  /* 0x2000002fff2d7230 */ /* 0x100fe20000004100 */
[----:B------:R-:W-:Y:S01]  /*8a20*/  LOP3.LUT P5, RZ, R89, 0x80, RZ, 0xc0, !PT ;  /* 0x0000008059ff7812 */ /* 0x000fe200078ac0ff */
[----:B------:R-:W-:Y:S01]  /*8a30*/  HADD2.F32 R50, -RZ, R47.H1_H1 ;  /* 0x3000002fff327230 */ /* 0x000fe20000004100 */
[----:B------:R-:W-:Y:S01]  /*8a40*/  F2FP.F16.E4M3.UNPACK_B R59, R76.H1 ;  /* 0x0000004cff3b723e */ /* 0x000fe200030006ff */
[----:B------:R-:W-:Y:S01]  /*8a50*/  HADD2.F32 R47, -RZ, R49.H0_H0 ;  /* 0x20000031ff2f7230 */ /* 0x000fe20000004100 */
[----:B------:R-:W-:Y:S01]  /*8a60*/  SEL R106, R104, 0xfffffff0, !P5 ;  /* 0xfffffff0686a7807 */ /* 0x000fe20006800000 */
[--C-:B------:R-:W-:Y:S01]  /*8a70*/  HADD2.F32 R49, -RZ, R51.reuse.H0_H0 ;  /* 0x20000033ff317230 */ /* 0x100fe20000004100 */
[-C--:B------:R-:W-:Y:S01]  /*8a80*/  F2FP.F16.E4M3.UNPACK_B R61, R77.reuse ;  /* 0x0000004dff3d723e */ /* 0x080fe200020006ff */
[----:B------:R-:W-:Y:S01]  /*8a90*/  HADD2.F32 R54, -RZ, R51.H1_H1 ;  /* 0x30000033ff367230 */ /* 0x000fe20000004100 */
[----:B------:R-:W-:Y:S01]  /*8aa0*/  IADD3 R104, PT, PT, R107, R106, RZ ;  /* 0x0000006a6b687210 */ /* 0x000fe20007ffe0ff */
[----:B------:R-:W-:Y:S01]  /*8ab0*/  HADD2.F32 R51, -RZ, R53.H0_H0 ;  /* 0x20000035ff337230 */ /* 0x000fe20000004100 */
[----:B------:R-:W-:Y:S01]  /*8ac0*/  F2FP.F16.E4M3.UNPACK_B R63, R77.H1 ;  /* 0x0000004dff3f723e */ /* 0x000fe200030006ff */
[----:B------:R-:W-:Y:S01]  /*8ad0*/  HADD2.F32 R64, -RZ, R61.H1_H1 ;  /* 0x3000003dff407230 */ /* 0x000fe20000004100 */
[----:B------:R-:W-:Y:S01]  /*8ae0*/  F2FP.F16.E4M3.UNPACK_B R65, R78 ;  /* 0x0000004eff41723e */ /* 0x000fe200020006ff */
[C---:B----4-:R-:W-:Y:S01]  /*8af0*/  FMUL R0, R38.reuse, R4 ;  /* 0x0000000426007220 */ /* 0x050fe20000400000 */
[C---:B------:R-:W-:Y:S01]  /*8b00*/  FMUL R2, R38.reuse, R5 ;  /* 0x0000000526027220 */ /* 0x040fe20000400000 */
[C---:B------:R-:W-:Y:S01]  /*8b10*/  FMUL R4, R38.reuse, R8 ;  /* 0x0000000826047220 */ /* 0x040fe20000400000 */
[C---:B------:R-:W-:Y:S01]  /*8b20*/  FMUL R5, R38.reuse, R9 ;  /* 0x0000000926057220 */ /* 0x040fe20000400000 */
[C---:B------:R-:W-:Y:S01]  /*8b30*/  FFMA R0, R41.reuse, R40, R0 ;  /* 0x0000002829007223 */ /* 0x040fe20000000000 */
[C---:B------:R-:W-:Y:S01]  /*8b40*/  FFMA R2, R41.reuse, R42, R2 ;  /* 0x0000002a29027223 */ /* 0x040fe20000000002 */
[C---:B------:R-:W-:Y:S01]  /*8b50*/  FMUL R8, R38.reuse, R12 ;  /* 0x0000000c26087220 */ /* 0x040fe20000400000 */
[C---:B------:R-:W-:Y:S01]  /*8b60*/  FMUL R9, R38.reuse, R13 ;  /* 0x0000000d26097220 */ /* 0x040fe20000400000 */
[C---:B------:R-:W-:Y:S01]  /*8b70*/  FMUL R12, R38.reuse, R16 ;  /* 0x00000010260c7220 */ /* 0x040fe20000400000 */
[C---:B------:R-:W-:Y:S01]  /*8b80*/  FMUL R13, R38.reuse, R17 ;  /* 0x00000011260d7220 */ /* 0x040fe20000400000 */
[C---:B------:R-:W-:Y:S01]  /*8b90*/  FMUL R16, R38.reuse, R20 ;  /* 0x0000001426107220 */ /* 0x040fe20000400000 */
[C---:B------:R-:W-:Y:S01]  /*8ba0*/  FMUL R17, R38.reuse, R21 ;  /* 0x0000001526117220 */ /* 0x040fe20000400000 */
[C---:B------:R-:W-:Y:S01]  /*8bb0*/  FMUL R20, R38.reuse, R24 ;  /* 0x0000001826147220 */ /* 0x040fe20000400000 */
[C---:B------:R-:W-:Y:S01]  /*8bc0*/  FMUL R21, R38.reuse, R25 ;  /* 0x0000001926157220 */ /* 0x040fe20000400000 */
[----:B------:R-:W-:Y:S02]  /*8bd0*/  HADD2.F32 R68, -RZ, R65.H1_H1 ;  /* 0x30000041ff447230 */ /* 0x000fe40000004100 */
[C---:B------:R-:W-:Y:S01]  /*8be0*/  FMUL R24, R38.reuse, R28 ;  /* 0x0000001c26187220 */ /* 0x040fe20000400000 */
[C---:B------:R-:W-:Y:S01]  /*8bf0*/  FMUL R25, R38.reuse, R29 ;  /* 0x0000001d26197220 */ /* 0x040fe20000400000 */
[C---:B------:R-:W-:Y:S01]  /*8c00*/  FMUL R28, R38.reuse, R32 ;  /* 0x00000020261c7220 */ /* 0x040fe20000400000 */
[C---:B------:R-:W-:Y:S01]  /*8c10*/  FMUL R29, R38.reuse, R33 ;  /* 0x00000021261d7220 */ /* 0x040fe20000400000 */
[C---:B------:R-:W-:Y:S01]  /*8c20*/  FMUL R3, R38.reuse, R6 ;  /* 0x0000000626037220 */ /* 0x040fe20000400000 */
[C---:B------:R-:W-:Y:S01]  /*8c30*/  FMUL R7, R38.reuse, R7 ;  /* 0x0000000726077220 */ /* 0x040fe20000400000 */
[C---:B------:R-:W-:Y:S01]  /*8c40*/  FMUL R6, R38.reuse, R10 ;  /* 0x0000000a26067220 */ /* 0x040fe20000400000 */
[----:B------:R-:W-:Y:S01]  /*8c50*/  F2FP.F16.E4M3.UNPACK_B R67, R78.H1 ;  /* 0x0000004eff43723e */ /* 0x000fe200030006ff */
[C---:B------:R-:W-:Y:S01]  /*8c60*/  FFMA R3, R41.reuse, R44, R3 ;  /* 0x0000002c29037223 */ /* 0x040fe20000000003 */
[C---:B------:R-:W-:Y:S01]  /*8c70*/  FFMA R7, R41.reuse, R46, R7 ;  /* 0x0000002e29077223 */ /* 0x040fe20000000007 */
[----:B------:R-:W-:Y:S01]  /*8c80*/  F2FP.F16.E4M3.UNPACK_B R40, R79 ;  /* 0x0000004fff28723e */ /* 0x000fe200020006ff */
[C---:B------:R-:W-:Y:S01]  /*8c90*/  FFMA R4, R41.reuse, R43, R4 ;  /* 0x0000002b29047223 */ /* 0x040fe20000000004 */
[C---:B------:R-:W-:Y:S01]  /*8ca0*/  FFMA R5, R41.reuse, R48, R5 ;  /* 0x0000003029057223 */ /* 0x040fe20000000005 */
[----:B------:R-:W-:Y:S01]  /*8cb0*/  F2FP.F16.E4M3.UNPACK_B R42, R79.H1 ;  /* 0x0000004fff2a723e */ /* 0x000fe200030006ff */
[----:B------:R-:W-:Y:S01]  /*8cc0*/  FFMA R6, R41, R45, R6 ;  /* 0x0000002d29067223 */ /* 0x000fe20000000006 */
[----:B------:R-:W-:Y:S01]  /*8cd0*/  F2FP.SATFINITE.E4M3.F32.PACK_AB_MERGE_C R101, R7, R3, RZ ;  /* 0x000000030765723e */ /* 0x000fe200048070ff */
[C---:B------:R-:W-:Y:S01]  /*8ce0*/  FMUL R11, R38.reuse, R11 ;  /* 0x0000000b260b7220 */ /* 0x040fe20000400000 */
[C---:B------:R-:W-:Y:S01]  /*8cf0*/  FMUL R10, R38.reuse, R14 ;  /* 0x0000000e260a7220 */ /* 0x040fe20000400000 */
[----:B------:R-:W-:Y:S01]  /*8d00*/  FMUL R15, R38, R15 ;  /* 0x0000000f260f7220 */ /* 0x000fe20000400000 */
[----:B------:R-:W-:Y:S01]  /*8d10*/  F2FP.SATFINITE.E4M3.F32.PACK_AB_MERGE_C R100, R2, R0, R101 ;  /* 0x000000000264723e */ /* 0x000fe20004807065 */
[C---:B------:R-:W-:Y:S01]  /*8d20*/  FFMA R11, R41.reuse, R50, R11 ;  /* 0x00000032290b7223 */ /* 0x040fe2000000000b */
[----:B------:R-:W-:Y:S01]  /*8d30*/  FFMA R8, R41, R47, R8 ;  /* 0x0000002f29087223 */ /* 0x000fe20000000008 */
[----:B------:R-:W-:Y:S01]  /*8d40*/  ISETP.NE.AND P0, PT, R99, RZ, PT ;  /* 0x000000ff6300720c */ /* 0x000fe20003f05270 */
[----:B------:R-:W-:Y:S01]  /*8d50*/  FFMA R9, R41, R52, R9 ;  /* 0x0000003429097223 */ /* 0x000fe20000000009 */
[--C-:B------:R-:W-:Y:S01]  /*8d60*/  HADD2.F32 R53, -RZ, R55.reuse.H0_H0 ;  /* 0x20000037ff357230 */ /* 0x100fe20000004100 */
[----:B------:R-:W-:Y:S01]  /*8d70*/  F2FP.SATFINITE.E4M3.F32.PACK_AB_MERGE_C R101, R11, R6, RZ ;  /* 0x000000060b65723e */ /* 0x000fe200048070ff */
[C---:B------:R-:W-:Y:S01]  /*8d80*/  FFMA R10, R41.reuse, R49, R10 ;  /* 0x00000031290a7223 */ /* 0x040fe2000000000a */
[C---:B------:R-:W-:Y:S01]  /*8d90*/  FFMA R15, R41.reuse, R54, R15 ;  /* 0x00000036290f7223 */ /* 0x040fe2000000000f */
[----:B------:R-:W-:Y:S01]  /*8da0*/  FFMA R12, R41, R51, R12 ;  /* 0x00000033290c7223 */ /* 0x000fe2000000000c */
[----:B------:R-:W-:Y:S01]  /*8db0*/  F2FP.SATFINITE.E4M3.F32.PACK_AB_MERGE_C R101, R5, R4, R101 ;  /* 0x000000040565723e */ /* 0x000fe20004807065 */
[----:B------:R-:W-:Y:S01]  /*8dc0*/  FFMA R13, R41, R56, R13 ;  /* 0x00000038290d7223 */ /* 0x000fe2000000000d */
[----:B------:R-:W-:Y:S01]  /*8dd0*/  HADD2.F32 R58, -RZ, R55.H1_H1 ;  /* 0x30000037ff3a7230 */ /* 0x000fe20000004100 */
[----:B------:R-:W-:Y:S01]  /*8de0*/  F2FP.SATFINITE.E4M3.F32.PACK_AB_MERGE_C R102, R15, R10, RZ ;  /* 0x0000000a0f66723e */ /* 0x000fe200048070ff */
[----:B------:R-:W-:Y:S02]  /*8df0*/  HADD2.F32 R55, -RZ, R57.H0_H0 ;  /* 0x20000039ff377230 */ /* 0x000fe40000004100 */
[C---:B------:R-:W-:Y:S01]  /*8e00*/  FMUL R14, R38.reuse, R18 ;  /* 0x00000012260e7220 */ /* 0x040fe20000400000 */
[C---:B------:R-:W-:Y:S01]  /*8e10*/  FMUL R19, R38.reuse, R19 ;  /* 0x0000001326137220 */ /* 0x040fe20000400000 */
[--C-:B------:R-:W-:Y:S02]  /*8e20*/  HADD2.F32 R57, -RZ, R59.reuse.H0_H0 ;  /* 0x2000003bff397230 */ /* 0x100fe40000004100 */
[C---:B------:R-:W-:Y:S01]  /*8e30*/  FMUL R18, R38.reuse, R22 ;  /* 0x0000001626127220 */ /* 0x040fe20000400000 */
[C---:B------:R-:W-:Y:S01]  /*8e40*/  FFMA R14, R41.reuse, R53, R14 ;  /* 0x00000035290e7223 */ /* 0x040fe2000000000e */
[----:B------:R-:W-:Y:S02]  /*8e50*/  HADD2.F32 R62, -RZ, R59.H1_H1 ;  /* 0x3000003bff3e7230 */ /* 0x000fe40000004100 */
[C---:B------:R-:W-:Y:S01]  /*8e60*/  FFMA R19, R41.reuse, R58, R19 ;  /* 0x0000003a29137223 */ /* 0x040fe20000000013 */
[----:B------:R-:W-:Y:S02]  /*8e70*/  HADD2.F32 R59, -RZ, R61.H0_H0 ;  /* 0x2000003dff3b7230 */ /* 0x000fe40000004100 */
[C---:B------:R-:W-:Y:S01]  /*8e80*/  FMUL R23, R38.reuse, R23 ;  /* 0x0000001726177220 */ /* 0x040fe20000400000 */
[C---:B------:R-:W-:Y:S01]  /*8e90*/  FFMA R16, R41.reuse, R55, R16 ;  /* 0x0000003729107223 */ /* 0x040fe20000000010 */
[C---:B------:R-:W-:Y:S01]  /*8ea0*/  FFMA R17, R41.reuse, R60, R17 ;  /* 0x0000003c29117223 */ /* 0x040fe20000000011 */
[--C-:B------:R-:W-:Y:S02]  /*8eb0*/  HADD2.F32 R61, -RZ, R63.reuse.H0_H0 ;  /* 0x2000003fff3d7230 */ /* 0x100fe40000004100 */
[C---:B------:R-:W-:Y:S01]  /*8ec0*/  FFMA R18, R41.reuse, R57, R18 ;  /* 0x0000003929127223 */ /* 0x040fe20000000012 */
[----:B------:R-:W-:Y:S02]  /*8ed0*/  HADD2.F32 R66, -RZ, R63.H1_H1 ;  /* 0x3000003fff427230 */ /* 0x000fe40000004100 */
[C---:B------:R-:W-:Y:S01]  /*8ee0*/  FMUL R22, R38.reuse, R26 ;  /* 0x0000001a26167220 */ /* 0x040fe20000400000 */
[----:B------:R-:W-:Y:S02]  /*8ef0*/  HADD2.F32 R63, -RZ, R65.H0_H0 ;  /* 0x20000041ff3f7230 */ /* 0x000fe40000004100 */
[C---:B------:R-:W-:Y:S01]  /*8f00*/  FFMA R23, R41.reuse, R62, R23 ;  /* 0x0000003e29177223 */ /* 0x040fe20000000017 */
[C---:B------:R-:W-:Y:S01]  /*8f10*/  FMUL R27, R38.reuse, R27 ;  /* 0x0000001b261b7220 */ /* 0x040fe20000400000 */
[C---:B------:R-:W-:Y:S01]  /*8f20*/  FFMA R20, R41.reuse, R59, R20 ;  /* 0x0000003b29147223 */ /* 0x040fe20000000014 */
[C---:B------:R-:W-:Y:S01]  /*8f30*/  FFMA R21, R41.reuse, R64, R21 ;  /* 0x0000004029157223 */ /* 0x040fe20000000015 */
[--C-:B------:R-:W-:Y:S02]  /*8f40*/  HADD2.F32 R65, -RZ, R67.reuse.H0_H0 ;  /* 0x20000043ff417230 */ /* 0x100fe40000004100 */
[C---:B------:R-:W-:Y:S01]  /*8f50*/  FFMA R22, R41.reuse, R61, R22 ;  /* 0x0000003d29167223 */ /* 0x040fe20000000016 */
[----:B------:R-:W-:Y:S02]  /*8f60*/  HADD2.F32 R70, -RZ, R67.H1_H1 ;  /* 0x30000043ff467230 */ /* 0x000fe40000004100 */
[C---:B------:R-:W-:Y:S01]  /*8f70*/  FMUL R26, R38.reuse, R30 ;  /* 0x0000001e261a7220 */ /* 0x040fe20000400000 */
[--C-:B------:R-:W-:Y:S02]  /*8f80*/  HADD2.F32 R67, -RZ, R40.reuse.H0_H0 ;  /* 0x20000028ff437230 */ /* 0x100fe40000004100 */
[C---:B------:R-:W-:Y:S01]  /*8f90*/  FFMA R27, R41.reuse, R66, R27 ;  /* 0x00000042291b7223 */ /* 0x040fe2000000001b */
[C---:B------:R-:W-:Y:S01]  /*8fa0*/  FMUL R31, R38.reuse, R31 ;  /* 0x0000001f261f7220 */ /* 0x040fe20000400000 */
[C---:B------:R-:W-:Y:S01]  /*8fb0*/  FFMA R24, R41.reuse, R63, R24 ;  /* 0x0000003f29187223 */ /* 0x040fe20000000018 */
[----:B------:R-:W-:Y:S02]  /*8fc0*/  HADD2.F32 R40, -RZ, R40.H1_H1 ;  /* 0x30000028ff287230 */ /* 0x000fe40000004100 */
[C---:B------:R-:W-:Y:S01]  /*8fd0*/  FFMA R25, R41.reuse, R68, R25 ;  /* 0x0000004429197223 */ /* 0x040fe20000000019 */
[--C-:B------:R-:W-:Y:S02]  /*8fe0*/  HADD2.F32 R69, -RZ, R42.reuse.H0_H0 ;  /* 0x2000002aff457230 */ /* 0x100fe40000004100 */
[C---:B------:R-:W-:Y:S01]  /*8ff0*/  FFMA R26, R41.reuse, R65, R26 ;  /* 0x00000041291a7223 */ /* 0x040fe2000000001a */
[----:B------:R-:W-:Y:S02]  /*9000*/  HADD2.F32 R42, -RZ, R42.H1_H1 ;  /* 0x3000002aff2a7230 */ /* 0x000fe40000004100 */
[C---:B------:R-:W-:Y:S01]  /*9010*/  FMUL R30, R38.reuse, R34 ;  /* 0x00000022261e7220 */ /* 0x040fe20000400000 */
[----:B------:R-:W-:Y:S01]  /*9020*/  FFMA R31, R41, R70, R31 ;  /* 0x00000046291f7223 */ /* 0x000fe2000000001f */
[----:B------:R-:W-:Y:S01]  /*9030*/  FMUL R35, R38, R35 ;  /* 0x0000002326237220 */ /* 0x000fe20000400000 */
[----:B------:R-:W-:Y:S01]  /*9040*/  F2FP.SATFINITE.E4M3.F32.PACK_AB_MERGE_C R103, R19, R14, RZ ;  /* 0x0000000e1367723e */ /* 0x000fe200048070ff */
[C---:B------:R-:W-:Y:S01]  /*9050*/  FFMA R28, R41.reuse, R67, R28 ;  /* 0x00000043291c7223 */ /* 0x040fe2000000001c */
[C---:B------:R-:W-:Y:S01]  /*9060*/  FFMA R29, R41.reuse, R40, R29 ;  /* 0x00000028291d7223 */ /* 0x040fe2000000001d */
[C---:B------:R-:W-:Y:S01]  /*9070*/  FFMA R30, R41.reuse, R69, R30 ;  /* 0x00000045291e7223 */ /* 0x040fe2000000001e */
[----:B------:R-:W-:Y:S01]  /*9080*/  FFMA R35, R41, R42, R35 ;  /* 0x0000002a29237223 */ /* 0x000fe20000000023 */
[----:B------:R-:W-:Y:S02]  /*9090*/  F2FP.SATFINITE.E4M3.F32.PACK_AB_MERGE_C R102, R9, R8, R102 ;  /* 0x000000080966723e */ /* 0x000fe40004807066 */
[----:B------:R-:W-:Y:S02]  /*90a0*/  F2FP.SATFINITE.E4M3.F32.PACK_AB_MERGE_C R103, R13, R12, R103 ;  /* 0x0000000c0d67723e */ /* 0x000fe40004807067 */
[----:B------:R-:W-:Y:S02]  /*90b0*/  F2FP.SATFINITE.E4M3.F32.PACK_AB_MERGE_C R108, R23, R18, RZ ;  /* 0x00000012176c723e */ /* 0x000fe400048070ff */
[----:B------:R-:W-:Y:S01]  /*90c0*/  F2FP.SATFINITE.E4M3.F32.PACK_AB_MERGE_C R109, R27, R22, RZ ;  /* 0x000000161b6d723e */ /* 0x000fe200048070ff */
[----:B------:R1:W-:Y:S01]  /*90d0*/  STS.128 [R88+UR44+0x2500], R100 ;  /* 0x0025006458007988 */ /* 0x0003e20008000c2c */
[----:B------:R-:W-:Y:S02]  /*90e0*/  F2FP.SATFINITE.E4M3.F32.PACK_AB_MERGE_C R112, R31, R26, RZ ;  /* 0x0000001a1f70723e */ /* 0x000fe400048070ff */
[----:B------:R-:W-:Y:S02]  /*90f0*/  F2FP.SATFINITE.E4M3.F32.PACK_AB_MERGE_C R113, R35, R30, RZ ;  /* 0x0000001e2371723e */ /* 0x000fe400048070ff */
[----:B------:R-:W-:Y:S02]  /*9100*/  F2FP.SATFINITE.E4M3.F32.PACK_AB_MERGE_C R108, R17, R16, R108 ;  /* 0x00000010116c723e */ /* 0x000fe4000480706c */
[----:B------:R-:W-:Y:S02]  /*9110*/  F2FP.SATFINITE.E4M3.F32.PACK_AB_MERGE_C R109, R21, R20, R109 ;  /* 0x00000014156d723e */ /* 0x000fe4000480706d */
[----:B------:R-:W-:Y:S02]  /*9120*/  F2FP.SATFINITE.E4M3.F32.PACK_AB_MERGE_C R110, R25, R24, R112 ;  /* 0x00000018196e723e */ /* 0x000fe40004807070 */
[----:B------:R-:W-:Y:S02]  /*9130*/  F2FP.SATFINITE.E4M3.F32.PACK_AB_MERGE_C R111, R29, R28, R113 ;  /* 0x0000001c1d6f723e */ /* 0x000fe40004807071 */
[----:B------:R-:W-:Y:S02]  /*9140*/  LEA R107, R95, UR44, 0x3 ;  /* 0x0000002c5f6b7c11 */ /* 0x000fe4000f8e18ff */
[----:B------:R-:W-:Y:S01]  /*9150*/  @P6 SHF.L.U32 R112, R94, 0x1f, RZ ;  /* 0x0000001f5e706819 */ /* 0x000fe200000006ff */
[----:B------:R1:W-:Y:S01]  /*9160*/  STS.128 [R104+0x2500], R108 ;  /* 0x0025006c68007388 */ /* 0x0003e20000000c00 */
[----:B------:R-:W-:Y:S01]  /*9170*/  @!PT LDS RZ, [RZ] ;  /* 0x00000000fffff984 */ /* 0x000fe20000000800 */
[----:B------:R-:W-:Y:S01]  /*9180*/  @!PT LDS RZ, [RZ] ;  /* 0x00000000fffff984 */ /* 0x000fe20000000800 */
[----:B------:R-:W-:Y:S01]  /*9190*/  @!PT LDS RZ, [RZ] ;  /* 0x00000000fffff984 */ /* 0x000fe20000000800 */
[----:B------:R-:W-:Y:S01]  /*91a0*/  @!PT LDS RZ, [RZ] ;  /* 0x00000000fffff984 */ /* 0x000fe20000000800 */
[----:B------:R2:W-:Y:S07]  /*91b0*/  MEMBAR.ALL.CTA ;  /* 0x0000000000007992 */ /* 0x0005ee0000008000 */
[----:B--2---:R-:W2:Y:S02]  /*91c0*/  FENCE.VIEW.ASYNC.S ;  /* 0x00000000000073c6 */ /* 0x004ea40000000000 */
[----:B--2---:R-:W-:Y:S06]  /*91d0*/  BAR.SYNC.DEFER_BLOCKING 0x1, 0x80 ;  /* 0x0042000000007b1d */ /* 0x004fec0000010000 */
[----:B------:R-:W-:Y:S05]  /*91e0*/  @P0 BRA `(.L_x_162) ;  /* 0x00000000003c0947 */ /* 0x000fea0003800000 */
[----:B------:R-:W2:Y:S01]  /*91f0*/  LDCU.64 UR6, c[0x0][0x348] ;  /* 0x00006900ff0677ac */ /* 0x000ea20008000a00 */
[----:B------:R-:W-:Y:S01]  /*9200*/  UIADD3 UR4, UPT, UPT, UR44, 0x2500, URZ ;  /* 0x000025002c047890 */ /* 0x000fe2000fffe0ff */
[----:B------:R-:W-:Y:S01]  /*9210*/  UMOV UR51, UR36 ;  /* 0x0000002400337c82 */ /* 0x000fe20008000000 */
[----:B------:R-:W-:Y:S02]  /*9220*/  UIADD3 UR9, UPT, UPT, UR49, 0x40, URZ ;  /* 0x0000004031097890 */ /* 0x000fe4000fffe0ff */
[----:B------:R-:W-:Y:S02]  /*9230*/  UIADD3 UR8, UPT, UPT, UR44, 0x2d00, URZ ;  /* 0x00002d002c087890 */ /* 0x000fe4000fffe0ff */
[----:B------:R-:W-:Y:S01]  /*9240*/  MOV R98, UR4 ;  /* 0x0000000400627c02 */ /* 0x000fe20008000f00 */
[----:B------:R-:W-:Y:S01]  /*9250*/  UMOV UR10, UR50 ;  /* 0x00000032000a7c82 */ /* 0x000fe20008000000 */
[----:B------:R-:W-:Y:S02]  /*9260*/  UMOV UR11, UR36 ;  /* 0x00000024000b7c82 */ /* 0x000fe40008000000 */
[----:B------:R-:W-:Y:S01]  /*9270*/  R2UR UR48, R98 ;  /* 0x00000000623072ca */ /* 0x000fe200000e0000 */
[----:B--2---:R-:W-:Y:S04]  /*9280*/  UIADD3 UR4, UP0, UPT, UR6, 0x680, URZ ;  /* 0x0000068006047890 */ /* 0x004fe8000ff1e0ff */
[----:B------:R-:W-:Y:S09]  /*9290*/  UIADD3.X UR5, UPT, UPT, URZ, UR7, URZ, UP0, !UPT ;  /* 0x00000007ff057290 */ /* 0x000ff200087fe4ff */
[----:B------:R2:W-:Y:S01]  /*92a0*/  UTMASTG.3D [UR48], [UR4] ;  /* 0x00000030040073b5 */ /* 0x0005e20008010000 */
[----:B------:R2:W-:Y:S01]  /*92b0*/  UTMASTG.3D [UR8], [UR4] ;  /* 0x00000008040073b5 */ /* 0x0005e20008010000 */
[----:B------:R0:W-:Y:S01]  /*92c0*/  UTMACMDFLUSH ;  /* 0x00000000000079b7 */ /* 0x0001e20000000000 */
[----:B--2---:R-:W-:Y:S04]  /*92d0*/  DEPBAR.LE SB0, 0x1 ;  /* 0x000080400000791a */ /* 0x004fe80000000000 */
.L_x_162:
[----:B------:R-:W-:Y:S05]  /*92e0*/  BSYNC.RECONVERGENT B0 ;  /* 0x0000000000007941 */ /* 0x000fea0003800200 */
.L_x_161:
[----:B------:R-:W-:Y:S06]  /*92f0*/  BAR.SYNC.DEFER_BLOCKING 0x1, 0x80 ;  /* 0x0042000000007b1d */ /* 0x000fec0000010000 */
[----:B------:R-:W2:Y:S01]  /*9300*/  @P6 SYNCS.PHASECHK.TRANS64.TRYWAIT P0, [R107+URZ+0x340], R112 ;  /* 0x000340706b0065a7 */ /* 0x000ea200080011ff */
[----:B------:R-:W-:Y:S01]  /*9310*/  BSSY B1, `(.L_x_163) ;  /* 0x0000020000017945 */ /* 0x000fe20003800000 */
[----:B--2---:R-:W-:Y:S03]  /*9320*/  @P6 SEL R71, RZ, 0x1, !P0 ;  /* 0x00000001ff476807 */ /* 0x004fe60004000000 */
[----:B------:R-:W-:Y:S05]  /*9330*/  @!P6 BRA `(.L_x_164) ;  /* 0x000000000074e947 */ /* 0x000fea0003800000 */
[----:B------:R-:W-:Y:S01]  /*9340*/  ISETP.NE.AND P1, PT, R105, RZ, PT ;  /* 0x000000ff6900720c */ /* 0x000fe20003f25270 */
[----:B------:R-:W-:Y:S01]  /*9350*/  BSSY B0, `(.L_x_165) ;  /* 0x0000009000007945 */ /* 0x000fe20003800000 */
[----:B------:R-:W-:Y:S11]  /*9360*/  ISETP.NE.AND P0, PT, R71, RZ, PT ;  /* 0x000000ff4700720c */ /* 0x000ff60003f05270 */
[----:B------:R-:W-:Y:S05]  /*9370*/  @P1 IMAD R0, R95, 0x1000, R88 ;  /* 0x000010005f001824 */ /* 0x000fea00078e0258 */
[----:B------:R-:W-:Y:S05]  /*9380*/  @P1 IADD3 R3, PT, PT, R0, UR44, RZ ;  /* 0x0000002c00031c10 */ /* 0x000fea000fffe0ff */
[----:B------:R-:W-:Y:S01]  /*9390*/  @P1 IMAD.IADD R3, R3, 0x1, R106 ;  /* 0x0000000103031824 */ /* 0x000fe200078e026a */
[----:B------:R-:W-:Y:S06]  /*93a0*/  @P0 BRA `(.L_x_166) ;  /* 0x00000000000c0947 */ /* 0x000fec0003800000 */
[----:B------:R-:W-:Y:S04]  /*93b0*/  SHF.L.U32 R2, R94, 0x1f, RZ ;  /* 0x0000001f5e027819 */ /* 0x000fe800000006ff */
[----:B------:R-:W2:Y:S02]  /*93c0*/  SYNCS.PHASECHK.TRANS64.TRYWAIT P0, [R107+URZ+0x340], R2 ;  /* 0x000340026b0075a7 */ /* 0x000ea400080011ff */
[----:B--2---:R-:W-:Y:S05]  /*93d0*/  @!P0 BRA `(.L_x_167) ;  /* 0x00000028008c8947 */ /* 0x004fea0003800000 */
.L_x_166:
[----:B------:R-:W-:Y:S05]  /*93e0*/  BSYNC B0 ;  /* 0x0000000000007941 */ /* 0x000fea0003800000 */
.L_x_165:
[----:B------:R-:W-:Y:S01]  /*93f0*/  ISETP.NE.AND P0, PT, R105, RZ, PT ;  /* 0x000000ff6900720c */ /* 0x000fe20003f05270 */
[----:B--2---:R-:W-:Y:S02]  /*9400*/  VIADD R107, R107, 0x350 ;  /* 0x000003506b6b7836 */ /* 0x004fe40000000000 */
[----:B------:R-:W-:Y:S02]  /*9410*/  IMAD.U32 R2, RZ, RZ, UR45 ;  /* 0x0000002dff027e24 */ /* 0x000fe4000f8e00ff */
[----:B------:R-:W-:Y:S03]  /*9420*/  VIADD R95, R95, 0x1 ;  /* 0x000000015f5f7836 */ /* 0x000fe60000000000 */
[----:B------:R-:W-:Y:S05]  /*9430*/  PRMT R2, R2, 0x654, R107 ;  /* 0x0000065402027816 */ /* 0x000fea000000006b */
[----:B------:R2:W3:Y:S04]  /*9440*/  @P0 LDS.128 R72, [R0+UR44+0x500] ;  /* 0x0005002c00480984 */ /* 0x0004e80008000c00 */
[----:B------:R2:W4:Y:S01]  /*9450*/  @P0 LDS.128 R76, [R3+0x500] ;  /* 0x00050000034c0984 */ /* 0x0005220000000c00 */
        /* <DEDUP_REMOVED lines=11> */
.L_x_164:
[----:B------:R-:W-:Y:S05]  /*9510*/  BSYNC B1 ;  /* 0x0000000000017941 */ /* 0x000fea0003800000 */
.L_x_163:
[----:B--2---:R-:W-:Y:S05]  /*9520*/  VIADD R0, R39, 0x20 ;  /* 0x0000002027007836 */ /* 0x004fea0000000000 */
[----:B------:R-:W-:Y:S04]  /*9530*/  SHF.R.U32.HI R0, RZ, 0x15, R0 ;  /* 0x00000015ff007819 */ /* 0x000fe80000011600 */
[----:B------:R-:W-:Y:S11]  /*9540*/  LOP3.LUT P0, RZ, R0, 0x3, R91, 0x48, !PT ;  /* 0x0000000300ff7812 */ /* 0x000ff6000780485b */
[----:B------:R-:W-:Y:S02]  /*9550*/  @!UPT UIADD3 URZ, UPT, UPT, URZ, URZ, URZ ;  /* 0x000000fffffff290 */ /* 0x000fe4000fffe0ff */
[----:B------:R-:W-:Y:S05]  /*9560*/  @!P0 BRA `(.L_x_168) ;  /* 0x0000000000408947 */ /* 0x000fea0003800000 */
[----:B------:R-:W2:Y:S01]  /*9570*/  LDCU.64 UR8, c[0x4][0x70] ;  /* 0x01000e00ff0877ac */ /* 0x000ea20008000a00 */
[----:B------:R-:W-:Y:S01]  /*9580*/  MOV R3, 0x0 ;  /* 0x0000000000037802 */ /* 0x000fe20000000f00 */
[----:B------:R-:W-:Y:S02]  /*9590*/  HFMA2 R12, -RZ, RZ, 0, 5.9604644775390625e-08 ;  /* 0x00000001ff0c7431 */ /* 0x000fe400000001ff */
[----:B------:R-:W-:Y:S02]  /*95a0*/  IMAD.MOV.U32 R8, RZ, RZ, 0x192 ;  /* 0x00000192ff087424 */ /* 0x000fe400078e00ff */
[----:B------:R-:W-:Y:S01]  /*95b0*/  IMAD.MOV.U32 R13, RZ, RZ, RZ ;  /* 0x000000ffff0d7224 */ /* 0x000fe200078e00ff */
[----:B------:R-:W5:Y:S01]  /*95c0*/  LDCU.64 UR6, c[0x4][0x78] ;  /* 0x01000f00ff0677ac */ /* 0x000f620008000a00 */
[----:B------:R-:W1:Y:S01]  /*95d0*/  LDC.64 R2, c[0x4][R3] ;  /* 0x0100000003027b82 */ /* 0x000e620000000a00 */
[----:B------:R-:W3:Y:S01]  /*95e0*/  LDCU.64 UR4, c[0x4][0x10] ;  /* 0x01000200ff0477ac */ /* 0x000ee20008000a00 */
[----:B--2---:R-:W-:Y:S01]  /*95f0*/  MOV R5, UR9 ;  /* 0x0000000900057c02 */ /* 0x004fe20008000f00 */
[----:B------:R-:W-:Y:S01]  /*9600*/  IMAD.U32 R4, RZ, RZ, UR8 ;  /* 0x00000008ff047e24 */ /* 0x000fe2000f8e00ff */
[----:B-----5:R-:W-:Y:S01]  /*9610*/  MOV R7, UR7 ;  /* 0x0000000700077c02 */ /* 0x020fe20008000f00 */
[----:B------:R-:W-:Y:S01]  /*9620*/  IMAD.U32 R6, RZ, RZ, UR6 ;  /* 0x00000006ff067e24 */ /* 0x000fe2000f8e00ff */
[----:B---3--:R-:W-:Y:S01]  /*9630*/  MOV R11, UR5 ;  /* 0x00000005000b7c02 */ /* 0x008fe20008000f00 */
[----:B------:R-:W-:Y:S02]  /*9640*/  IMAD.U32 R10, RZ, RZ, UR4 ;  /* 0x00000004ff0a7e24 */ /* 0x000fe4000f8e00ff */
[----:B------:R-:W-:Y:S07]  /*9650*/  LEPC R20, `(.L_x_168) ;  /* 0x000000001014794e */ /* 0x000fee0000000000 */
[----:B-1--4-:R-:W-:Y:S05]  /*9660*/  CALL.ABS.NOINC R2 ;  /* 0x0000000002007343 */ /* 0x012fea0003c00000 */
.L_x_168:
[----:B------:R-:W-:Y:S01]  /*9670*/  ISETP.NE.AND P0, PT, R99, RZ, PT ;  /* 0x000000ff6300720c */ /* 0x000fe20003f05270 */
[----:B------:R-:W-:Y:S05]  /*9680*/  WARPSYNC.ALL ;  /* 0x0000000000007948 */ /* 0x000fea0003800000 */
[----:B------:R-:W-:Y:S01]  /*9690*/  R2UR UR4, R39 ;  /* 0x00000000270472ca */ /* 0x000fe200000e0000 */
[----:B------:R-:W-:Y:S01]  /*96a0*/  BSSY.RECONVERGENT B0, `(.L_x_169) ;  /* 0x00000a0000007945 */ /* 0x000fe20003800200 */
[-C--:B---3--:R-:W-:Y:S02]  /*96b0*/  F2FP.F16.E4M3.UNPACK_B R42, R72.reuse ;  /* 0x00000048ff2a723e */ /* 0x088fe400020006ff */
[----:B------:R-:W-:Y:S02]  /*96c0*/  F2FP.F16.E4M3.UNPACK_B R72, R72.H1 ;  /* 0x00000048ff48723e */ /* 0x000fe400030006ff */
[-C--:B------:R-:W-:Y:S01]  /*96d0*/  F2FP.F16.E4M3.UNPACK_B R46, R73.reuse ;  /* 0x00000049ff2e723e */ /* 0x080fe200020006ff */
[--C-:B------:R-:W-:Y:S01]  /*96e0*/  HADD2.F32 R40, -RZ, R42.reuse.H0_H0 ;  /* 0x2000002aff287230 */ /* 0x100fe20000004100 */
[----:B------:R-:W-:Y:S01]  /*96f0*/  F2FP.F16.E4M3.UNPACK_B R73, R73.H1 ;  /* 0x00000049ff49723e */ /* 0x000fe200030006ff */
[----:B------:R-:W-:Y:S01]  /*9700*/  HADD2.F32 R42, -RZ, R42.H1_H1 ;  /* 0x3000002aff2a7230 */ /* 0x000fe20000004100 */
[-C--:B------:R-:W-:Y:S01]  /*9710*/  F2FP.F16.E4M3.UNPACK_B R50, R74.reuse ;  /* 0x0000004aff32723e */ /* 0x080fe200020006ff */
[----:B------:R-:W-:Y:S01]  /*9720*/  HADD2.F32 R43, -RZ, R72.H0_H0 ;  /* 0x20000048ff2b7230 */ /* 0x000fe20000004100 */
[----:B------:R-:W-:Y:S01]  /*9730*/  F2FP.F16.E4M3.UNPACK_B R74, R74.H1 ;  /* 0x0000004aff4a723e */ /* 0x000fe200030006ff */
[----:B------:R-:W2:Y:S01]  /*9740*/  LDTM.x32 R4, tmem[UR4+0x20] ;  /* 0x00002004000479ee */ /* 0x000ea200082c0000 */
[----:B------:R-:W-:Y:S01]  /*9750*/  NOP ;  /* 0x0000000000007918 */ /* 0x000fe20000000000 */
[----:B------:R-:W-:Y:S01]  /*9760*/  IADD3 R92, PT, PT, R92, 0x3b0, RZ ;  /* 0x000003b05c5c7810 */ /* 0x000fe20007ffe0ff */
[--C-:B------:R-:W-:Y:S01]  /*9770*/  HADD2.F32 R45, -RZ, R46.reuse.H0_H0 ;  /* 0x2000002eff2d7230 */ /* 0x100fe20000004100 */
[----:B------:R-:W-:Y:S01]  /*9780*/  F2FP.F16.E4M3.UNPACK_B R54, R75 ;  /* 0x0000004bff36723e */ /* 0x000fe200020006ff */
[----:B------:R-:W-:Y:S01]  /*9790*/  HADD2.F32 R46, -RZ, R46.H1_H1 ;  /* 0x3000002eff2e7230 */ /* 0x000fe20000004100 */
[----:B------:R-:W-:Y:S01]  /*97a0*/  LOP3.LUT R92, R92, 0xfefffff8, RZ, 0xc0, !PT ;  /* 0xfefffff85c5c7812 */ /* 0x000fe200078ec0ff */
[--C-:B------:R-:W-:Y:S01]  /*97b0*/  HADD2.F32 R49, -RZ, R50.reuse.H0_H0 ;  /* 0x20000032ff317230 */ /* 0x100fe20000004100 */
[----:B----4-:R-:W-:Y:S01]  /*97c0*/  F2FP.F16.E4M3.UNPACK_B R58, R76 ;  /* 0x0000004cff3a723e */ /* 0x010fe200020006ff */
[----:B------:R-:W-:Y:S01]  /*97d0*/  HADD2.F32 R50, -RZ, R50.H1_H1 ;  /* 0x30000032ff327230 */ /* 0x000fe20000004100 */
[----:B--2---:R2:W-:Y:S01]  /*97e0*/  SYNCS.ARRIVE.TRANS64.RED.A1T0 RZ, [R92+URZ], RZ ;  /* 0x000000ff5cff79a7 */ /* 0x0045e200081004ff */
[--C-:B------:R-:W-:Y:S01]  /*97f0*/  HADD2.F32 R53, -RZ, R54.reuse.H0_H0 ;  /* 0x20000036ff357230 */ /* 0x100fe20000004100 */
[----:B------:R-:W-:Y:S01]  /*9800*/  F2FP.F16.E4M3.UNPACK_B R62, R77 ;  /* 0x0000004dff3e723e */ /* 0x000fe200020006ff */
[----:B------:R-:W-:Y:S01]  /*9810*/  HADD2.F32 R54, -RZ, R54.H1_H1 ;  /* 0x30000036ff367230 */ /* 0x000fe20000004100 */
[----:B------:R-:W-:Y:S01]  /*9820*/  F2FP.F16.E4M3.UNPACK_B R66, R78 ;  /* 0x0000004eff42723e */ /* 0x000fe200020006ff */
[--C-:B------:R-:W-:Y:S01]  /*9830*/  HADD2.F32 R57, -RZ, R58.reuse.H0_H0 ;  /* 0x2000003aff397230 */ /* 0x100fe20000004100 */
[----:B------:R-:W-:Y:S01]  /*9840*/  F2FP.F16.E4M3.UNPACK_B R70, R79 ;  /* 0x0000004fff46723e */ /* 0x000fe200020006ff */
[----:B------:R-:W-:Y:S01]  /*9850*/  HADD2.F32 R58, -RZ, R58.H1_H1 ;  /* 0x3000003aff3a7230 */ /* 0x000fe20000004100 */
[----:B------:R-:W-:Y:S01]  /*9860*/  F2FP.F16.E4M3.UNPACK_B R75, R75.H1 ;  /* 0x0000004bff4b723e */ /* 0x000fe200030006ff */
[--C-:B------:R-:W-:Y:S01]  /*9870*/  HADD2.F32 R61, -RZ, R62.reuse.H0_H0 ;  /* 0x2000003eff3d7230 */ /* 0x100fe20000004100 */
[----:B------:R-:W-:Y:S01]  /*9880*/  F2FP.F16.E4M3.UNPACK_B R76, R76.H1 ;  /* 0x0000004cff4c723e */ /* 0x000fe200030006ff */
[----:B------:R-:W-:Y:S01]  /*9890*/  HADD2.F32 R63, -RZ, R62.H1_H1 ;  /* 0x3000003eff3f7230 */ /* 0x000fe20000004100 */
[----:B------:R-:W-:Y:S01]  /*98a0*/  F2FP.F16.E4M3.UNPACK_B R77, R77.H1 ;  /* 0x0000004dff4d723e */ /* 0x000fe200030006ff */
[--C-:B------:R-:W-:Y:S02]  /*98b0*/  HADD2.F32 R65, -RZ, R66.reuse.H0_H0 ;  /* 0x20000042ff417230 */ /* 0x100fe40000004100 */
[C---:B------:R-:W-:Y:S01]  /*98c0*/  FMUL R4, R38.reuse, R4 ;  /* 0x0000000426047220 */ /* 0x040fe20000400000 */
        /* <DEDUP_REMOVED lines=16> */
[--C-:B------:R-:W-:Y:S02]  /*99d0*/  HADD2.F32 R69, -RZ, R70.reuse.H0_H0 ;  /* 0x20000046ff457230 */ /* 0x100fe40000004100 */
[C---:B------:R-:W-:Y:S01]  /*99e0*/  FMUL R28, R38.reuse, R32 ;  /* 0x00000020261c7220 */ /* 0x040fe20000400000 */
[----:B------:R-:W-:Y:S02]  /*99f0*/  HADD2.F32 R70, -RZ, R70.H1_H1 ;  /* 0x30000046ff467230 */ /* 0x000fe40000004100 */
[C---:B------:R-:W-:Y:S01]  /*9a00*/  FMUL R29, R38.reuse, R33 ;  /* 0x00000021261d7220 */ /* 0x040fe20000400000 */
[----:B------:R-:W-:Y:S02]  /*9a10*/  HADD2.F32 R44, -RZ, R72.H1_H1 ;  /* 0x30000048ff2c7230 */ /* 0x000fe40000004100 */
[C---:B------:R-:W-:Y:S01]  /*9a20*/  FMUL R6, R38.reuse, R6 ;  /* 0x0000000626067220 */ /* 0x040fe20000400000 */
[C---:B------:R-:W-:Y:S01]  /*9a30*/  FMUL R7, R38.reuse, R7 ;  /* 0x0000000726077220 */ /* 0x040fe20000400000 */
[--C-:B------:R-:W-:Y:S02]  /*9a40*/  HADD2.F32 R47, -RZ, R73.reuse.H0_H0 ;  /* 0x20000049ff2f7230 */ /* 0x100fe40000004100 */
[C---:B------:R-:W-:Y:S01]  /*9a50*/  FMUL R10, R38.reuse, R10 ;  /* 0x0000000a260a7220 */ /* 0x040fe20000400000 */
[C---:B------:R-:W-:Y:S01]  /*9a60*/  FFMA R6, R41.reuse, R43, R6 ;  /* 0x0000002b29067223 */ /* 0x040fe20000000006 */
[----:B------:R-:W-:Y:S02]  /*9a70*/  HADD2.F32 R48, -RZ, R73.H1_H1 ;  /* 0x30000049ff307230 */ /* 0x000fe40000004100 */
[C---:B------:R-:W-:Y:S01]  /*9a80*/  FFMA R7, R41.reuse, R44, R7 ;  /* 0x0000002c29077223 */ /* 0x040fe20000000007 */
[C---:B------:R-:W-:Y:S01]  /*9a90*/  FFMA R8, R41.reuse, R45, R8 ;  /* 0x0000002d29087223 */ /* 0x040fe20000000008 */
[C---:B------:R-:W-:Y:S01]  /*9aa0*/  FFMA R9, R41.reuse, R46, R9 ;  /* 0x0000002e29097223 */ /* 0x040fe20000000009 */
[----:B------:R-:W-:Y:S01]  /*9ab0*/  FFMA R10, R41, R47, R10 ;  /* 0x0000002f290a7223 */ /* 0x000fe2000000000a */
[C---:B------:R-:W-:Y:S01]  /*9ac0*/  FMUL R11, R38.reuse, R11 ;  /* 0x0000000b260b7220 */ /* 0x040fe20000400000 */
[----:B------:R-:W-:Y:S01]  /*9ad0*/  F2FP.F16.E4M3.UNPACK_B R78, R78.H1 ;  /* 0x0000004eff4e723e */ /* 0x000fe200030006ff */
[--C-:B------:R-:W-:Y:S01]  /*9ae0*/  HADD2.F32 R51, -RZ, R74.reuse.H0_H0 ;  /* 0x2000004aff337230 */ /* 0x100fe20000004100 */
[----:B-1----:R-:W-:Y:S01]  /*9af0*/  F2FP.SATFINITE.E4M3.F32.PACK_AB_MERGE_C R100, R7, R6, RZ ;  /* 0x000000060764723e */ /* 0x002fe200048070ff */
[C---:B------:R-:W-:Y:S01]  /*9b00*/  FFMA R11, R41.reuse, R48, R11 ;  /* 0x00000030290b7223 */ /* 0x040fe2000000000b */
[C---:B------:R-:W-:Y:S01]  /*9b10*/  FFMA R12, R41.reuse, R49, R12 ;  /* 0x00000031290c7223 */ /* 0x040fe2000000000c */
[----:B------:R-:W-:Y:S01]  /*9b20*/  FFMA R13, R41, R50, R13 ;  /* 0x00000032290d7223 */ /* 0x000fe2000000000d */
[----:B------:R-:W-:Y:S01]  /*9b30*/  F2FP.SATFINITE.E4M3.F32.PACK_AB_MERGE_C R100, R5, R4, R100 ;  /* 0x000000040564723e */ /* 0x000fe20004807064 */
[----:B------:R-:W-:Y:S01]  /*9b40*/  HADD2.F32 R52, -RZ, R74.H1_H1 ;  /* 0x3000004aff347230 */ /* 0x000fe20000004100 */
[----:B------:R-:W-:Y:S01]  /*9b50*/  F2FP.SATFINITE.E4M3.F32.PACK_AB_MERGE_C R101, R11, R10, RZ ;  /* 0x0000000a0b65723e */ /* 0x000fe200048070ff */
[C---:B------:R-:W-:Y:S01]  /*9b60*/  FMUL R14, R38.reuse, R14 ;  /* 0x0000000e260e7220 */ /* 0x040fe20000400000 */
[C---:B------:R-:W-:Y:S01]  /*9b70*/  FMUL R15, R38.reuse, R15 ;  /* 0x0000000f260f7220 */ /* 0x040fe20000400000 */
[--C-:B------:R-:W-:Y:S01]  /*9b80*/  HADD2.F32 R55, -RZ, R75.reuse.H0_H0 ;  /* 0x2000004bff377230 */ /* 0x100fe20000004100 */
[----:B------:R-:W-:Y:S01]  /*9b90*/  F2FP.SATFINITE.E4M3.F32.PACK_AB_MERGE_C R101, R9, R8, R101 ;  /* 0x000000080965723e */ /* 0x000fe20004807065 */
[C---:B------:R-:W-:Y:S01]  /*9ba0*/  FFMA R14, R41.reuse, R51, R14 ;  /* 0x00000033290e7223 */ /* 0x040fe2000000000e */
[C---:B------:R-:W-:Y:S01]  /*9bb0*/  FFMA R15, R41.reuse, R52, R15 ;  /* 0x00000034290f7223 */ /* 0x040fe2000000000f */
[C---:B------:R-:W-:Y:S01]  /*9bc0*/  FFMA R16, R41.reuse, R53, R16 ;  /* 0x0000003529107223 */ /* 0x040fe20000000010 */
[C---:B------:R-:W-:Y:S01]  /*9bd0*/  FFMA R17, R41.reuse, R54, R17 ;  /* 0x0000003629117223 */ /* 0x040fe20000000011 */
        /* <DEDUP_REMOVED lines=15> */
[C---:B------:R-:W-:Y:S01]  /*9cd0*/  FFMA R23, R41.reuse, R60, R23 ;  /* 0x0000003c29177223 */ /* 0x040fe20000000017 */
[C---:B------:R-:W-:Y:S01]  /*9ce0*/  FMUL R27, R38.reuse, R27 ;  /* 0x0000001b261b7220 */ /* 0x040fe20000400000 */
[C---:B------:R-:W-:Y:S01]  /*9cf0*/  FFMA R0, R41.reuse, R61, R0 ;  /* 0x0000003d29007223 */ /* 0x040fe20000000000 */
[----:B------:R-:W-:Y:S01]  /*9d00*/  F2FP.F16.E4M3.UNPACK_B R79, R79.H1 ;  /* 0x0000004fff4f723e */ /* 0x000fe200030006ff */
        /* <DEDUP_REMOVED lines=16> */
[----:B------:R-:W-:Y:S01]  /*9e10*/  FFMA R28, R41, R69, R28 ;  /* 0x00000045291c7223 */ /* 0x000fe2000000001c */
[----:B------:R-:W-:Y:S01]  /*9e20*/  F2FP.SATFINITE.E4M3.F32.PACK_AB_MERGE_C R103, R19, R18, RZ ;  /* 0x000000121367723e */ /* 0x000fe200048070ff */
        /* <DEDUP_REMOVED lines=14> */
[----:B--2---:R-:W-:Y:S03]  /*9f10*/  IADD3 R92, PT, PT, R36, 0x1, RZ ;  /* 0x00000001245c7810 */ /* 0x004fe60007ffe0ff */
        /* <DEDUP_REMOVED lines=10> */
[----:B------:R-:W-:Y:S02]  /*9fc0*/  UIADD3 UR13, UPT, UPT, UR49, 0x20, URZ ;  /* 0x00000020310d7890 */ /* 0x000fe4000fffe0ff */
[----:B------:R-:W-:Y:S01]  /*9fd0*/  UIADD3 UR12, UPT, UPT, UR44, 0x3500, URZ ;  /* 0x000035002c0c7890 */ /* 0x000fe2000fffe0ff */
[----:B------:R-:W-:Y:S01]  /*9fe0*/  UMOV UR14, UR50 ;  /* 0x00000032000e7c82 */ /* 0x000fe20008000000 */
[----:B------:R-:W-:Y:S01]  /*9ff0*/  UMOV UR15, UR36 ;  /* 0x00000024000f7c82 */ /* 0x000fe20008000000 */
[----:B------:R-:W-:Y:S02]  /*a000*/  UIADD3 UR9, UPT, UPT, UR49, 0x60, URZ ;  /* 0x0000006031097890 */ /* 0x000fe4000fffe0ff */
[----:B------:R-:W-:Y:S01]  /*a010*/  UIADD3 UR8, UPT, UPT, UR44, 0x3d00, URZ ;  /* 0x00003d002c087890 */ /* 0x000fe2000fffe0ff */
[----:B------:R-:W-:Y:S01]  /*a020*/  UMOV UR10, UR50 ;  /* 0x00000032000a7c82 */ /* 0x000fe20008000000 */
[----:B------:R-:W-:Y:S01]  /*a030*/  UMOV UR11, UR36 ;  /* 0x00000024000b7c82 */ /* 0x000fe20008000000 */
[----:B--2---:R-:W-:Y:S04]  /*a040*/  UIADD3 UR4, UP0, UPT, UR6, 0x680, URZ ;  /* 0x0000068006047890 */ /* 0x004fe8000ff1e0ff */
[----:B------:R-:W-:Y:S09]  /*a050*/  UIADD3.X UR5, UPT, UPT, URZ, UR7, URZ, UP0, !UPT ;  /* 0x00000007ff057290 */ /* 0x000ff200087fe4ff */
[----:B------:R2:W-:Y:S01]  /*a060*/  UTMASTG.3D [UR12], [UR4] ;  /* 0x0000000c040073b5 */ /* 0x0005e20008010000 */
[----:B------:R2:W-:Y:S01]  /*a070*/  UTMASTG.3D [UR8], [UR4] ;  /* 0x00000008040073b5 */ /* 0x0005e20008010000 */
[----:B------:R0:W-:Y:S01]  /*a080*/  UTMACMDFLUSH ;  /* 0x00000000000079b7 */ /* 0x0001e20000000000 */
[----:B--2---:R-:W-:Y:S04]  /*a090*/  DEPBAR.LE SB0, 0x1 ;  /* 0x000080400000791a */ /* 0x004fe80000000000 */
.L_x_170:
[----:B------:R-:W-:Y:S05]  /*a0a0*/  BSYNC.RECONVERGENT B0 ;  /* 0x0000000000007941 */ /* 0x000fea0003800200 */
.L_x_169:
[----:B------:R-:W-:Y:S01]  /*a0b0*/  BAR.SYNC.DEFER_BLOCKING 0x1, 0x80 ;  /* 0x0042000000007b1d */ /* 0x000fe20000010000 */
[----:B------:R-:W-:Y:S01]  /*a0c0*/  ISETP.NE.AND P0, PT, R93, 0x2, PT ;  /* 0x000000025d00780c */ /* 0x000fe20003f05270 */
[----:B------:R-:W-:Y:S01]  /*a0d0*/  UISETP.NE.AND UP0, UPT, UR46, URZ, UPT ;  /* 0x000000ff2e00728c */ /* 0x000fe2000bf05270 */
[----:B------:R-:W-:Y:S01]  /*a0e0*/  ISETP.NE.AND P1, PT, R92, 0x4, PT ;  /* 0x000000045c00780c */ /* 0x000fe20003f25270 */
[----:B------:R-:W-:Y:S01]  /*a0f0*/  UIADD3 UR28, UPT, UPT, UR37, UR62, URZ ;  /* 0x0000003e251c7290 */ /* 0x000fe2000fffe0ff */
[----:B------:R-:W-:Y:S01]  /*a100*/  SEL R3, RZ, 0x1, P0 ;  /* 0x00000001ff037807 */ /* 0x000fe20000000000 */
[----:B------:R-:W-:Y:S01]  /*a110*/  UIADD3 UR20, UPT, UPT, UR38, UR61, URZ ;  /* 0x0000003d26147290 */ /* 0x000fe2000fffe0ff */
[----:B------:R-:W-:Y:S02]  /*a120*/  SEL R0, RZ, 0x1, P1 ;  /* 0x00000001ff007807 */ /* 0x000fe40000800000 */
[----:B------:R-:W-:Y:S02]  /*a130*/  LOP3.LUT R96, R96, R3, RZ, 0x3c, !PT ;  /* 0x0000000360607212 */ /* 0x000fe400078e3cff */
[----:B------:R-:W-:Y:S02]  /*a140*/  LOP3.LUT R97, R97, R0, RZ, 0x3c, !PT ;  /* 0x0000000061617212 */ /* 0x000fe400078e3cff */
[----:B------:R-:W-:Y:S02]  /*a150*/  SEL R93, R93, RZ, P0 ;  /* 0x000000ff5d5d7207 */ /* 0x000fe40000000000 */
[----:B------:R-:W-:Y:S01]  /*a160*/  SEL R36, R92, RZ, P1 ;  /* 0x000000ff5c247207 */ /* 0x000fe20000800000 */
[----:B------:R-:W-:Y:S01]  /*a170*/  UMOV UR36, UR59 ;  /* 0x0000003b00247c82 */ /* 0x000fe20008000000 */
[----:B------:R-:W-:Y:S05]  /*a180*/  BRA.U UP0, `(.L_x_171) ;  /* 0xffffffd500907547 */ /* 0x000fea000b83ffff */
[----:B------:R-:W-:Y:S05]  /*a190*/  EXIT ;  /* 0x000000000000794d */ /* 0x000fea0003800000 */
.L_x_25:
[----:B--2---:R2:W3:Y:S02]  /*a1a0*/  SYNCS.PHASECHK.TRANS64.TRYWAIT P0, [R3+URZ+0x3e0], R2 ;  /* 0x0003e002030075a7 */ /* 0x0044e400080011ff */
[----:B---3--:R-:W-:Y:S05]  /*a1b0*/  @!P0 NANOSLEEP.SYNCS 0x989680 ;  /* 0x009896800000895d */ /* 0x008fea0003900000 */
[----:B------:R-:W3:Y:S02]  /*a1c0*/  @!P0 SYNCS.PHASECHK.TRANS64 P0, [R3+URZ+0x3e0], R2 ;  /* 0x0003e002030085a7 */ /* 0x000ee400080010ff */
[----:B---3--:R-:W-:Y:S05]  /*a1d0*/  @!P0 BRA `(.L_x_25) ;  /* 0xfffffffc00f08947 */ /* 0x008fea000383ffff */
[----:B------:R-:W-:Y:S05]  /*a1e0*/  BRA `(.L_x_172) ;  /* 0xffffff80002c7947 */ /* 0x000fea000383ffff */
.L_x_28:
[----:B-1----:R-:W-:-:S07]  /*a1f0*/  MOV R0, UR33 ;  /* 0x0000002100007c02 */ /* 0x002fce0008000f00 */
.L_x_173:
[----:B-1----:R1:W2:Y:S02]  /*a200*/  SYNCS.PHASECHK.TRANS64.TRYWAIT P0, [R0+URZ+0x1a0], R3 ;  /* 0x0001a003000075a7 */ /* 0x0022a400080011ff */
[----:B--2---:R-:W-:Y:S05]  /*a210*/  @!P0 NANOSLEEP.SYNCS 0x989680 ;  /* 0x009896800000895d */ /* 0x004fea0003900000 */
[----:B------:R-:W2:Y:S02]  /*a220*/  @!P0 SYNCS.PHASECHK.TRANS64 P0, [R0+URZ+0x1a0], R3 ;  /* 0x0001a003000085a7 */ /* 0x000ea400080010ff */
[----:B--2---:R-:W-:Y:S05]  /*a230*/  @!P0 BRA `(.L_x_173) ;  /* 0xfffffffc00f08947 */ /* 0x004fea000383ffff */
[----:B------:R-:W-:Y:S05]  /*a240*/  BRA `(.L_x_27) ;  /* 0xffffff8000847947 */ /* 0x000fea000383ffff */
.L_x_35:
[----:B-1----:R-:W-:-:S07]  /*a250*/  MOV R0, UR17 ;  /* 0x0000001100007c02 */ /* 0x002fce0008000f00 */
.L_x_174:
[----:B-1----:R1:W2:Y:S02]  /*a260*/  SYNCS.PHASECHK.TRANS64.TRYWAIT P0, [R0+URZ+0x1a0], R3 ;  /* 0x0001a003000075a7 */ /* 0x0022a400080011ff */
[----:B--2---:R-:W-:Y:S05]  /*a270*/  @!P0 NANOSLEEP.SYNCS 0x989680 ;  /* 0x009896800000895d */ /* 0x004fea0003900000 */
[----:B------:R-:W2:Y:S02]  /*a280*/  @!P0 SYNCS.PHASECHK.TRANS64 P0, [R0+URZ+0x1a0], R3 ;  /* 0x0001a003000085a7 */ /* 0x000ea400080010ff */
[----:B--2---:R-:W-:Y:S05]  /*a290*/  @!P0 BRA `(.L_x_174) ;  /* 0xfffffffc00f08947 */ /* 0x004fea000383ffff */
[----:B------:R-:W-:Y:S05]  /*a2a0*/  BRA `(.L_x_34) ;  /* 0xffffff84004c7947 */ /* 0x000fea000383ffff */
.L_x_40:
[----:B-1----:R1:W2:Y:S02]  /*a2b0*/  SYNCS.PHASECHK.TRANS64.TRYWAIT P0, [R3+URZ+0x370], R0 ;  /* 0x00037000030075a7 */ /* 0x0022a400080011ff */
[----:B--2---:R-:W-:Y:S05]  /*a2c0*/  @!P0 NANOSLEEP.SYNCS 0x989680 ;  /* 0x009896800000895d */ /* 0x004fea0003900000 */
[----:B------:R-:W2:Y:S02]  /*a2d0*/  @!P0 SYNCS.PHASECHK.TRANS64 P0, [R3+URZ+0x370], R0 ;  /* 0x00037000030085a7 */ /* 0x000ea400080010ff */
[----:B--2---:R-:W-:Y:S05]  /*a2e0*/  @!P0 BRA `(.L_x_40) ;  /* 0xfffffffc00f08947 */ /* 0x004fea000383ffff */
[----:B------:R-:W-:Y:S05]  /*a2f0*/  BRA `(.L_x_175) ;  /* 0xffffff8400fc7947 */ /* 0x000fea000383ffff */
.L_x_44:
[----:B-1----:R-:W-:-:S07]  /*a300*/  MOV R0, UR4 ;  /* 0x0000000400007c02 */ /* 0x002fce0008000f00 */
.L_x_176:
[----:B-1----:R1:W2:Y:S02]  /*a310*/  SYNCS.PHASECHK.TRANS64.TRYWAIT P0, [R0+URZ], R3 ;  /* 0x00000003000075a7 */ /* 0x0022a400080011ff */
[----:B--2---:R-:W-:Y:S05]  /*a320*/  @!P0 NANOSLEEP.SYNCS 0x989680 ;  /* 0x009896800000895d */ /* 0x004fea0003900000 */
[----:B------:R-:W2:Y:S02]  /*a330*/  @!P0 SYNCS.PHASECHK.TRANS64 P0, [R0+URZ], R3 ;  /* 0x00000003000085a7 */ /* 0x000ea400080010ff */
[----:B--2---:R-:W-:Y:S05]  /*a340*/  @!P0 BRA `(.L_x_176) ;  /* 0xfffffffc00f08947 */ /* 0x004fea000383ffff */
[----:B------:R-:W-:Y:S05]  /*a350*/  BRA `(.L_x_177) ;  /* 0xffffff8c00a07947 */ /* 0x000fea000383ffff */
.L_x_45:
[----:B------:R-:W-:-:S07]  /*a360*/  MOV R0, UR5 ;  /* 0x0000000500007c02 */ /* 0x000fce0008000f00 */
.L_x_178:
[----:B-1----:R1:W2:Y:S02]  /*a370*/  SYNCS.PHASECHK.TRANS64.TRYWAIT P0, [R0+URZ], R3 ;  /* 0x00000003000075a7 */ /* 0x0022a400080011ff */
[----:B--2---:R-:W-:Y:S05]  /*a380*/  @!P0 NANOSLEEP.SYNCS 0x989680 ;  /* 0x009896800000895d */ /* 0x004fea0003900000 */
[----:B------:R-:W2:Y:S02]  /*a390*/  @!P0 SYNCS.PHASECHK.TRANS64 P0, [R0+URZ], R3 ;  /* 0x00000003000085a7 */ /* 0x000ea400080010ff */
[----:B--2---:R-:W-:Y:S05]  /*a3a0*/  @!P0 BRA `(.L_x_178) ;  /* 0xfffffffc00f08947 */ /* 0x004fea000383ffff */
[----:B------:R-:W-:Y:S05]  /*a3b0*/  BRA `(.L_x_179) ;  /* 0xffffff8c00ac7947 */ /* 0x000fea000383ffff */
.L_x_46:
[----:B------:R-:W-:-:S07]  /*a3c0*/  MOV R0, UR5 ;  /* 0x0000000500007c02 */ /* 0x000fce0008000f00 */
.L_x_180:
[----:B-1----:R1:W2:Y:S02]  /*a3d0*/  SYNCS.PHASECHK.TRANS64.TRYWAIT P0, [R0+URZ], R3 ;  /* 0x00000003000075a7 */ /* 0x0022a400080011ff */
[----:B--2---:R-:W-:Y:S05]  /*a3e0*/  @!P0 NANOSLEEP.SYNCS 0x989680 ;  /* 0x009896800000895d */ /* 0x004fea0003900000 */
[----:B------:R-:W2:Y:S02]  /*a3f0*/  @!P0 SYNCS.PHASECHK.TRANS64 P0, [R0+URZ], R3 ;  /* 0x00000003000085a7 */ /* 0x000ea400080010ff */
[----:B--2---:R-:W-:Y:S05]  /*a400*/  @!P0 BRA `(.L_x_180) ;  /* 0xfffffffc00f08947 */ /* 0x004fea000383ffff */
[----:B------:R-:W-:Y:S05]  /*a410*/  BRA `(.L_x_181) ;  /* 0xffffff8c00b87947 */ /* 0x000fea000383ffff */
.L_x_47:
[----:B------:R-:W-:-:S07]  /*a420*/  MOV R0, UR5 ;  /* 0x0000000500007c02 */ /* 0x000fce0008000f00 */
.L_x_182:
[----:B-1----:R1:W2:Y:S02]  /*a430*/  SYNCS.PHASECHK.TRANS64.TRYWAIT P0, [R0+URZ], R3 ;  /* 0x00000003000075a7 */ /* 0x0022a400080011ff */
[----:B--2---:R-:W-:Y:S05]  /*a440*/  @!P0 NANOSLEEP.SYNCS 0x989680 ;  /* 0x009896800000895d */ /* 0x004fea0003900000 */
[----:B------:R-:W2:Y:S02]  /*a450*/  @!P0 SYNCS.PHASECHK.TRANS64 P0, [R0+URZ], R3 ;  /* 0x00000003000085a7 */ /* 0x000ea400080010ff */
[----:B--2---:R-:W-:Y:S05]  /*a460*/  @!P0 BRA `(.L_x_182) ;  /* 0xfffffffc00f08947 */ /* 0x004fea000383ffff */
[----:B------:R-:W-:Y:S05]  /*a470*/  BRA `(.L_x_183) ;  /* 0xffffff8c00c47947 */ /* 0x000fea000383ffff */
.L_x_48:
[----:B------:R-:W-:-:S07]  /*a480*/  MOV R0, UR5 ;  /* 0x0000000500007c02 */ /* 0x000fce0008000f00 */
.L_x_184:
[----:B-1----:R1:W2:Y:S02]  /*a490*/  SYNCS.PHASECHK.TRANS64.TRYWAIT P0, [R0+URZ], R3 ;  /* 0x00000003000075a7 */ /* 0x0022a400080011ff */
[----:B--2---:R-:W-:Y:S05]  /*a4a0*/  @!P0 NANOSLEEP.SYNCS 0x989680 ;  /* 0x009896800000895d */ /* 0x004fea0003900000 */
[----:B------:R-:W2:Y:S02]  /*a4b0*/  @!P0 SYNCS.PHASECHK.TRANS64 P0, [R0+URZ], R3 ;  /* 0x00000003000085a7 */ /* 0x000ea400080010ff */
[----:B--2---:R-:W-:Y:S05]  /*a4c0*/  @!P0 BRA `(.L_x_184) ;  /* 0xfffffffc00f08947 */ /* 0x004fea000383ffff */
[----:B------:R-:W-:Y:S05]  /*a4d0*/  BRA `(.L_x_185) ;  /* 0xffffff8c00d07947 */ /* 0x000fea000383ffff */
.L_x_49:
[----:B------:R-:W-:-:S07]  /*a4e0*/  MOV R0, UR5 ;  /* 0x0000000500007c02 */ /* 0x000fce0008000f00 */
.L_x_186:
[----:B-1----:R1:W2:Y:S02]  /*a4f0*/  SYNCS.PHASECHK.TRANS64.TRYWAIT P0, [R0+URZ], R3 ;  /* 0x00000003000075a7 */ /* 0x0022a400080011ff */
[----:B--2---:R-:W-:Y:S05]  /*a500*/  @!P0 NANOSLEEP.SYNCS 0x989680 ;  /* 0x009896800000895d */ /* 0x004fea0003900000 */
[----:B------:R-:W2:Y:S02]  /*a510*/  @!P0 SYNCS.PHASECHK.TRANS64 P0, [R0+URZ], R3 ;  /* 0x00000003000085a7 */ /* 0x000ea400080010ff */
[----:B--2---:R-:W-:Y:S05]  /*a520*/  @!P0 BRA `(.L_x_186) ;  /* 0xfffffffc00f08947 */ /* 0x004fea000383ffff */
[----:B------:R-:W-:Y:S05]  /*a530*/  BRA `(.L_x_187) ;  /* 0xffffff8c00dc7947 */ /* 0x000fea000383ffff */
.L_x_50:
[----:B------:R-:W-:-:S07]  /*a540*/  MOV R0, UR5 ;  /* 0x0000000500007c02 */ /* 0x000fce0008000f00 */
.L_x_188:
[----:B-1----:R1:W2:Y:S02]  /*a550*/  SYNCS.PHASECHK.TRANS64.TRYWAIT P0, [R0+URZ], R3 ;  /* 0x00000003000075a7 */ /* 0x0022a400080011ff */
[----:B--2---:R-:W-:Y:S05]  /*a560*/  @!P0 NANOSLEEP.SYNCS 0x989680 ;  /* 0x009896800000895d */ /* 0x004fea0003900000 */
[----:B------:R-:W2:Y:S02]  /*a570*/  @!P0 SYNCS.PHASECHK.TRANS64 P0, [R0+URZ], R3 ;  /* 0x00000003000085a7 */ /* 0x000ea400080010ff */
[----:B--2---:R-:W-:Y:S05]  /*a580*/  @!P0 BRA `(.L_x_188) ;  /* 0xfffffffc00f08947 */ /* 0x004fea000383ffff */
[----:B------:R-:W-:Y:S05]  /*a590*/  BRA `(.L_x_189) ;  /* 0xffffff8c00e87947 */ /* 0x000fea000383ffff */
.L_x_51:
[----:B------:R-:W-:-:S07]  /*a5a0*/  MOV R0, UR5 ;  /* 0x0000000500007c02 */ /* 0x000fce0008000f00 */
.L_x_190:
[----:B-1----:R1:W2:Y:S02]  /*a5b0*/  SYNCS.PHASECHK.TRANS64.TRYWAIT P0, [R0+URZ], R3 ;  /* 0x00000003000075a7 */ /* 0x0022a400080011ff */
[----:B--2---:R-:W-:Y:S05]  /*a5c0*/  @!P0 NANOSLEEP.SYNCS 0x989680 ;  /* 0x009896800000895d */ /* 0x004fea0003900000 */
[----:B------:R-:W2:Y:S02]  /*a5d0*/  @!P0 SYNCS.PHASECHK.TRANS64 P0, [R0+URZ], R3 ;  /* 0x00000003000085a7 */ /* 0x000ea400080010ff */
[----:B--2---:R-:W-:Y:S05]  /*a5e0*/  @!P0 BRA `(.L_x_190) ;  /* 0xfffffffc00f08947 */ /* 0x004fea000383ffff */
[----:B------:R-:W-:Y:S05]  /*a5f0*/  BRA `(.L_x_191) ;  /* 0xffffff8c00f47947 */ /* 0x000fea000383ffff */
.L_x_52:
[----:B------:R-:W-:-:S07]  /*a600*/  MOV R0, UR5 ;  /* 0x0000000500007c02 */ /* 0x000fce0008000f00 */
.L_x_192:
[----:B-1----:R1:W2:Y:S02]  /*a610*/  SYNCS.PHASECHK.TRANS64.TRYWAIT P0, [R0+URZ], R3 ;  /* 0x00000003000075a7 */ /* 0x0022a400080011ff */
[----:B--2---:R-:W-:Y:S05]  /*a620*/  @!P0 NANOSLEEP.SYNCS 0x989680 ;  /* 0x009896800000895d */ /* 0x004fea0003900000 */
[----:B------:R-:W2:Y:S02]  /*a630*/  @!P0 SYNCS.PHASECHK.TRANS64 P0, [R0+URZ], R3 ;  /* 0x00000003000085a7 */ /* 0x000ea400080010ff */
[----:B--2---:R-:W-:Y:S05]  /*a640*/  @!P0 BRA `(.L_x_192) ;  /* 0xfffffffc00f08947 */ /* 0x004fea000383ffff */
[----:B------:R-:W-:Y:S05]  /*a650*/  BRA `(.L_x_193) ;  /* 0xffffff9000007947 */ /* 0x000fea000383ffff */
.L_x_53:
[----:B------:R-:W-:-:S07]  /*a660*/  MOV R0, UR5 ;  /* 0x0000000500007c02 */ /* 0x000fce0008000f00 */
.L_x_194:
[----:B-1----:R1:W2:Y:S02]  /*a670*/  SYNCS.PHASECHK.TRANS64.TRYWAIT P0, [R0+URZ], R3 ;  /* 0x00000003000075a7 */ /* 0x0022a400080011ff */
[----:B--2---:R-:W-:Y:S05]  /*a680*/  @!P0 NANOSLEEP.SYNCS 0x989680 ;  /* 0x009896800000895d */ /* 0x004fea0003900000 */
[----:B------:R-:W2:Y:S02]  /*a690*/  @!P0 SYNCS.PHASECHK.TRANS64 P0, [R0+URZ], R3 ;  /* 0x00000003000085a7 */ /* 0x000ea400080010ff */
[----:B--2---:R-:W-:Y:S05]  /*a6a0*/  @!P0 BRA `(.L_x_194) ;  /* 0xfffffffc00f08947 */ /* 0x004fea000383ffff */
[----:B------:R-:W-:Y:S05]  /*a6b0*/  BRA `(.L_x_195) ;  /* 0xffffff90000c7947 */ /* 0x000fea000383ffff */
.L_x_54:
[----:B------:R-:W-:-:S07]  /*a6c0*/  MOV R0, UR5 ;  /* 0x0000000500007c02 */ /* 0x000fce0008000f00 */
.L_x_196:
[----:B-1----:R1:W2:Y:S02]  /*a6d0*/  SYNCS.PHASECHK.TRANS64.TRYWAIT P0, [R0+URZ], R3 ;  /* 0x00000003000075a7 */ /* 0x0022a400080011ff */
[----:B--2---:R-:W-:Y:S05]  /*a6e0*/  @!P0 NANOSLEEP.SYNCS 0x989680 ;  /* 0x009896800000895d */ /* 0x004fea0003900000 */
[----:B------:R-:W2:Y:S02]  /*a6f0*/  @!P0 SYNCS.PHASECHK.TRANS64 P0, [R0+URZ], R3 ;  /* 0x00000003000085a7 */ /* 0x000ea400080010ff */
[----:B--2---:R-:W-:Y:S05]  /*a700*/  @!P0 BRA `(.L_x_196) ;  /* 0xfffffffc00f08947 */ /* 0x004fea000383ffff */
[----:B------:R-:W-:Y:S05]  /*a710*/  BRA `(.L_x_197) ;  /* 0xffffff9000187947 */ /* 0x000fea000383ffff */
.L_x_55:
[----:B------:R-:W-:-:S07]  /*a720*/  MOV R0, UR5 ;  /* 0x0000000500007c02 */ /* 0x000fce0008000f00 */
.L_x_198:
[----:B-1----:R1:W2:Y:S02]  /*a730*/  SYNCS.PHASECHK.TRANS64.TRYWAIT P0, [R0+URZ], R3 ;  /* 0x00000003000075a7 */ /* 0x0022a400080011ff */
[----:B--2---:R-:W-:Y:S05]  /*a740*/  @!P0 NANOSLEEP.SYNCS 0x989680 ;  /* 0x009896800000895d */ /* 0x004fea0003900000 */
[----:B------:R-:W2:Y:S02]  /*a750*/  @!P0 SYNCS.PHASECHK.TRANS64 P0, [R0+URZ], R3 ;  /* 0x00000003000085a7 */ /* 0x000ea400080010ff */
[----:B--2---:R-:W-:Y:S05]  /*a760*/  @!P0 BRA `(.L_x_198) ;  /* 0xfffffffc00f08947 */ /* 0x004fea000383ffff */
[----:B------:R-:W-:Y:S05]  /*a770*/  BRA `(.L_x_199) ;  /* 0xffffff9000247947 */ /* 0x000fea000383ffff */
.L_x_56:
[----:B------:R-:W-:-:S07]  /*a780*/  MOV R0, UR5 ;  /* 0x0000000500007c02 */ /* 0x000fce0008000f00 */
.L_x_200:
[----:B-1----:R1:W2:Y:S02]  /*a790*/  SYNCS.PHASECHK.TRANS64.TRYWAIT P0, [R0+URZ], R3 ;  /* 0x00000003000075a7 */ /* 0x0022a400080011ff */
[----:B--2---:R-:W-:Y:S05]  /*a7a0*/  @!P0 NANOSLEEP.SYNCS 0x989680 ;  /* 0x009896800000895d */ /* 0x004fea0003900000 */
[----:B------:R-:W2:Y:S02]  /*a7b0*/  @!P0 SYNCS.PHASECHK.TRANS64 P0, [R0+URZ], R3 ;  /* 0x00000003000085a7 */ /* 0x000ea400080010ff */
[----:B--2---:R-:W-:Y:S05]  /*a7c0*/  @!P0 BRA `(.L_x_200) ;  /* 0xfffffffc00f08947 */ /* 0x004fea000383ffff */
[----:B------:R-:W-:Y:S05]  /*a7d0*/  BRA `(.L_x_201) ;  /* 0xffffff9000307947 */ /* 0x000fea000383ffff */
.L_x_57:
[----:B------:R-:W-:-:S07]  /*a7e0*/  MOV R0, UR5 ;  /* 0x0000000500007c02 */ /* 0x000fce0008000f00 */
.L_x_202:
[----:B-1----:R1:W2:Y:S02]  /*a7f0*/  SYNCS.PHASECHK.TRANS64.TRYWAIT P0, [R0+URZ], R3 ;  /* 0x00000003000075a7 */ /* 0x0022a400080011ff */
[----:B--2---:R-:W-:Y:S05]  /*a800*/  @!P0 NANOSLEEP.SYNCS 0x989680 ;  /* 0x009896800000895d */ /* 0x004fea0003900000 */
[----:B------:R-:W2:Y:S02]  /*a810*/  @!P0 SYNCS.PHASECHK.TRANS64 P0, [R0+URZ], R3 ;  /* 0x00000003000085a7 */ /* 0x000ea400080010ff */
[----:B--2---:R-:W-:Y:S05]  /*a820*/  @!P0 BRA `(.L_x_202) ;  /* 0xfffffffc00f08947 */ /* 0x004fea000383ffff */
[----:B------:R-:W-:Y:S05]  /*a830*/  BRA `(.L_x_203) ;  /* 0xffffff90003c7947 */ /* 0x000fea000383ffff */
.L_x_58:
[----:B------:R-:W-:-:S07]  /*a840*/  MOV R0, UR5 ;  /* 0x0000000500007c02 */ /* 0x000fce0008000f00 */
.L_x_204:
[----:B-1----:R1:W2:Y:S02]  /*a850*/  SYNCS.PHASECHK.TRANS64.TRYWAIT P0, [R0+URZ], R3 ;  /* 0x00000003000075a7 */ /* 0x0022a400080011ff */
[----:B--2---:R-:W-:Y:S05]  /*a860*/  @!P0 NANOSLEEP.SYNCS 0x989680 ;  /* 0x009896800000895d */ /* 0x004fea0003900000 */
[----:B------:R-:W2:Y:S02]  /*a870*/  @!P0 SYNCS.PHASECHK.TRANS64 P0, [R0+URZ], R3 ;  /* 0x00000003000085a7 */ /* 0x000ea400080010ff */
[----:B--2---:R-:W-:Y:S05]  /*a880*/  @!P0 BRA `(.L_x_204) ;  /* 0xfffffffc00f08947 */ /* 0x004fea000383ffff */
[----:B------:R-:W-:Y:S05]  /*a890*/  BRA `(.L_x_205) ;  /* 0xffffff9000487947 */ /* 0x000fea000383ffff */
.L_x_59:
[----:B------:R-:W-:-:S07]  /*a8a0*/  MOV R0, UR5 ;  /* 0x0000000500007c02 */ /* 0x000fce0008000f00 */
.L_x_206:
[----:B-1----:R1:W2:Y:S02]  /*a8b0*/  SYNCS.PHASECHK.TRANS64.TRYWAIT P0, [R0+URZ], R3 ;  /* 0x00000003000075a7 */ /* 0x0022a400080011ff */
[----:B--2---:R-:W-:Y:S05]  /*a8c0*/  @!P0 NANOSLEEP.SYNCS 0x989680 ;  /* 0x009896800000895d */ /* 0x004fea0003900000 */
[----:B------:R-:W2:Y:S02]  /*a8d0*/  @!P0 SYNCS.PHASECHK.TRANS64 P0, [R0+URZ], R3 ;  /* 0x00000003000085a7 */ /* 0x000ea400080010ff */
[----:B--2---:R-:W-:Y:S05]  /*a8e0*/  @!P0 BRA `(.L_x_206) ;  /* 0xfffffffc00f08947 */ /* 0x004fea000383ffff */
[----:B------:R-:W-:Y:S05]  /*a8f0*/  BRA `(.L_x_207) ;  /* 0xffffff9000547947 */ /* 0x000fea000383ffff */
.L_x_60:
[----:B------:R-:W-:-:S07]  /*a900*/  MOV R0, UR5 ;  /* 0x0000000500007c02 */ /* 0x000fce0008000f00 */
.L_x_208:
[----:B-1----:R1:W2:Y:S02]  /*a910*/  SYNCS.PHASECHK.TRANS64.TRYWAIT P0, [R0+URZ], R3 ;  /* 0x00000003000075a7 */ /* 0x0022a400080011ff */
[----:B--2---:R-:W-:Y:S05]  /*a920*/  @!P0 NANOSLEEP.SYNCS 0x989680 ;  /* 0x009896800000895d */ /* 0x004fea0003900000 */
[----:B------:R-:W2:Y:S02]  /*a930*/  @!P0 SYNCS.PHASECHK.TRANS64 P0, [R0+URZ], R3 ;  /* 0x00000003000085a7 */ /* 0x000ea400080010ff */
[----:B--2---:R-:W-:Y:S05]  /*a940*/  @!P0 BRA `(.L_x_208) ;  /* 0xfffffffc00f08947 */ /* 0x004fea000383ffff */
[----:B------:R-:W-:Y:S05]  /*a950*/  BRA `(.L_x_209) ;  /* 0xffffff9000607947 */ /* 0x000fea000383ffff */
.L_x_61:
[----:B------:R-:W-:-:S07]  /*a960*/  MOV R0, UR5 ;  /* 0x0000000500007c02 */ /* 0x000fce0008000f00 */
.L_x_210:
[----:B-1----:R1:W2:Y:S02]  /*a970*/  SYNCS.PHASECHK.TRANS64.TRYWAIT P0, [R0+URZ], R3 ;  /* 0x00000003000075a7 */ /* 0x0022a400080011ff */
[----:B--2---:R-:W-:Y:S05]  /*a980*/  @!P0 NANOSLEEP.SYNCS 0x989680 ;  /* 0x009896800000895d */ /* 0x004fea0003900000 */
[----:B------:R-:W2:Y:S02]  /*a990*/  @!P0 SYNCS.PHASECHK.TRANS64 P0, [R0+URZ], R3 ;  /* 0x00000003000085a7 */ /* 0x000ea400080010ff */
[----:B--2---:R-:W-:Y:S05]  /*a9a0*/  @!P0 BRA `(.L_x_210) ;  /* 0xfffffffc00f08947 */ /* 0x004fea000383ffff */
[----:B------:R-:W-:Y:S05]  /*a9b0*/  BRA `(.L_x_211) ;  /* 0xffffff90006c7947 */ /* 0x000fea000383ffff */
.L_x_62:
[----:B------:R-:W-:-:S07]  /*a9c0*/  MOV R0, UR5 ;  /* 0x0000000500007c02 */ /* 0x000fce0008000f00 */
.L_x_212:
[----:B-1----:R1:W2:Y:S02]  /*a9d0*/  SYNCS.PHASECHK.TRANS64.TRYWAIT P0, [R0+URZ], R3 ;  /* 0x00000003000075a7 */ /* 0x0022a400080011ff */
[----:B--2---:R-:W-:Y:S05]  /*a9e0*/  @!P0 NANOSLEEP.SYNCS 0x989680 ;  /* 0x009896800000895d */ /* 0x004fea0003900000 */
[----:B------:R-:W2:Y:S02]  /*a9f0*/  @!P0 SYNCS.PHASECHK.TRANS64 P0, [R0+URZ], R3 ;  /* 0x00000003000085a7 */ /* 0x000ea400080010ff */
[----:B--2---:R-:W-:Y:S05]  /*aa00*/  @!P0 BRA `(.L_x_212) ;  /* 0xfffffffc00f08947 */ /* 0x004fea000383ffff */
[----:B------:R-:W-:Y:S05]  /*aa10*/  BRA `(.L_x_213) ;  /* 0xffffff9000787947 */ /* 0x000fea000383ffff */
.L_x_63:
[----:B------:R-:W-:-:S07]  /*aa20*/  MOV R0, UR5 ;  /* 0x0000000500007c02 */ /* 0x000fce0008000f00 */
.L_x_214:
[----:B-1----:R1:W2:Y:S02]  /*aa30*/  SYNCS.PHASECHK.TRANS64.TRYWAIT P0, [R0+URZ], R3 ;  /* 0x00000003000075a7 */ /* 0x0022a400080011ff */
[----:B--2---:R-:W-:Y:S05]  /*aa40*/  @!P0 NANOSLEEP.SYNCS 0x989680 ;  /* 0x009896800000895d */ /* 0x004fea0003900000 */
[----:B------:R-:W2:Y:S02]  /*aa50*/  @!P0 SYNCS.PHASECHK.TRANS64 P0, [R0+URZ], R3 ;  /* 0x00000003000085a7 */ /* 0x000ea400080010ff */
[----:B--2---:R-:W-:Y:S05]  /*aa60*/  @!P0 BRA `(.L_x_214) ;  /* 0xfffffffc00f08947 */ /* 0x004fea000383ffff */
[----:B------:R-:W-:Y:S05]  /*aa70*/  BRA `(.L_x_215) ;  /* 0xffffff9000847947 */ /* 0x000fea000383ffff */
.L_x_64:
[----:B------:R-:W-:-:S07]  /*aa80*/  MOV R0, UR5 ;  /* 0x0000000500007c02 */ /* 0x000fce0008000f00 */
.L_x_216:
[----:B-1----:R1:W2:Y:S02]  /*aa90*/  SYNCS.PHASECHK.TRANS64.TRYWAIT P0, [R0+URZ], R3 ;  /* 0x00000003000075a7 */ /* 0x0022a400080011ff */
[----:B--2---:R-:W-:Y:S05]  /*aaa0*/  @!P0 NANOSLEEP.SYNCS 0x989680 ;  /* 0x009896800000895d */ /* 0x004fea0003900000 */
[----:B------:R-:W2:Y:S02]  /*aab0*/  @!P0 SYNCS.PHASECHK.TRANS64 P0, [R0+URZ], R3 ;  /* 0x00000003000085a7 */ /* 0x000ea400080010ff */
[----:B--2---:R-:W-:Y:S05]  /*aac0*/  @!P0 BRA `(.L_x_216) ;  /* 0xfffffffc00f08947 */ /* 0x004fea000383ffff */
[----:B------:R-:W-:Y:S05]  /*aad0*/  BRA `(.L_x_217) ;  /* 0xffffff9000907947 */ /* 0x000fea000383ffff */
.L_x_65:
[----:B------:R-:W-:-:S07]  /*aae0*/  MOV R0, UR5 ;  /* 0x0000000500007c02 */ /* 0x000fce0008000f00 */
.L_x_218:
[----:B-1----:R1:W2:Y:S02]  /*aaf0*/  SYNCS.PHASECHK.TRANS64.TRYWAIT P0, [R0+URZ], R3 ;  /* 0x00000003000075a7 */ /* 0x0022a400080011ff */
[----:B--2---:R-:W-:Y:S05]  /*ab00*/  @!P0 NANOSLEEP.SYNCS 0x989680 ;  /* 0x009896800000895d */ /* 0x004fea0003900000 */
[----:B------:R-:W2:Y:S02]  /*ab10*/  @!P0 SYNCS.PHASECHK.TRANS64 P0, [R0+URZ], R3 ;  /* 0x00000003000085a7 */ /* 0x000ea400080010ff */
[----:B--2---:R-:W-:Y:S05]  /*ab20*/  @!P0 BRA `(.L_x_218) ;  /* 0xfffffffc00f08947 */ /* 0x004fea000383ffff */
[----:B------:R-:W-:Y:S05]  /*ab30*/  BRA `(.L_x_219) ;  /* 0xffffff90009c7947 */ /* 0x000fea000383ffff */
.L_x_66:
[----:B------:R-:W-:-:S07]  /*ab40*/  MOV R0, UR5 ;  /* 0x0000000500007c02 */ /* 0x000fce0008000f00 */
.L_x_220:
[----:B-1----:R1:W2:Y:S02]  /*ab50*/  SYNCS.PHASECHK.TRANS64.TRYWAIT P0, [R0+URZ], R3 ;  /* 0x00000003000075a7 */ /* 0x0022a400080011ff */
[----:B--2---:R-:W-:Y:S05]  /*ab60*/  @!P0 NANOSLEEP.SYNCS 0x989680 ;  /* 0x009896800000895d */ /* 0x004fea0003900000 */
[----:B------:R-:W2:Y:S02]  /*ab70*/  @!P0 SYNCS.PHASECHK.TRANS64 P0, [R0+URZ], R3 ;  /* 0x00000003000085a7 */ /* 0x000ea400080010ff */
[----:B--2---:R-:W-:Y:S05]  /*ab80*/  @!P0 BRA `(.L_x_220) ;  /* 0xfffffffc00f08947 */ /* 0x004fea000383ffff */
[----:B------:R-:W-:Y:S05]  /*ab90*/  BRA `(.L_x_221) ;  /* 0xffffff9000a87947 */ /* 0x000fea000383ffff */
.L_x_67:
[----:B------:R-:W-:-:S07]  /*aba0*/  MOV R0, UR5 ;  /* 0x0000000500007c02 */ /* 0x000fce0008000f00 */
.L_x_222:
[----:B-1----:R1:W2:Y:S02]  /*abb0*/  SYNCS.PHASECHK.TRANS64.TRYWAIT P0, [R0+URZ], R3 ;  /* 0x00000003000075a7 */ /* 0x0022a400080011ff */
[----:B--2---:R-:W-:Y:S05]  /*abc0*/  @!P0 NANOSLEEP.SYNCS 0x989680 ;  /* 0x009896800000895d */ /* 0x004fea0003900000 */
[----:B------:R-:W2:Y:S02]  /*abd0*/  @!P0 SYNCS.PHASECHK.TRANS64 P0, [R0+URZ], R3 ;  /* 0x00000003000085a7 */ /* 0x000ea400080010ff */
[----:B--2---:R-:W-:Y:S05]  /*abe0*/  @!P0 BRA `(.L_x_222) ;  /* 0xfffffffc00f08947 */ /* 0x004fea000383ffff */
[----:B------:R-:W-:Y:S05]  /*abf0*/  BRA `(.L_x_223) ;  /* 0xffffff9000b47947 */ /* 0x000fea000383ffff */
.L_x_68:
[----:B------:R-:W-:-:S07]  /*ac00*/  MOV R0, UR5 ;  /* 0x0000000500007c02 */ /* 0x000fce0008000f00 */
.L_x_224:
[----:B-1----:R1:W2:Y:S02]  /*ac10*/  SYNCS.PHASECHK.TRANS64.TRYWAIT P0, [R0+URZ], R3 ;  /* 0x00000003000075a7 */ /* 0x0022a400080011ff */
[----:B--2---:R-:W-:Y:S05]  /*ac20*/  @!P0 NANOSLEEP.SYNCS 0x989680 ;  /* 0x009896800000895d */ /* 0x004fea0003900000 */
[----:B------:R-:W2:Y:S02]  /*ac30*/  @!P0 SYNCS.PHASECHK.TRANS64 P0, [R0+URZ], R3 ;  /* 0x00000003000085a7 */ /* 0x000ea400080010ff */
[----:B--2---:R-:W-:Y:S05]  /*ac40*/  @!P0 BRA `(.L_x_224) ;  /* 0xfffffffc00f08947 */ /* 0x004fea000383ffff */
[----:B------:R-:W-:Y:S05]  /*ac50*/  BRA `(.L_x_225) ;  /* 0xffffff9000c07947 */ /* 0x000fea000383ffff */
.L_x_69:
[----:B------:R-:W-:-:S07]  /*ac60*/  MOV R0, UR5 ;  /* 0x0000000500007c02 */ /* 0x000fce0008000f00 */
.L_x_226:
[----:B-1----:R1:W2:Y:S02]  /*ac70*/  SYNCS.PHASECHK.TRANS64.TRYWAIT P0, [R0+URZ], R3 ;  /* 0x00000003000075a7 */ /* 0x0022a400080011ff */
[----:B--2---:R-:W-:Y:S05]  /*ac80*/  @!P0 NANOSLEEP.SYNCS 0x989680 ;  /* 0x009896800000895d */ /* 0x004fea0003900000 */
[----:B------:R-:W2:Y:S02]  /*ac90*/  @!P0 SYNCS.PHASECHK.TRANS64 P0, [R0+URZ], R3 ;  /* 0x00000003000085a7 */ /* 0x000ea400080010ff */
[----:B--2---:R-:W-:Y:S05]  /*aca0*/  @!P0 BRA `(.L_x_226) ;  /* 0xfffffffc00f08947 */ /* 0x004fea000383ffff */
[----:B------:R-:W-:Y:S05]  /*acb0*/  BRA `(.L_x_227) ;  /* 0xffffff9000cc7947 */ /* 0x000fea000383ffff */
.L_x_70:
[----:B------:R-:W-:-:S07]  /*acc0*/  MOV R0, UR5 ;  /* 0x0000000500007c02 */ /* 0x000fce0008000f00 */
.L_x_228:
[----:B-1----:R1:W2:Y:S02]  /*acd0*/  SYNCS.PHASECHK.TRANS64.TRYWAIT P0, [R0+URZ], R3 ;  /* 0x00000003000075a7 */ /* 0x0022a400080011ff */
[----:B--2---:R-:W-:Y:S05]  /*ace0*/  @!P0 NANOSLEEP.SYNCS 0x989680 ;  /* 0x009896800000895d */ /* 0x004fea0003900000 */
[----:B------:R-:W2:Y:S02]  /*acf0*/  @!P0 SYNCS.PHASECHK.TRANS64 P0, [R0+URZ], R3 ;  /* 0x00000003000085a7 */ /* 0x000ea400080010ff */
[----:B--2---:R-:W-:Y:S05]  /*ad00*/  @!P0 BRA `(.L_x_228) ;  /* 0xfffffffc00f08947 */ /* 0x004fea000383ffff */
[----:B------:R-:W-:Y:S05]  /*ad10*/  BRA `(.L_x_229) ;  /* 0xffffff9000d87947 */ /* 0x000fea000383ffff */
.L_x_71:
[----:B------:R-:W-:-:S07]  /*ad20*/  MOV R0, UR5 ;  /* 0x0000000500007c02 */ /* 0x000fce0008000f00 */
.L_x_230:
[----:B-1----:R1:W2:Y:S02]  /*ad30*/  SYNCS.PHASECHK.TRANS64.TRYWAIT P0, [R0+URZ], R3 ;  /* 0x00000003000075a7 */ /* 0x0022a400080011ff */
[----:B--2---:R-:W-:Y:S05]  /*ad40*/  @!P0 NANOSLEEP.SYNCS 0x989680 ;  /* 0x009896800000895d */ /* 0x004fea0003900000 */
[----:B------:R-:W2:Y:S02]  /*ad50*/  @!P0 SYNCS.PHASECHK.TRANS64 P0, [R0+URZ], R3 ;  /* 0x00000003000085a7 */ /* 0x000ea400080010ff */
[----:B--2---:R-:W-:Y:S05]  /*ad60*/  @!P0 BRA `(.L_x_230) ;  /* 0xfffffffc00f08947 */ /* 0x004fea000383ffff */
[----:B------:R-:W-:Y:S05]  /*ad70*/  BRA `(.L_x_231) ;  /* 0xffffff9000e47947 */ /* 0x000fea000383ffff */
.L_x_72:
[----:B------:R-:W-:-:S07]  /*ad80*/  MOV R0, UR5 ;  /* 0x0000000500007c02 */ /* 0x000fce0008000f00 */
.L_x_232:
[----:B-1----:R1:W2:Y:S02]  /*ad90*/  SYNCS.PHASECHK.TRANS64.TRYWAIT P0, [R0+URZ], R3 ;  /* 0x00000003000075a7 */ /* 0x0022a400080011ff */
[----:B--2---:R-:W-:Y:S05]  /*ada0*/  @!P0 NANOSLEEP.SYNCS 0x989680 ;  /* 0x009896800000895d */ /* 0x004fea0003900000 */
[----:B------:R-:W2:Y:S02]  /*adb0*/  @!P0 SYNCS.PHASECHK.TRANS64 P0, [R0+URZ], R3 ;  /* 0x00000003000085a7 */ /* 0x000ea400080010ff */
[----:B--2---:R-:W-:Y:S05]  /*adc0*/  @!P0 BRA `(.L_x_232) ;  /* 0xfffffffc00f08947 */ /* 0x004fea000383ffff */
[----:B------:R-:W-:Y:S05]  /*add0*/  BRA `(.L_x_233) ;  /* 0xffffff9000f07947 */ /* 0x000fea000383ffff */
.L_x_73:
[----:B------:R-:W-:-:S07]  /*ade0*/  MOV R0, UR5 ;  /* 0x0000000500007c02 */ /* 0x000fce0008000f00 */
.L_x_234:
[----:B-1----:R1:W2:Y:S02]  /*adf0*/  SYNCS.PHASECHK.TRANS64.TRYWAIT P0, [R0+URZ], R3 ;  /* 0x00000003000075a7 */ /* 0x0022a400080011ff */
[----:B--2---:R-:W-:Y:S05]  /*ae00*/  @!P0 NANOSLEEP.SYNCS 0x989680 ;  /* 0x009896800000895d */ /* 0x004fea0003900000 */
[----:B------:R-:W2:Y:S02]  /*ae10*/  @!P0 SYNCS.PHASECHK.TRANS64 P0, [R0+URZ], R3 ;  /* 0x00000003000085a7 */ /* 0x000ea400080010ff */
[----:B--2---:R-:W-:Y:S05]  /*ae20*/  @!P0 BRA `(.L_x_234) ;  /* 0xfffffffc00f08947 */ /* 0x004fea000383ffff */
[----:B------:R-:W-:Y:S05]  /*ae30*/  BRA `(.L_x_235) ;  /* 0xffffff9000fc7947 */ /* 0x000fea000383ffff */
.L_x_74:
[----:B------:R-:W-:-:S07]  /*ae40*/  MOV R0, UR5 ;  /* 0x0000000500007c02 */ /* 0x000fce0008000f00 */
.L_x_236:
[----:B-1----:R1:W2:Y:S02]  /*ae50*/  SYNCS.PHASECHK.TRANS64.TRYWAIT P0, [R0+URZ], R3 ;  /* 0x00000003000075a7 */ /* 0x0022a400080011ff */
[----:B--2---:R-:W-:Y:S05]  /*ae60*/  @!P0 NANOSLEEP.SYNCS 0x989680 ;  /* 0x009896800000895d */ /* 0x004fea0003900000 */
[----:B------:R-:W2:Y:S02]  /*ae70*/  @!P0 SYNCS.PHASECHK.TRANS64 P0, [R0+URZ], R3 ;  /* 0x00000003000085a7 */ /* 0x000ea400080010ff */
[----:B--2---:R-:W-:Y:S05]  /*ae80*/  @!P0 BRA `(.L_x_236) ;  /* 0xfffffffc00f08947 */ /* 0x004fea000383ffff */
[----:B------:R-:W-:Y:S05]  /*ae90*/  BRA `(.L_x_237) ;  /* 0xffffff9400087947 */ /* 0x000fea000383ffff */
.L_x_75:
[----:B------:R-:W-:-:S07]  /*aea0*/  MOV R0, UR5 ;  /* 0x0000000500007c02 */ /* 0x000fce0008000f00 */
.L_x_238:
[----:B-1----:R1:W2:Y:S02]  /*aeb0*/  SYNCS.PHASECHK.TRANS64.TRYWAIT P0, [R0+URZ], R3 ;  /* 0x00000003000075a7 */ /* 0x0022a400080011ff */
[----:B--2---:R-:W-:Y:S05]  /*aec0*/  @!P0 NANOSLEEP.SYNCS 0x989680 ;  /* 0x009896800000895d */ /* 0x004fea0003900000 */
[----:B------:R-:W2:Y:S02]  /*aed0*/  @!P0 SYNCS.PHASECHK.TRANS64 P0, [R0+URZ], R3 ;  /* 0x00000003000085a7 */ /* 0x000ea400080010ff */
[----:B--2---:R-:W-:Y:S05]  /*aee0*/  @!P0 BRA `(.L_x_238) ;  /* 0xfffffffc00f08947 */ /* 0x004fea000383ffff */
[----:B------:R-:W-:Y:S05]  /*aef0*/  BRA `(.L_x_239) ;  /* 0xffffff9400147947 */ /* 0x000fea000383ffff */
.L_x_76:
[----:B------:R-:W-:-:S07]  /*af00*/  MOV R0, UR5 ;  /* 0x0000000500007c02 */ /* 0x000fce0008000f00 */
.L_x_240:
[----:B-1----:R1:W2:Y:S02]  /*af10*/  SYNCS.PHASECHK.TRANS64.TRYWAIT P0, [R0+URZ], R3 ;  /* 0x00000003000075a7 */ /* 0x0022a400080011ff */
[----:B--2---:R-:W-:Y:S05]  /*af20*/  @!P0 NANOSLEEP.SYNCS 0x989680 ;  /* 0x009896800000895d */ /* 0x004fea0003900000 */
[----:B------:R-:W2:Y:S02]  /*af30*/  @!P0 SYNCS.PHASECHK.TRANS64 P0, [R0+URZ], R3 ;  /* 0x00000003000085a7 */ /* 0x000ea400080010ff */
[----:B--2---:R-:W-:Y:S05]  /*af40*/  @!P0 BRA `(.L_x_240) ;  /* 0xfffffffc00f08947 */ /* 0x004fea000383ffff */
[----:B------:R-:W-:Y:S05]  /*af50*/  BRA `(.L_x_241) ;  /* 0xffffff9400207947 */ /* 0x000fea000383ffff */
.L_x_77:
[----:B------:R-:W-:-:S07]  /*af60*/  MOV R0, UR5 ;  /* 0x0000000500007c02 */ /* 0x000fce0008000f00 */
.L_x_242:
[----:B-1----:R1:W2:Y:S02]  /*af70*/  SYNCS.PHASECHK.TRANS64.TRYWAIT P0, [R0+URZ], R3 ;  /* 0x00000003000075a7 */ /* 0x0022a400080011ff */
[----:B--2---:R-:W-:Y:S05]  /*af80*/  @!P0 NANOSLEEP.SYNCS 0x989680 ;  /* 0x009896800000895d */ /* 0x004fea0003900000 */
[----:B------:R-:W2:Y:S02]  /*af90*/  @!P0 SYNCS.PHASECHK.TRANS64 P0, [R0+URZ], R3 ;  /* 0x00000003000085a7 */ /* 0x000ea400080010ff */
[----:B--2---:R-:W-:Y:S05]  /*afa0*/  @!P0 BRA `(.L_x_242) ;  /* 0xfffffffc00f08947 */ /* 0x004fea000383ffff */
[----:B------:R-:W-:Y:S05]  /*afb0*/  BRA `(.L_x_243) ;  /* 0xffffff94002c7947 */ /* 0x000fea000383ffff */
.L_x_78:
[----:B------:R-:W-:-:S07]  /*afc0*/  MOV R0, UR5 ;  /* 0x0000000500007c02 */ /* 0x000fce0008000f00 */
.L_x_244:
[----:B-1----:R1:W2:Y:S02]  /*afd0*/  SYNCS.PHASECHK.TRANS64.TRYWAIT P0, [R0+URZ], R3 ;  /* 0x00000003000075a7 */ /* 0x0022a400080011ff */
[----:B--2---:R-:W-:Y:S05]  /*afe0*/  @!P0 NANOSLEEP.SYNCS 0x989680 ;  /* 0x009896800000895d */ /* 0x004fea0003900000 */
[----:B------:R-:W2:Y:S02]  /*aff0*/  @!P0 SYNCS.PHASECHK.TRANS64 P0, [R0+URZ], R3 ;  /* 0x00000003000085a7 */ /* 0x000ea400080010ff */
[----:B--2---:R-:W-:Y:S05]  /*b000*/  @!P0 BRA `(.L_x_244) ;  /* 0xfffffffc00f08947 */ /* 0x004fea000383ffff */
[----:B------:R-:W-:Y:S05]  /*b010*/  BRA `(.L_x_245) ;  /* 0xffffff9400387947 */ /* 0x000fea000383ffff */
.L_x_79:
[----:B------:R-:W-:-:S07]  /*b020*/  MOV R0, UR5 ;  /* 0x0000000500007c02 */ /* 0x000fce0008000f00 */
.L_x_246:
[----:B-1----:R1:W2:Y:S02]  /*b030*/  SYNCS.PHASECHK.TRANS64.TRYWAIT P0, [R0+URZ], R3 ;  /* 0x00000003000075a7 */ /* 0x0022a400080011ff */
[----:B--2---:R-:W-:Y:S05]  /*b040*/  @!P0 NANOSLEEP.SYNCS 0x989680 ;  /* 0x009896800000895d */ /* 0x004fea0003900000 */
[----:B------:R-:W2:Y:S02]  /*b050*/  @!P0 SYNCS.PHASECHK.TRANS64 P0, [R0+URZ], R3 ;  /* 0x00000003000085a7 */ /* 0x000ea400080010ff */
[----:B--2---:R-:W-:Y:S05]  /*b060*/  @!P0 BRA `(.L_x_246) ;  /* 0xfffffffc00f08947 */ /* 0x004fea000383ffff */
[----:B------:R-:W-:Y:S05]  /*b070*/  BRA `(.L_x_247) ;  /* 0xffffff9400447947 */ /* 0x000fea000383ffff */
.L_x_80:
[----:B------:R-:W-:-:S07]  /*b080*/  MOV R0, UR5 ;  /* 0x0000000500007c02 */ /* 0x000fce0008000f00 */
.L_x_248:
[----:B-1----:R1:W2:Y:S02]  /*b090*/  SYNCS.PHASECHK.TRANS64.TRYWAIT P0, [R0+URZ], R3 ;  /* 0x00000003000075a7 */ /* 0x0022a400080011ff */
[----:B--2---:R-:W-:Y:S05]  /*b0a0*/  @!P0 NANOSLEEP.SYNCS 0x989680 ;  /* 0x009896800000895d */ /* 0x004fea0003900000 */
[----:B------:R-:W2:Y:S02]  /*b0b0*/  @!P0 SYNCS.PHASECHK.TRANS64 P0, [R0+URZ], R3 ;  /* 0x00000003000085a7 */ /* 0x000ea400080010ff */
[----:B--2---:R-:W-:Y:S05]  /*b0c0*/  @!P0 BRA `(.L_x_248) ;  /* 0xfffffffc00f08947 */ /* 0x004fea000383ffff */
[----:B------:R-:W-:Y:S05]  /*b0d0*/  BRA `(.L_x_249) ;  /* 0xffffff9400507947 */ /* 0x000fea000383ffff */
.L_x_81:
[----:B------:R-:W-:-:S07]  /*b0e0*/  MOV R0, UR5 ;  /* 0x0000000500007c02 */ /* 0x000fce0008000f00 */
.L_x_250:
[----:B-1----:R1:W2:Y:S02]  /*b0f0*/  SYNCS.PHASECHK.TRANS64.TRYWAIT P0, [R0+URZ], R3 ;  /* 0x00000003000075a7 */ /* 0x0022a400080011ff */
[----:B--2---:R-:W-:Y:S05]  /*b100*/  @!P0 NANOSLEEP.SYNCS 0x989680 ;  /* 0x009896800000895d */ /* 0x004fea0003900000 */
[----:B------:R-:W2:Y:S02]  /*b110*/  @!P0 SYNCS.PHASECHK.TRANS64 P0, [R0+URZ], R3 ;  /* 0x00000003000085a7 */ /* 0x000ea400080010ff */
[----:B--2---:R-:W-:Y:S05]  /*b120*/  @!P0 BRA `(.L_x_250) ;  /* 0xfffffffc00f08947 */ /* 0x004fea000383ffff */
[----:B------:R-:W-:Y:S05]  /*b130*/  BRA `(.L_x_251) ;  /* 0xffffff94005c7947 */ /* 0x000fea000383ffff */
.L_x_82:
[----:B------:R-:W-:-:S07]  /*b140*/  MOV R0, UR5 ;  /* 0x0000000500007c02 */ /* 0x000fce0008000f00 */
.L_x_252:
[----:B-1----:R1:W2:Y:S02]  /*b150*/  SYNCS.PHASECHK.TRANS64.TRYWAIT P0, [R0+URZ], R3 ;  /* 0x00000003000075a7 */ /* 0x0022a400080011ff */
[----:B--2---:R-:W-:Y:S05]  /*b160*/  @!P0 NANOSLEEP.SYNCS 0x989680 ;  /* 0x009896800000895d */ /* 0x004fea0003900000 */
[----:B------:R-:W2:Y:S02]  /*b170*/  @!P0 SYNCS.PHASECHK.TRANS64 P0, [R0+URZ], R3 ;  /* 0x00000003000085a7 */ /* 0x000ea400080010ff */
[----:B--2---:R-:W-:Y:S05]  /*b180*/  @!P0 BRA `(.L_x_252) ;  /* 0xfffffffc00f08947 */ /* 0x004fea000383ffff */
[----:B------:R-:W-:Y:S05]  /*b190*/  BRA `(.L_x_253) ;  /* 0xffffff9400687947 */ /* 0x000fea000383ffff */
.L_x_83:
[----:B------:R-:W-:-:S07]  /*b1a0*/  MOV R0, UR5 ;  /* 0x0000000500007c02 */ /* 0x000fce0008000f00 */
.L_x_254:
[----:B-1----:R1:W2:Y:S02]  /*b1b0*/  SYNCS.PHASECHK.TRANS64.TRYWAIT P0, [R0+URZ], R3 ;  /* 0x00000003000075a7 */ /* 0x0022a400080011ff */
[----:B--2---:R-:W-:Y:S05]  /*b1c0*/  @!P0 NANOSLEEP.SYNCS 0x989680 ;  /* 0x009896800000895d */ /* 0x004fea0003900000 */
[----:B------:R-:W2:Y:S02]  /*b1d0*/  @!P0 SYNCS.PHASECHK.TRANS64 P0, [R0+URZ], R3 ;  /* 0x00000003000085a7 */ /* 0x000ea400080010ff */
[----:B--2---:R-:W-:Y:S05]  /*b1e0*/  @!P0 BRA `(.L_x_254) ;  /* 0xfffffffc00f08947 */ /* 0x004fea000383ffff */
[----:B------:R-:W-:Y:S05]  /*b1f0*/  BRA `(.L_x_255) ;  /* 0xffffff9400747947 */ /* 0x000fea000383ffff */
.L_x_84:
[----:B------:R-:W-:-:S07]  /*b200*/  MOV R0, UR5 ;  /* 0x0000000500007c02 */ /* 0x000fce0008000f00 */
.L_x_256:
[----:B-1----:R1:W2:Y:S02]  /*b210*/  SYNCS.PHASECHK.TRANS64.TRYWAIT P0, [R0+URZ], R3 ;  /* 0x00000003000075a7 */ /* 0x0022a400080011ff */
[----:B--2---:R-:W-:Y:S05]  /*b220*/  @!P0 NANOSLEEP.SYNCS 0x989680 ;  /* 0x009896800000895d */ /* 0x004fea0003900000 */
[----:B------:R-:W2:Y:S02]  /*b230*/  @!P0 SYNCS.PHASECHK.TRANS64 P0, [R0+URZ], R3 ;  /* 0x00000003000085a7 */ /* 0x000ea400080010ff */
[----:B--2---:R-:W-:Y:S05]  /*b240*/  @!P0 BRA `(.L_x_256) ;  /* 0xfffffffc00f08947 */ /* 0x004fea000383ffff */
[----:B------:R-:W-:Y:S05]  /*b250*/  BRA `(.L_x_257) ;  /* 0xffffff9400807947 */ /* 0x000fea000383ffff */
.L_x_85:
[----:B------:R-:W-:-:S07]  /*b260*/  MOV R0, UR5 ;  /* 0x0000000500007c02 */ /* 0x000fce0008000f00 */
.L_x_258:
[----:B-1----:R1:W2:Y:S02]  /*b270*/  SYNCS.PHASECHK.TRANS64.TRYWAIT P0, [R0+URZ], R3 ;  /* 0x00000003000075a7 */ /* 0x0022a400080011ff */
[----:B--2---:R-:W-:Y:S05]  /*b280*/  @!P0 NANOSLEEP.SYNCS 0x989680 ;  /* 0x009896800000895d */ /* 0x004fea0003900000 */
[----:B------:R-:W2:Y:S02]  /*b290*/  @!P0 SYNCS.PHASECHK.TRANS64 P0, [R0+URZ], R3 ;  /* 0x00000003000085a7 */ /* 0x000ea400080010ff */
[----:B--2---:R-:W-:Y:S05]  /*b2a0*/  @!P0 BRA `(.L_x_258) ;  /* 0xfffffffc00f08947 */ /* 0x004fea000383ffff */
[----:B------:R-:W-:Y:S05]  /*b2b0*/  BRA `(.L_x_259) ;  /* 0xffffff94008c7947 */ /* 0x000fea000383ffff */
.L_x_86:
[----:B------:R-:W-:-:S07]  /*b2c0*/  MOV R0, UR5 ;  /* 0x0000000500007c02 */ /* 0x000fce0008000f00 */
.L_x_260:
[----:B-1----:R1:W2:Y:S02]  /*b2d0*/  SYNCS.PHASECHK.TRANS64.TRYWAIT P0, [R0+URZ], R3 ;  /* 0x00000003000075a7 */ /* 0x0022a400080011ff */
[----:B--2---:R-:W-:Y:S05]  /*b2e0*/  @!P0 NANOSLEEP.SYNCS 0x989680 ;  /* 0x009896800000895d */ /* 0x004fea0003900000 */
[----:B------:R-:W2:Y:S02]  /*b2f0*/  @!P0 SYNCS.PHASECHK.TRANS64 P0, [R0+URZ], R3 ;  /* 0x00000003000085a7 */ /* 0x000ea400080010ff */
[----:B--2---:R-:W-:Y:S05]  /*b300*/  @!P0 BRA `(.L_x_260) ;  /* 0xfffffffc00f08947 */ /* 0x004fea000383ffff */
[----:B------:R-:W-:Y:S05]  /*b310*/  BRA `(.L_x_261) ;  /* 0xffffff9400987947 */ /* 0x000fea000383ffff */
.L_x_87:
[----:B------:R-:W-:-:S07]  /*b320*/  MOV R0, UR5 ;  /* 0x0000000500007c02 */ /* 0x000fce0008000f00 */
.L_x_262:
[----:B-1----:R1:W2:Y:S02]  /*b330*/  SYNCS.PHASECHK.TRANS64.TRYWAIT P0, [R0+URZ], R3 ;  /* 0x00000003000075a7 */ /* 0x0022a400080011ff */
[----:B--2---:R-:W-:Y:S05]  /*b340*/  @!P0 NANOSLEEP.SYNCS 0x989680 ;  /* 0x009896800000895d */ /* 0x004fea0003900000 */
[----:B------:R-:W2:Y:S02]  /*b350*/  @!P0 SYNCS.PHASECHK.TRANS64 P0, [R0+URZ], R3 ;  /* 0x00000003000085a7 */ /* 0x000ea400080010ff */
[----:B--2---:R-:W-:Y:S05]  /*b360*/  @!P0 BRA `(.L_x_262) ;  /* 0xfffffffc00f08947 */ /* 0x004fea000383ffff */
[----:B------:R-:W-:Y:S05]  /*b370*/  BRA `(.L_x_263) ;  /* 0xffffff9400a47947 */ /* 0x000fea000383ffff */
.L_x_88:
[----:B------:R-:W-:-:S07]  /*b380*/  MOV R0, UR5 ;  /* 0x0000000500007c02 */ /* 0x000fce0008000f00 */
.L_x_264:
[----:B-1----:R1:W2:Y:S02]  /*b390*/  SYNCS.PHASECHK.TRANS64.TRYWAIT P0, [R0+URZ], R3 ;  /* 0x00000003000075a7 */ /* 0x0022a400080011ff */
[----:B--2---:R-:W-:Y:S05]  /*b3a0*/  @!P0 NANOSLEEP.SYNCS 0x989680 ;  /* 0x009896800000895d */ /* 0x004fea0003900000 */
[----:B------:R-:W2:Y:S02]  /*b3b0*/  @!P0 SYNCS.PHASECHK.TRANS64 P0, [R0+URZ], R3 ;  /* 0x00000003000085a7 */ /* 0x000ea400080010ff */
[----:B--2---:R-:W-:Y:S05]  /*b3c0*/  @!P0 BRA `(.L_x_264) ;  /* 0xfffffffc00f08947 */ /* 0x004fea000383ffff */
[----:B------:R-:W-:Y:S05]  /*b3d0*/  BRA `(.L_x_265) ;  /* 0xffffff9400b07947 */ /* 0x000fea000383ffff */
.L_x_89:
[----:B------:R-:W-:-:S07]  /*b3e0*/  MOV R0, UR5 ;  /* 0x0000000500007c02 */ /* 0x000fce0008000f00 */
.L_x_266:
[----:B-1----:R1:W2:Y:S02]  /*b3f0*/  SYNCS.PHASECHK.TRANS64.TRYWAIT P0, [R0+URZ], R3 ;  /* 0x00000003000075a7 */ /* 0x0022a400080011ff */
[----:B--2---:R-:W-:Y:S05]  /*b400*/  @!P0 NANOSLEEP.SYNCS 0x989680 ;  /* 0x009896800000895d */ /* 0x004fea0003900000 */
[----:B------:R-:W2:Y:S02]  /*b410*/  @!P0 SYNCS.PHASECHK.TRANS64 P0, [R0+URZ], R3 ;  /* 0x00000003000085a7 */ /* 0x000ea400080010ff */
[----:B--2---:R-:W-:Y:S05]  /*b420*/  @!P0 BRA `(.L_x_266) ;  /* 0xfffffffc00f08947 */ /* 0x004fea000383ffff */
[----:B------:R-:W-:Y:S05]  /*b430*/  BRA `(.L_x_267) ;  /* 0xffffff9400bc7947 */ /* 0x000fea000383ffff */
.L_x_90:
[----:B------:R-:W-:-:S07]  /*b440*/  MOV R0, UR5 ;  /* 0x0000000500007c02 */ /* 0x000fce0008000f00 */
.L_x_268:
[----:B-1----:R1:W2:Y:S02]  /*b450*/  SYNCS.PHASECHK.TRANS64.TRYWAIT P0, [R0+URZ], R3 ;  /* 0x00000003000075a7 */ /* 0x0022a400080011ff */
[----:B--2---:R-:W-:Y:S05]  /*b460*/  @!P0 NANOSLEEP.SYNCS 0x989680 ;  /* 0x009896800000895d */ /* 0x004fea0003900000 */
[----:B------:R-:W2:Y:S02]  /*b470*/  @!P0 SYNCS.PHASECHK.TRANS64 P0, [R0+URZ], R3 ;  /* 0x00000003000085a7 */ /* 0x000ea400080010ff */
[----:B--2---:R-:W-:Y:S05]  /*b480*/  @!P0 BRA `(.L_x_268) ;  /* 0xfffffffc00f08947 */ /* 0x004fea000383ffff */
[----:B------:R-:W-:Y:S05]  /*b490*/  BRA `(.L_x_269) ;  /* 0xffffff9400c87947 */ /* 0x000fea000383ffff */
.L_x_91:
[----:B------:R-:W-:-:S07]  /*b4a0*/  MOV R0, UR5 ;  /* 0x0000000500007c02 */ /* 0x000fce0008000f00 */
.L_x_270:
[----:B-1----:R1:W2:Y:S02]  /*b4b0*/  SYNCS.PHASECHK.TRANS64.TRYWAIT P0, [R0+URZ], R3 ;  /* 0x00000003000075a7 */ /* 0x0022a400080011ff */
[----:B--2---:R-:W-:Y:S05]  /*b4c0*/  @!P0 NANOSLEEP.SYNCS 0x989680 ;  /* 0x009896800000895d */ /* 0x004fea0003900000 */
[----:B------:R-:W2:Y:S02]  /*b4d0*/  @!P0 SYNCS.PHASECHK.TRANS64 P0, [R0+URZ], R3 ;  /* 0x00000003000085a7 */ /* 0x000ea400080010ff */
[----:B--2---:R-:W-:Y:S05]  /*b4e0*/  @!P0 BRA `(.L_x_270) ;  /* 0xfffffffc00f08947 */ /* 0x004fea000383ffff */
[----:B------:R-:W-:Y:S05]  /*b4f0*/  BRA `(.L_x_271) ;  /* 0xffffff9400d47947 */ /* 0x000fea000383ffff */
.L_x_92:
[----:B------:R-:W-:-:S07]  /*b500*/  MOV R0, UR5 ;  /* 0x0000000500007c02 */ /* 0x000fce0008000f00 */
.L_x_272:
[----:B-1----:R1:W2:Y:S02]  /*b510*/  SYNCS.PHASECHK.TRANS64.TRYWAIT P0, [R0+URZ], R3 ;  /* 0x00000003000075a7 */ /* 0x0022a400080011ff */
[----:B--2---:R-:W-:Y:S05]  /*b520*/  @!P0 NANOSLEEP.SYNCS 0x989680 ;  /* 0x009896800000895d */ /* 0x004fea0003900000 */
[----:B------:R-:W2:Y:S02]  /*b530*/  @!P0 SYNCS.PHASECHK.TRANS64 P0, [R0+URZ], R3 ;  /* 0x00000003000085a7 */ /* 0x000ea400080010ff */
[----:B--2---:R-:W-:Y:S05]  /*b540*/  @!P0 BRA `(.L_x_272) ;  /* 0xfffffffc00f08947 */ /* 0x004fea000383ffff */
[----:B------:R-:W-:Y:S05]  /*b550*/  BRA `(.L_x_273) ;  /* 0xffffff9400e07947 */ /* 0x000fea000383ffff */
.L_x_93:
[----:B------:R-:W-:-:S07]  /*b560*/  MOV R0, UR5 ;  /* 0x0000000500007c02 */ /* 0x000fce0008000f00 */
.L_x_274:
[----:B-1----:R1:W2:Y:S02]  /*b570*/  SYNCS.PHASECHK.TRANS64.TRYWAIT P0, [R0+URZ], R3 ;  /* 0x00000003000075a7 */ /* 0x0022a400080011ff */
[----:B--2---:R-:W-:Y:S05]  /*b580*/  @!P0 NANOSLEEP.SYNCS 0x989680 ;  /* 0x009896800000895d */ /* 0x004fea0003900000 */
[----:B------:R-:W2:Y:S02]  /*b590*/  @!P0 SYNCS.PHASECHK.TRANS64 P0, [R0+URZ], R3 ;  /* 0x00000003000085a7 */ /* 0x000ea400080010ff */
[----:B--2---:R-:W-:Y:S05]  /*b5a0*/  @!P0 BRA `(.L_x_274) ;  /* 0xfffffffc00f08947 */ /* 0x004fea000383ffff */
[----:B------:R-:W-:Y:S05]  /*b5b0*/  BRA `(.L_x_275) ;  /* 0xffffff9400ec7947 */ /* 0x000fea000383ffff */
.L_x_94:
[----:B------:R-:W-:-:S07]  /*b5c0*/  MOV R0, UR5 ;  /* 0x0000000500007c02 */ /* 0x000fce0008000f00 */
.L_x_276:
[----:B-1----:R1:W2:Y:S02]  /*b5d0*/  SYNCS.PHASECHK.TRANS64.TRYWAIT P0, [R0+URZ], R3 ;  /* 0x00000003000075a7 */ /* 0x0022a400080011ff */
[----:B--2---:R-:W-:Y:S05]  /*b5e0*/  @!P0 NANOSLEEP.SYNCS 0x989680 ;  /* 0x009896800000895d */ /* 0x004fea0003900000 */
[----:B------:R-:W2:Y:S02]  /*b5f0*/  @!P0 SYNCS.PHASECHK.TRANS64 P0, [R0+URZ], R3 ;  /* 0x00000003000085a7 */ /* 0x000ea400080010ff */
[----:B--2---:R-:W-:Y:S05]  /*b600*/  @!P0 BRA `(.L_x_276) ;  /* 0xfffffffc00f08947 */ /* 0x004fea000383ffff */
[----:B------:R-:W-:Y:S05]  /*b610*/  BRA `(.L_x_277) ;  /* 0xffffff9400f87947 */ /* 0x000fea000383ffff */
.L_x_97:
[----:B-1----:R1:W2:Y:S02]  /*b620*/  SYNCS.PHASECHK.TRANS64.TRYWAIT P0, [R2+URZ+0x3d0], R5 ;  /* 0x0003d005020075a7 */ /* 0x0022a400080011ff */
[----:B--2---:R-:W-:Y:S05]  /*b630*/  @!P0 NANOSLEEP.SYNCS 0x989680 ;  /* 0x009896800000895d */ /* 0x004fea0003900000 */
[----:B------:R-:W2:Y:S02]  /*b640*/  @!P0 SYNCS.PHASECHK.TRANS64 P0, [R2+URZ+0x3d0], R5 ;  /* 0x0003d005020085a7 */ /* 0x000ea400080010ff */
[----:B--2---:R-:W-:Y:S05]  /*b650*/  @!P0 BRA `(.L_x_97) ;  /* 0xfffffffc00f08947 */ /* 0x004fea000383ffff */
[----:B------:R-:W-:Y:S05]  /*b660*/  BRA `(.L_x_278) ;  /* 0xffffff9800547947 */ /* 0x000fea000383ffff */
.L_x_98:
[----:B------:R-:W-:-:S07]  /*b670*/  MOV R2, UR4 ;  /* 0x0000000400027c02 */ /* 0x000fce0008000f00 */
.L_x_279:
[----:B-1----:R1:W2:Y:S02]  /*b680*/  SYNCS.PHASECHK.TRANS64.TRYWAIT P0, [R2+URZ+0x380], R5 ;  /* 0x00038005020075a7 */ /* 0x0022a400080011ff */
[----:B--2---:R-:W-:Y:S05]  /*b690*/  @!P0 NANOSLEEP.SYNCS 0x989680 ;  /* 0x009896800000895d */ /* 0x004fea0003900000 */
[----:B------:R-:W2:Y:S02]  /*b6a0*/  @!P0 SYNCS.PHASECHK.TRANS64 P0, [R2+URZ+0x380], R5 ;  /* 0x00038005020085a7 */ /* 0x000ea400080010ff */
[----:B--2---:R-:W-:Y:S05]  /*b6b0*/  @!P0 BRA `(.L_x_279) ;  /* 0xfffffffc00f08947 */ /* 0x004fea000383ffff */
[----:B------:R-:W-:Y:S05]  /*b6c0*/  BRA `(.L_x_280) ;  /* 0xffffff9800647947 */ /* 0x000fea000383ffff */
.L_x_99:
[----:B-1----:R1:W2:Y:S02]  /*b6d0*/  SYNCS.PHASECHK.TRANS64.TRYWAIT P1, [R2+URZ+0x370], R5 ;  /* 0x00037005020075a7 */ /* 0x0022a400080211ff */
[----:B--2---:R-:W-:Y:S05]  /*b6e0*/  @!P1 NANOSLEEP.SYNCS 0x989680 ;  /* 0x009896800000995d */ /* 0x004fea0003900000 */
[----:B------:R-:W2:Y:S02]  /*b6f0*/  @!P1 SYNCS.PHASECHK.TRANS64 P1, [R2+URZ+0x370], R5 ;  /* 0x00037005020095a7 */ /* 0x000ea400080210ff */
[----:B--2---:R-:W-:Y:S05]  /*b700*/  @!P1 BRA `(.L_x_99) ;  /* 0xfffffffc00f09947 */ /* 0x004fea000383ffff */
[----:B------:R-:W-:Y:S05]  /*b710*/  BRA `(.L_x_281) ;  /* 0xffffff9800947947 */ /* 0x000fea000383ffff */
.L_x_102:
[----:B------:R-:W-:-:S07]  /*b720*/  MOV R0, UR4 ;  /* 0x0000000400007c02 */ /* 0x000fce0008000f00 */
.L_x_282:
[----:B-1----:R1:W2:Y:S02]  /*b730*/  SYNCS.PHASECHK.TRANS64.TRYWAIT P0, [R0+URZ+0x380], R3 ;  /* 0x00038003000075a7 */ /* 0x0022a400080011ff */
[----:B--2---:R-:W-:Y:S05]  /*b740*/  @!P0 NANOSLEEP.SYNCS 0x989680 ;  /* 0x009896800000895d */ /* 0x004fea0003900000 */
[----:B------:R-:W2:Y:S02]  /*b750*/  @!P0 SYNCS.PHASECHK.TRANS64 P0, [R0+URZ+0x380], R3 ;  /* 0x00038003000085a7 */ /* 0x000ea400080010ff */
[----:B--2---:R-:W-:Y:S05]  /*b760*/  @!P0 BRA `(.L_x_282) ;  /* 0xfffffffc00f08947 */ /* 0x004fea000383ffff */
[----:B------:R-:W-:Y:S05]  /*b770*/  BRA `(.L_x_101) ;  /* 0xffffff9800e87947 */ /* 0x000fea000383ffff */
.L_x_111:
[----:B-1----:R-:W-:-:S04]  /*b780*/  MOV R0, UR5 ;  /* 0x0000000500007c02 */ /* 0x002fc80008000f00 */
[----:B------:R1:W2:Y:S03]  /*b790*/  SYNCS.PHASECHK.TRANS64.TRYWAIT P0, [R0+URZ+0x8], R7 ;  /* 0x00000807000075a7 */ /* 0x0002a600080011ff */
[----:B--2---:R-:W-:Y:S05]  /*b7a0*/  @!P0 NANOSLEEP.SYNCS 0x989680 ;  /* 0x009896800000895d */ /* 0x004fea0003900000 */
[----:B------:R-:W2:Y:S02]  /*b7b0*/  @!P0 SYNCS.PHASECHK.TRANS64 P0, [R0+URZ+0x8], R7 ;  /* 0x00000807000085a7 */ /* 0x000ea400080010ff */
[----:B--2---:R-:W-:Y:S05]  /*b7c0*/  @!P0 BRA `(.L_x_111) ;  /* 0xfffffffc00ec8947 */ /* 0x004fea000383ffff */
[----:B------:R-:W-:Y:S05]  /*b7d0*/  BRA `(.L_x_110) ;  /* 0xffffff9c009c7947 */ /* 0x000fea000383ffff */
.L_x_113:
[----:B------:R-:W-:Y:S01]  /*b7e0*/  BSSY B0, `(.L_x_283) ;  /* 0x0000006000007945 */ /* 0x000fe20003800000 */
[----:B------:R-:W-:-:S07]  /*b7f0*/  MOV R15, 0xffffffff ;  /* 0xffffffff000f7802 */ /* 0x000fce0000000f00 */
[----:B-1---5:R-:W-:Y:S05]  /*b800*/  WARPSYNC.COLLECTIVE R15, `(.L_x_284) ;  /* 0x000000000f0c7348 */ /* 0x022fea0003c00000 */
[----:B------:R-:W-:Y:S02]  /*b810*/  ELECT P6, UR79, PT ;  /* 0x00000000004f782f */ /* 0x000fe400038c0000 */
[----:B------:R-:W-:Y:S01]  /*b820*/  MOV R14, UR79 ;  /* 0x0000004f000e7c02 */ /* 0x000fe20008000f00 */
[----:B-1---5:R-:W-:Y:S10]  /*b830*/  ENDCOLLECTIVE ;  /* 0x000000000000791b */ /* 0x022ff40003800000 */
.L_x_284:
[----:B------:R-:W-:Y:S05]  /*b840*/  BSYNC B0 ;  /* 0x0000000000007941 */ /* 0x000fea0003800000 */
.L_x_283:
[----:B------:R-:W-:Y:S05]  /*b850*/  BRA `(.L_x_285) ;  /* 0xffffff9c00cc7947 */ /* 0x000fea000383ffff */
.L_x_115:
[----:B-1----:R-:W-:-:S04]  /*b860*/  MOV R0, UR5 ;  /* 0x0000000500007c02 */ /* 0x002fc80008000f00 */
[----:B------:R1:W2:Y:S03]  /*b870*/  SYNCS.PHASECHK.TRANS64.TRYWAIT P0, [R0+URZ+0x8], R5 ;  /* 0x00000805000075a7 */ /* 0x0002a600080011ff */
[----:B--2---:R-:W-:Y:S05]  /*b880*/  @!P0 NANOSLEEP.SYNCS 0x989680 ;  /* 0x009896800000895d */ /* 0x004fea0003900000 */
[----:B------:R-:W2:Y:S02]  /*b890*/  @!P0 SYNCS.PHASECHK.TRANS64 P0, [R0+URZ+0x8], R5 ;  /* 0x00000805000085a7 */ /* 0x000ea400080010ff */
[----:B--2---:R-:W-:Y:S05]  /*b8a0*/  @!P0 BRA `(.L_x_115) ;  /* 0xfffffffc00ec8947 */ /* 0x004fea000383ffff */
[----:B------:R-:W-:Y:S05]  /*b8b0*/  BRA `(.L_x_114) ;  /* 0xffffff9c00d07947 */ /* 0x000fea000383ffff */
.L_x_116:
[----:B-1----:R1:W2:Y:S02]  /*b8c0*/  SYNCS.PHASECHK.TRANS64.TRYWAIT P0, [R0+URZ+0x370], R5 ;  /* 0x00037005000075a7 */ /* 0x0022a400080011ff */
[----:B--2---:R-:W-:Y:S05]  /*b8d0*/  @!P0 NANOSLEEP.SYNCS 0x989680 ;  /* 0x009896800000895d */ /* 0x004fea0003900000 */
[----:B------:R-:W2:Y:S02]  /*b8e0*/  @!P0 SYNCS.PHASECHK.TRANS64 P0, [R0+URZ+0x370], R5 ;  /* 0x00037005000085a7 */ /* 0x000ea400080010ff */
[----:B--2---:R-:W-:Y:S05]  /*b8f0*/  @!P0 BRA `(.L_x_116) ;  /* 0xfffffffc00f08947 */ /* 0x004fea000383ffff */
[----:B------:R-:W-:Y:S05]  /*b900*/  BRA `(.L_x_286) ;  /* 0xffffffa000a47947 */ /* 0x000fea000383ffff */
.L_x_118:
[----:B------:R-:W-:-:S07]  /*b910*/  MOV R0, UR19 ;  /* 0x0000001300007c02 */ /* 0x000fce0008000f00 */
.L_x_287:
[----:B-1----:R1:W2:Y:S02]  /*b920*/  SYNCS.PHASECHK.TRANS64.TRYWAIT P0, [R0+URZ+0x3b0], R5 ;  /* 0x0003b005000075a7 */ /* 0x0022a400080011ff */
[----:B--2---:R-:W-:Y:S05]  /*b930*/  @!P0 NANOSLEEP.SYNCS 0x989680 ;  /* 0x009896800000895d */ /* 0x004fea0003900000 */
[----:B------:R-:W2:Y:S02]  /*b940*/  @!P0 SYNCS.PHASECHK.TRANS64 P0, [R0+URZ+0x3b0], R5 ;  /* 0x0003b005000085a7 */ /* 0x000ea400080010ff */
[----:B--2---:R-:W-:Y:S05]  /*b950*/  @!P0 BRA `(.L_x_287) ;  /* 0xfffffffc00f08947 */ /* 0x004fea000383ffff */
[----:B------:R-:W-:Y:S05]  /*b960*/  BRA `(.L_x_288) ;  /* 0xffffffa000ec7947 */ /* 0x000fea000383ffff */
.L_x_121:
[----:B------:R-:W-:Y:S07]  /*b970*/  MOV R0, UR6 ;  /* 0x0000000600007c02 */ /* 0x000fee0008000f00 */
.L_x_289:
[----:B-1----:R1:W2:Y:S02]  /*b980*/  SYNCS.PHASECHK.TRANS64.TRYWAIT P0, [R0+URZ], R5 ;  /* 0x00000005000075a7 */ /* 0x0022a400080011ff */
[----:B--2---:R-:W-:Y:S05]  /*b990*/  @!P0 NANOSLEEP.SYNCS 0x989680 ;  /* 0x009896800000895d */ /* 0x004fea0003900000 */
[----:B------:R-:W2:Y:S02]  /*b9a0*/  @!P0 SYNCS.PHASECHK.TRANS64 P0, [R0+URZ], R5 ;  /* 0x00000005000085a7 */ /* 0x000ea400080010ff */
[----:B--2---:R-:W-:Y:S05]  /*b9b0*/  @!P0 BRA `(.L_x_289) ;  /* 0xfffffffc00f08947 */ /* 0x004fea000383ffff */
[----:B------:R-:W-:Y:S05]  /*b9c0*/  BRA `(.L_x_120) ;  /* 0xffffffa400047947 */ /* 0x000fea000383ffff */
.L_x_125:
[----:B-1----:R-:W-:-:S07]  /*b9d0*/  MOV R0, UR4 ;  /* 0x0000000400007c02 */ /* 0x002fce0008000f00 */
.L_x_290:
[----:B-1----:R1:W2:Y:S02]  /*b9e0*/  SYNCS.PHASECHK.TRANS64.TRYWAIT P0, [R0+URZ], R3 ;  /* 0x00000003000075a7 */ /* 0x0022a400080011ff */
[----:B--2---:R-:W-:Y:S05]  /*b9f0*/  @!P0 NANOSLEEP.SYNCS 0x989680 ;  /* 0x009896800000895d */ /* 0x004fea0003900000 */
[----:B------:R-:W2:Y:S02]  /*ba00*/  @!P0 SYNCS.PHASECHK.TRANS64 P0, [R0+URZ], R3 ;  /* 0x00000003000085a7 */ /* 0x000ea400080010ff */
[----:B--2---:R-:W-:Y:S05]  /*ba10*/  @!P0 BRA `(.L_x_290) ;  /* 0xfffffffc00f08947 */ /* 0x004fea000383ffff */
[----:B------:R-:W-:Y:S05]  /*ba20*/  BRA `(.L_x_291) ;  /* 0xffffffa400bc7947 */ /* 0x000fea000383ffff */
.L_x_126:
[----:B------:R-:W-:-:S07]  /*ba30*/  MOV R0, UR5 ;  /* 0x0000000500007c02 */ /* 0x000fce0008000f00 */
.L_x_292:
[----:B-1----:R1:W2:Y:S02]  /*ba40*/  SYNCS.PHASECHK.TRANS64.TRYWAIT P0, [R0+URZ], R3 ;  /* 0x00000003000075a7 */ /* 0x0022a400080011ff */
[----:B--2---:R-:W-:Y:S05]  /*ba50*/  @!P0 NANOSLEEP.SYNCS 0x989680 ;  /* 0x009896800000895d */ /* 0x004fea0003900000 */
[----:B------:R-:W2:Y:S02]  /*ba60*/  @!P0 SYNCS.PHASECHK.TRANS64 P0, [R0+URZ], R3 ;  /* 0x00000003000085a7 */ /* 0x000ea400080010ff */
[----:B--2---:R-:W-:Y:S05]  /*ba70*/  @!P0 BRA `(.L_x_292) ;  /* 0xfffffffc00f08947 */ /* 0x004fea000383ffff */
[----:B------:R-:W-:Y:S05]  /*ba80*/  BRA `(.L_x_293) ;  /* 0xffffffa400c87947 */ /* 0x000fea000383ffff */
.L_x_127:
[----:B------:R-:W-:-:S07]  /*ba90*/  MOV R0, UR5 ;  /* 0x0000000500007c02 */ /* 0x000fce0008000f00 */
.L_x_294:
[----:B-1----:R1:W2:Y:S02]  /*baa0*/  SYNCS.PHASECHK.TRANS64.TRYWAIT P0, [R0+URZ], R3 ;  /* 0x00000003000075a7 */ /* 0x0022a400080011ff */
[----:B--2---:R-:W-:Y:S05]  /*bab0*/  @!P0 NANOSLEEP.SYNCS 0x989680 ;  /* 0x009896800000895d */ /* 0x004fea0003900000 */
[----:B------:R-:W2:Y:S02]  /*bac0*/  @!P0 SYNCS.PHASECHK.TRANS64 P0, [R0+URZ], R3 ;  /* 0x00000003000085a7 */ /* 0x000ea400080010ff */
[----:B--2---:R-:W-:Y:S05]  /*bad0*/  @!P0 BRA `(.L_x_294) ;  /* 0xfffffffc00f08947 */ /* 0x004fea000383ffff */
[----:B------:R-:W-:Y:S05]  /*bae0*/  BRA `(.L_x_295) ;  /* 0xffffffa400d47947 */ /* 0x000fea000383ffff */
.L_x_130:
[----:B------:R-:W-:-:S07]  /*baf0*/  MOV R0, UR13 ;  /* 0x0000000d00007c02 */ /* 0x000fce0008000f00 */
.L_x_296:
[----:B-1----:R1:W2:Y:S02]  /*bb00*/  SYNCS.PHASECHK.TRANS64.TRYWAIT P1, [R0+URZ+0x3f0], R3 ;  /* 0x0003f003000075a7 */ /* 0x0022a400080211ff */
[----:B--2---:R-:W-:Y:S05]  /*bb10*/  @!P1 NANOSLEEP.SYNCS 0x989680 ;  /* 0x009896800000995d */ /* 0x004fea0003900000 */
[----:B------:R-:W2:Y:S02]  /*bb20*/  @!P1 SYNCS.PHASECHK.TRANS64 P1, [R0+URZ+0x3f0], R3 ;  /* 0x0003f003000095a7 */ /* 0x000ea400080210ff */
[----:B--2---:R-:W-:Y:S05]  /*bb30*/  @!P1 BRA `(.L_x_296) ;  /* 0xfffffffc00f09947 */ /* 0x004fea000383ffff */
[----:B------:R-:W-:Y:S05]  /*bb40*/  BRA `(.L_x_297) ;  /* 0xffffffa800207947 */ /* 0x000fea000383ffff */
.L_x_135:
[----:B--2---:R2:W3:Y:S02]  /*bb50*/  SYNCS.PHASECHK.TRANS64.TRYWAIT P0, [R12+URZ+0x370], R9 ;  /* 0x000370090c0075a7 */ /* 0x0044e400080011ff */
[----:B---3--:R-:W-:Y:S05]  /*bb60*/  @!P0 NANOSLEEP.SYNCS 0x989680 ;  /* 0x009896800000895d */ /* 0x008fea0003900000 */
[----:B------:R-:W3:Y:S02]  /*bb70*/  @!P0 SYNCS.PHASECHK.TRANS64 P0, [R12+URZ+0x370], R9 ;  /* 0x000370090c0085a7 */ /* 0x000ee400080010ff */
[----:B---3--:R-:W-:Y:S05]  /*bb80*/  @!P0 BRA `(.L_x_135) ;  /* 0xfffffffc00f08947 */ /* 0x008fea000383ffff */
[----:B------:R-:W-:Y:S05]  /*bb90*/  BRA `(.L_x_298) ;  /* 0xffffffac00407947 */ /* 0x000fea000383ffff */
.L_x_138:
[----:B------:R-:W-:Y:S07]  /*bba0*/  MOV R0, UR21 ;  /* 0x0000001500007c02 */ /* 0x000fee0008000f00 */
.L_x_299:
[----:B--2---:R2:W3:Y:S02]  /*bbb0*/  SYNCS.PHASECHK.TRANS64.TRYWAIT P2, [R0+URZ+0x368], R11 ;  /* 0x0003680b000075a7 */ /* 0x0044e400080411ff */
[----:B---3--:R-:W-:Y:S05]  /*bbc0*/  @!P2 NANOSLEEP.SYNCS 0x989680 ;  /* 0x009896800000a95d */ /* 0x008fea0003900000 */
[----:B------:R-:W3:Y:S02]  /*bbd0*/  @!P2 SYNCS.PHASECHK.TRANS64 P2, [R0+URZ+0x368], R11 ;  /* 0x0003680b0000a5a7 */ /* 0x000ee400080410ff */
[----:B---3--:R-:W-:Y:S05]  /*bbe0*/  @!P2 BRA `(.L_x_299) ;  /* 0xfffffffc00f0a947 */ /* 0x008fea000383ffff */
[----:B------:R-:W-:Y:S05]  /*bbf0*/  BRA `(.L_x_137) ;  /* 0xffffffb000a87947 */ /* 0x000fea000383ffff */
.L_x_141:
[----:B--2---:R-:W-:Y:S07]  /*bc00*/  MOV R0, UR21 ;  /* 0x0000001500007c02 */ /* 0x004fee0008000f00 */
.L_x_300:
[----:B--2---:R2:W3:Y:S02]  /*bc10*/  SYNCS.PHASECHK.TRANS64.TRYWAIT P0, [R0+URZ+0x350], R9 ;  /* 0x00035009000075a7 */ /* 0x0044e400080011ff */
[----:B---3--:R-:W-:Y:S05]  /*bc20*/  @!P0 NANOSLEEP.SYNCS 0x989680 ;  /* 0x009896800000895d */ /* 0x008fea0003900000 */
[----:B------:R-:W3:Y:S02]  /*bc30*/  @!P0 SYNCS.PHASECHK.TRANS64 P0, [R0+URZ+0x350], R9 ;  /* 0x00035009000085a7 */ /* 0x000ee400080010ff */
[----:B---3--:R-:W-:Y:S05]  /*bc40*/  @!P0 BRA `(.L_x_300) ;  /* 0xfffffffc00f08947 */ /* 0x008fea000383ffff */
[----:B------:R-:W-:Y:S05]  /*bc50*/  BRA `(.L_x_301) ;  /* 0xffffffb400047947 */ /* 0x000fea000383ffff */
.L_x_142:
[----:B------:R-:W-:Y:S07]  /*bc60*/  MOV R0, UR21 ;  /* 0x0000001500007c02 */ /* 0x000fee0008000f00 */
.L_x_302:
[----:B--2---:R2:W3:Y:S02]  /*bc70*/  SYNCS.PHASECHK.TRANS64.TRYWAIT P0, [R0+URZ+0x358], R9 ;  /* 0x00035809000075a7 */ /* 0x0044e400080011ff */
[----:B---3--:R-:W-:Y:S05]  /*bc80*/  @!P0 NANOSLEEP.SYNCS 0x989680 ;  /* 0x009896800000895d */ /* 0x008fea0003900000 */
[----:B------:R-:W3:Y:S02]  /*bc90*/  @!P0 SYNCS.PHASECHK.TRANS64 P0, [R0+URZ+0x358], R9 ;  /* 0x00035809000085a7 */ /* 0x000ee400080010ff */
[----:B---3--:R-:W-:Y:S05]  /*bca0*/  @!P0 BRA `(.L_x_302) ;  /* 0xfffffffc00f08947 */ /* 0x008fea000383ffff */
[----:B------:R-:W-:Y:S05]  /*bcb0*/  BRA `(.L_x_303) ;  /* 0xffffffb4005c7947 */ /* 0x000fea000383ffff */
.L_x_144:
[----:B------:R-:W-:-:S07]  /*bcc0*/  MOV R0, UR21 ;  /* 0x0000001500007c02 */ /* 0x000fce0008000f00 */
.L_x_304:
[----:B--2---:R2:W4:Y:S02]  /*bcd0*/  SYNCS.PHASECHK.TRANS64.TRYWAIT P0, [R0+URZ+0x350], R3 ;  /* 0x00035003000075a7 */ /* 0x00452400080011ff */
[----:B----4-:R-:W-:Y:S05]  /*bce0*/  @!P0 NANOSLEEP.SYNCS 0x989680 ;  /* 0x009896800000895d */ /* 0x010fea0003900000 */
[----:B------:R-:W4:Y:S02]  /*bcf0*/  @!P0 SYNCS.PHASECHK.TRANS64 P0, [R0+URZ+0x350], R3 ;  /* 0x00035003000085a7 */ /* 0x000f2400080010ff */
[----:B----4-:R-:W-:Y:S05]  /*bd00*/  @!P0 BRA `(.L_x_304) ;  /* 0xfffffffc00f08947 */ /* 0x010fea000383ffff */
[----:B------:R-:W-:Y:S05]  /*bd10*/  BRA `(.L_x_305) ;  /* 0xffffffb400e87947 */ /* 0x000fea000383ffff */
.L_x_146:
[----:B--2---:R2:W3:Y:S02]  /*bd20*/  SYNCS.PHASECHK.TRANS64.TRYWAIT P0, [R3+URZ+0x370], R0 ;  /* 0x00037000030075a7 */ /* 0x0044e400080011ff */
[----:B---3--:R-:W-:Y:S05]  /*bd30*/  @!P0 NANOSLEEP.SYNCS 0x989680 ;  /* 0x009896800000895d */ /* 0x008fea0003900000 */
[----:B------:R-:W3:Y:S02]  /*bd40*/  @!P0 SYNCS.PHASECHK.TRANS64 P0, [R3+URZ+0x370], R0 ;  /* 0x00037000030085a7 */ /* 0x000ee400080010ff */
[----:B---3--:R-:W-:Y:S05]  /*bd50*/  @!P0 BRA `(.L_x_146) ;  /* 0xfffffffc00f08947 */ /* 0x008fea000383ffff */
[----:B------:R-:W-:Y:S05]  /*bd60*/  BRA `(.L_x_306) ;  /* 0xffffffb800ac7947 */ /* 0x000fea000383ffff */
.L_x_157:
[----:B-1----:R1:W2:Y:S02]  /*bd70*/  SYNCS.PHASECHK.TRANS64.TRYWAIT P1, [R3+URZ+0x340], R0 ;  /* 0x00034000030075a7 */ /* 0x0022a400080211ff */
[----:B--2---:R-:W-:Y:S05]  /*bd80*/  @!P1 NANOSLEEP.SYNCS 0x989680 ;  /* 0x009896800000995d */ /* 0x004fea0003900000 */
[----:B------:R-:W2:Y:S02]  /*bd90*/  @!P1 SYNCS.PHASECHK.TRANS64 P1, [R3+URZ+0x340], R0 ;  /* 0x00034000030095a7 */ /* 0x000ea400080210ff */
[----:B--2---:R-:W-:Y:S05]  /*bda0*/  @!P1 BRA `(.L_x_157) ;  /* 0xfffffffc00f09947 */ /* 0x004fea000383ffff */
[----:B------:R-:W-:Y:S05]  /*bdb0*/  BRA `(.L_x_156) ;  /* 0xffffffc800047947 */ /* 0x000fea000383ffff */
.L_x_159:
[----:B-1----:R1:W3:Y:S02]  /*bdc0*/  SYNCS.PHASECHK.TRANS64.TRYWAIT P0, [R92+URZ+0x390], R5 ;  /* 0x000390055c0075a7 */ /* 0x0022e400080011ff */
[----:B---3--:R-:W-:Y:S05]  /*bdd0*/  @!P0 NANOSLEEP.SYNCS 0x989680 ;  /* 0x009896800000895d */ /* 0x008fea0003900000 */
[----:B------:R-:W3:Y:S02]  /*bde0*/  @!P0 SYNCS.PHASECHK.TRANS64 P0, [R92+URZ+0x390], R5 ;  /* 0x000390055c0085a7 */ /* 0x000ee400080010ff */
[----:B---3--:R-:W-:Y:S05]  /*bdf0*/  @!P0 BRA `(.L_x_159) ;  /* 0xfffffffc00f08947 */ /* 0x008fea000383ffff */
[----:B------:R-:W-:Y:S05]  /*be00*/  BRA `(.L_x_158) ;  /* 0xffffffc800587947 */ /* 0x000fea000383ffff */
.L_x_167:
[----:B--2---:R2:W3:Y:S02]  /*be10*/  SYNCS.PHASECHK.TRANS64.TRYWAIT P0, [R107+URZ+0x340], R2 ;  /* 0x000340026b0075a7 */ /* 0x0044e400080011ff */
[----:B---3--:R-:W-:Y:S05]  /*be20*/  @!P0 NANOSLEEP.SYNCS 0x989680 ;  /* 0x009896800000895d */ /* 0x008fea0003900000 */
[----:B------:R-:W3:Y:S02]  /*be30*/  @!P0 SYNCS.PHASECHK.TRANS64 P0, [R107+URZ+0x340], R2 ;  /* 0x000340026b0085a7 */ /* 0x000ee400080010ff */
[----:B---3--:R-:W-:Y:S05]  /*be40*/  @!P0 BRA `(.L_x_167) ;  /* 0xfffffffc00f08947 */ /* 0x008fea000383ffff */
[----:B------:R-:W-:Y:S05]  /*be50*/  BRA `(.L_x_166) ;  /* 0xffffffd400607947 */ /* 0x000fea000383ffff */
        .weak           $__internal_0_$__cuda_sm10x_tcgen05_guardrail_trap_col_being_dealloced_not_returned_by_alloc
        .type           $__internal_0_$__cuda_sm10x_tcgen05_guardrail_trap_col_being_dealloced_not_returned_by_alloc,@function
        .size           $__internal_0_$__cuda_sm10x_tcgen05_guardrail_trap_col_being_dealloced_not_returned_by_alloc,($__internal_1_$__cuda_sm10x_tcgen05_guardrail_trap_phase_invalid_during_alloc - $__internal_0_$__cuda_sm10x_tcgen05_guardrail_trap_col_being_dealloced_not_returned_by_alloc)
$__internal_0_$__cuda_sm10x_tcgen05_guardrail_trap_col_being_dealloced_not_returned_by_alloc:
[----:B------:R-:W-:Y:S05]  /*be60*/  BPT.TRAP 0x1 ;  /* 0x000000040000795c */ /* 0x000fea0000300000 */
[----:B------:R-:W-:-:S04]  /*be70*/  HFMA2 R3, -RZ, RZ, 0, 0 ;  /* 0x00000000ff037431 */ /* 0x000fc800000001ff */
[----:B------:R-:W-:Y:S05]  /*be80*/  RET.REL.NODEC R2 `(_ZN7cutlass13device_kernelINS_4gemm6kernel13GemmUniversalIN4cute5tupleIJiiiiEEENS1_10collective13CollectiveMmaINS1_35MainloopSm100TmaUmmaWarpSpecializedILi52ELi2ELi4ENS5_IJNS4_1CILi4EEESB_NSA_ILi1EEEEEEEENS5_IJNSA_ILi128EEESF_NSA_ILi32EEEEEENS_12float_e4m3_tENS5_IJlSC_lEEESI_SJ_NS4_8TiledMMAINS4_8MMA_AtomIJNS4_10MMA_TraitsINS4_25SM100_MMA_F8F6F4_2x1SM_SSEJSI_SI_fSF_SF_NS4_17integral_constantINS4_4UMMA5MajorELSQ_0EEESR_NSO_INSP_7ScaleInELSS_0EEEST_EEEEEENS4_6LayoutINS5_IJSC_SC_SC_EEENS5_IJNSA_ILi0EEESY_SY_EEEEENS5_IJNS4_10UnderscoreES11_S11_EEEEENS4_28SM100_TMA_2SM_LOAD_MULTICASTENS4_14ComposedLayoutINS4_7SwizzleILi1ELi4ELi3EEENS4_18smem_ptr_flag_bitsILi8EEENSW_INS5_IJNSA_ILi8EEESG_EEENS5_IJSG_SC_EEEEEEEvNS4_8identityES14_S1E_vS1F_EENS_8epilogue10collective18CollectiveEpilogueINS1H_23Sm100TmaWarpSpecializedILi2ELi2ELi32ELb0ELb0EEEJNS5_IJNSA_ILi64EEESF_SG_EEENS5_IJNSW_IS1M_SC_EENSW_INS5_IJSG_NSA_ILi2EEEEEENS5_IJSC_S1M_EEEEEEEESI_SJ_SI_SJ_NS1H_6fusion15FusionCallbacksIS1L_NS1U_17LinearCombinationISI_fSI_fLNS_15FloatRoundStyleE2EEES1N_S1T_JEEENS4_5SM1004TMEM4LOAD26SM100_TMEM_LOAD_32dp32b32xENS4_13SM90_TMA_LOADES1E_NS4_39AutoVectorizingCopyWithAssumedAlignmentILi128EEENS4_14SM90_TMA_STOREES1E_S26_S26_EEEvvEEEEvNT_6ParamsE) ;  /* 0xffffff40025c7950 */ /* 0x000fea0003c3ffff */
        .weak           $__internal_1_$__cuda_sm10x_tcgen05_guardrail_trap_phase_invalid_during_alloc
        .type           $__internal_1_$__cuda_sm10x_tcgen05_guardrail_trap_phase_invalid_during_alloc,@function
        .size           $__internal_1_$__cuda_sm10x_tcgen05_guardrail_trap_phase_invalid_during_alloc,($__internal_2_$__cuda_sm10x_tcgen05_guardrail_trap_unallocated_columns_being_dealloced - $__internal_1_$__cuda_sm10x_tcgen05_guardrail_trap_phase_invalid_during_alloc)
$__internal_1_$__cuda_sm10x_tcgen05_guardrail_trap_phase_invalid_during_alloc:
[----:B------:R-:W-:Y:S05]  /*be90*/  BPT.TRAP 0x1 ;  /* 0x000000040000795c */ /* 0x000fea0000300000 */
[----:B------:R-:W-:-:S04]  /*bea0*/  MOV R5, 0x0 ;  /* 0x0000000000057802 */ /* 0x000fc80000000f00 */
[----:B------:R-:W-:Y:S05]  /*beb0*/  RET.REL.NODEC R4 `(_ZN7cutlass13device_kernelINS_4gemm6kernel13GemmUniversalIN4cute5tupleIJiiiiEEENS1_10collective13CollectiveMmaINS1_35MainloopSm100TmaUmmaWarpSpecializedILi52ELi2ELi4ENS5_IJNS4_1CILi4EEESB_NSA_ILi1EEEEEEEENS5_IJNSA_ILi128EEESF_NSA_ILi32EEEEEENS_12float_e4m3_tENS5_IJlSC_lEEESI_SJ_NS4_8TiledMMAINS4_8MMA_AtomIJNS4_10MMA_TraitsINS4_25SM100_MMA_F8F6F4_2x1SM_SSEJSI_SI_fSF_SF_NS4_17integral_constantINS4_4UMMA5MajorELSQ_0EEESR_NSO_INSP_7ScaleInELSS_0EEEST_EEEEEENS4_6LayoutINS5_IJSC_SC_SC_EEENS5_IJNSA_ILi0EEESY_SY_EEEEENS5_IJNS4_10UnderscoreES11_S11_EEEEENS4_28SM100_TMA_2SM_LOAD_MULTICASTENS4_14ComposedLayoutINS4_7SwizzleILi1ELi4ELi3EEENS4_18smem_ptr_flag_bitsILi8EEENSW_INS5_IJNSA_ILi8EEESG_EEENS5_IJSG_SC_EEEEEEEvNS4_8identityES14_S1E_vS1F_EENS_8epilogue10collective18CollectiveEpilogueINS1H_23Sm100TmaWarpSpecializedILi2ELi2ELi32ELb0ELb0EEEJNS5_IJNSA_ILi64EEESF_SG_EEENS5_IJNSW_IS1M_SC_EENSW_INS5_IJSG_NSA_ILi2EEEEEENS5_IJSC_S1M_EEEEEEEESI_SJ_SI_SJ_NS1H_6fusion15FusionCallbacksIS1L_NS1U_17LinearCombinationISI_fSI_fLNS_15FloatRoundStyleE2EEES1N_S1T_JEEENS4_5SM1004TMEM4LOAD26SM100_TMEM_LOAD_32dp32b32xENS4_13SM90_TMA_LOADES1E_NS4_39AutoVectorizingCopyWithAssumedAlignmentILi128EEENS4_14SM90_TMA_STOREES1E_S26_S26_EEEvvEEEEvNT_6ParamsE) ;  /* 0xffffff4004507950 */ /* 0x000fea0003c3ffff */
        .weak           $__internal_2_$__cuda_sm10x_tcgen05_guardrail_trap_unallocated_columns_being_dealloced
        .type           $__internal_2_$__cuda_sm10x_tcgen05_guardrail_trap_unallocated_columns_being_dealloced,@function
        .size           $__internal_2_$__cuda_sm10x_tcgen05_guardrail_trap_unallocated_columns_being_dealloced,(.L_x_308 - $__internal_2_$__cuda_sm10x_tcgen05_guardrail_trap_unallocated_columns_being_dealloced)
$__internal_2_$__cuda_sm10x_tcgen05_guardrail_trap_unallocated_columns_being_dealloced:
[----:B------:R-:W-:Y:S05]  /*bec0*/  BPT.TRAP 0x1 ;  /* 0x000000040000795c */ /* 0x000fea0000300000 */
[----:B------:R-:W-:-:S04]  /*bed0*/  HFMA2 R3, -RZ, RZ, 0, 0 ;  /* 0x00000000ff037431 */ /* 0x000fc800000001ff */
[----:B------:R-:W-:Y:S05]  /*bee0*/  RET.REL.NODEC R2 `(_ZN7cutlass13device_kernelINS_4gemm6kernel13GemmUniversalIN4cute5tupleIJiiiiEEENS1_10collective13CollectiveMmaINS1_35MainloopSm100TmaUmmaWarpSpecializedILi52ELi2ELi4ENS5_IJNS4_1CILi4EEESB_NSA_ILi1EEEEEEEENS5_IJNSA_ILi128EEESF_NSA_ILi32EEEEEENS_12float_e4m3_tENS5_IJlSC_lEEESI_SJ_NS4_8TiledMMAINS4_8MMA_AtomIJNS4_10MMA_TraitsINS4_25SM100_MMA_F8F6F4_2x1SM_SSEJSI_SI_fSF_SF_NS4_17integral_constantINS4_4UMMA5MajorELSQ_0EEESR_NSO_INSP_7ScaleInELSS_0EEEST_EEEEEENS4_6LayoutINS5_IJSC_SC_SC_EEENS5_IJNSA_ILi0EEESY_SY_EEEEENS5_IJNS4_10UnderscoreES11_S11_EEEEENS4_28SM100_TMA_2SM_LOAD_MULTICASTENS4_14ComposedLayoutINS4_7SwizzleILi1ELi4ELi3EEENS4_18smem_ptr_flag_bitsILi8EEENSW_INS5_IJNSA_ILi8EEESG_EEENS5_IJSG_SC_EEEEEEEvNS4_8identityES14_S1E_vS1F_EENS_8epilogue10collective18CollectiveEpilogueINS1H_23Sm100TmaWarpSpecializedILi2ELi2ELi32ELb0ELb0EEEJNS5_IJNSA_ILi64EEESF_SG_EEENS5_IJNSW_IS1M_SC_EENSW_INS5_IJSG_NSA_ILi2EEEEEENS5_IJSC_S1M_EEEEEEEESI_SJ_SI_SJ_NS1H_6fusion15FusionCallbacksIS1L_NS1U_17LinearCombinationISI_fSI_fLNS_15FloatRoundStyleE2EEES1N_S1T_JEEENS4_5SM1004TMEM4LOAD26SM100_TMEM_LOAD_32dp32b32xENS4_13SM90_TMA_LOADES1E_NS4_39AutoVectorizingCopyWithAssumedAlignmentILi128EEENS4_14SM90_TMA_STOREES1E_S26_S26_EEEvvEEEEvNT_6ParamsE) ;  /* 0xffffff4002447950 */ /* 0x000fea0003c3ffff */
.L_x_307:
[----:B------:R-:W-:-:S00]  /*bef0*/  BRA `(.L_x_307) ;  /* 0xfffffffc00fc7947 */ /* 0x000fc0000383ffff */
[----:B------:R-:W-:-:S00]  /*bf00*/  NOP ;  /* 0x0000000000007918 */ /* 0x000fc00000000000 */
[----:B------:R-:W-:-:S00]  /*bf10*/  NOP ;  /* 0x0000000000007918 */ /* 0x000fc00000000000 */
[----:B------:R-:W-:-:S00]  /*bf20*/  NOP ;  /* 0x0000000000007918 */ /* 0x000fc00000000000 */
[----:B------:R-:W-:-:S00]  /*bf30*/  NOP ;  /* 0x0000000000007918 */ /* 0x000fc00000000000 */
[----:B------:R-:W-:-:S00]  /*bf40*/  NOP ;  /* 0x0000000000007918 */ /* 0x000fc00000000000 */
[----:B------:R-:W-:-:S00]  /*bf50*/  NOP ;  /* 0x0000000000007918 */ /* 0x000fc00000000000 */
[----:B------:R-:W-:-:S00]  /*bf60*/  NOP ;  /* 0x0000000000007918 */ /* 0x000fc00000000000 */
[----:B------:R-:W-:-:S00]  /*bf70*/  NOP ;  /* 0x0000000000007918 */ /* 0x000fc00000000000 */
.L_x_308:


//--------------------- .nv.global.init           --------------------------
	.section	.nv.global.init,"aw",@progbits
.nv.global.init:
	.type		$str$27,@object
	.size		$str$27,($str$28 - $str$27)
$str$27:
        /*0000*/ 	.byte	0x28, 0x61, 0x64, 0x64, 0x72, 0x65, 0x73, 0x73, 0x20, 0x26, 0x20, 0x6d, 0x61, 0x73, 0x6b, 0x29
        /*0010*/ 	.byte	0x20, 0x3d, 0x3d, 0x20, 0x30, 0x00
	.type		$str$28,@object
	.size		$str$28,($str$26 - $str$28)
$str$28:
        /*0016*/ 	.byte	0x2f, 0x74, 0x6d, 0x70, 0x2f, 0x63, 0x75, 0x74, 0x6c, 0x61, 0x73, 0x73, 0x5f, 0x73, 0x77, 0x65
        /*0026*/ 	.byte	0x65, 0x70, 0x5f, 0x73, 0x72, 0x63, 0x2f, 0x69, 0x6e, 0x63, 0x6c, 0x75, 0x64, 0x65, 0x2f, 0x63
        /*0036*/ 	.byte	0x75, 0x74, 0x65, 0x2f, 0x70, 0x6f, 0x69, 0x6e, 0x74, 0x65, 0x72, 0x5f, 0x66, 0x6c, 0x61, 0x67
        /*0046*/ 	.byte	0x67, 0x65, 0x64, 0x2e, 0x68, 0x70, 0x70, 0x00
	.type		$str$26,@object
	.size		$str$26,($str$25 - $str$26)
$str$26:
        /*004e*/ 	.byte	0x2f, 0x74, 0x6d, 0x70, 0x2f, 0x63, 0x75, 0x74, 0x6c, 0x61, 0x73, 0x73, 0x5f, 0x73, 0x77, 0x65
        /*005e*/ 	.byte	0x65, 0x70, 0x5f, 0x73, 0x72, 0x63, 0x2f, 0x69, 0x6e, 0x63, 0x6c, 0x75, 0x64, 0x65, 0x2f, 0x63
        /*006e*/ 	.byte	0x75, 0x74, 0x65, 0x2f, 0x61, 0x74, 0x6f, 0x6d, 0x2f, 0x63, 0x6f, 0x70, 0x79, 0x5f, 0x74, 0x72
        /*007e*/ 	.byte	0x61, 0x69, 0x74, 0x73, 0x5f, 0x73, 0x6d, 0x31, 0x30, 0x30, 0x2e, 0x68, 0x70, 0x70, 0x00
	.type		$str$25,@object
	.size		$str$25,(__unnamed_1 - $str$25)
$str$25:
        /*008d*/ 	.byte	0x28, 0x28, 0x75, 0x69, 0x6e, 0x74, 0x33, 0x32, 0x5f, 0x74, 0x28, 0x74, 0x68, 0x72, 0x65, 0x61
        /*009d*/ 	.byte	0x64, 0x49, 0x64, 0x78, 0x2e, 0x78, 0x29, 0x20, 0x2f, 0x20, 0x33, 0x32, 0x29, 0x20, 0x25, 0x20
        /*00ad*/ 	.byte	0x34, 0x29, 0x20, 0x3d, 0x3d, 0x20, 0x28, 0x28, 0x28, 0x74, 0x6d, 0x65, 0x6d, 0x5f, 0x61, 0x64
        /*00bd*/ 	.byte	0x64, 0x72, 0x20, 0x3e, 0x3e, 0x20, 0x31, 0x36, 0x29, 0x20, 0x2f, 0x20, 0x33, 0x32, 0x29, 0x20
        /*00cd*/ 	.byte	0x25, 0x20, 0x34, 0x29, 0x00
	.type		__unnamed_1,@object
	.size		__unnamed_1,(__unnamed_2 - __unnamed_1)
__unnamed_1:
        /*00d2*/ 	.byte	0x61, 0x75, 0x74, 0x6f, 0x20, 0x63, 0x75, 0x74, 0x65, 0x3a, 0x3a, 0x61, 0x73, 0x5f, 0x70, 0x6f
        /* <DEDUP_REMOVED lines=24> */
        /*0262*/ 	.byte	0x3a, 0x3a, 0x43, 0x3c, 0x34, 0x30, 0x39, 0x36, 0x3e, 0x3e, 0x3e, 0x3e, 0x5d, 0x00
	.type		__unnamed_2,@object
	.size		__unnamed_2,(.L_2 - __unnamed_2)
__unnamed_2:
        /* <DEDUP_REMOVED lines=40> */
        /*04f0*/ 	.byte	0x74, 0x65, 0x3a, 0x3a, 0x43, 0x3c, 0x30, 0x3e, 0x3e, 0x3e, 0x3e, 0x5d, 0x00
.L_2:


//--------------------- .nv.shared._ZN7cutlass13device_kernelINS_4gemm6kernel13GemmUniversalIN4cute5tupleIJiiiiEEENS1_10collective13CollectiveMmaINS1_35MainloopSm100TmaUmmaWarpSpecializedILi52ELi2ELi4ENS5_IJNS4_1CILi4EEESB_NSA_ILi1EEEEEEEENS5_IJNSA_ILi128EEESF_NSA_ILi32EEEEEENS_12float_e4m3_tENS5_IJlSC_lEEESI_SJ_NS4_8TiledMMAINS4_8MMA_AtomIJNS4_10MMA_TraitsINS4_25SM100_MMA_F8F6F4_2x1SM_SSEJSI_SI_fSF_SF_NS4_17integral_constantINS4_4UMMA5MajorELSQ_0EEESR_NSO_INSP_7ScaleInELSS_0EEEST_EEEEEENS4_6LayoutINS5_IJSC_SC_SC_EEENS5_IJNSA_ILi0EEESY_SY_EEEEENS5_IJNS4_10UnderscoreES11_S11_EEEEENS4_28SM100_TMA_2SM_LOAD_MULTICASTENS4_14ComposedLayoutINS4_7SwizzleILi1ELi4ELi3EEENS4_18smem_ptr_flag_bitsILi8EEENSW_INS5_IJNSA_ILi8EEESG_EEENS5_IJSG_SC_EEEEEEEvNS4_8identityES14_S1E_vS1F_EENS_8epilogue10collective18CollectiveEpilogueINS1H_23Sm100TmaWarpSpecializedILi2ELi2ELi32ELb0ELb0EEEJNS5_IJNSA_ILi64EEESF_SG_EEENS5_IJNSW_IS1M_SC_EENSW_INS5_IJSG_NSA_ILi2EEEEEENS5_IJSC_S1M_EEEEEEEESI_SJ_SI_SJ_NS1H_6fusion15FusionCallbacksIS1L_NS1U_17LinearCombinationISI_fSI_fLNS_15FloatRoundStyleE2EEES1N_S1T_JEEENS4_5SM1004TMEM4LOAD26SM100_TMEM_LOAD_32dp32b32xENS4_13SM90_TMA_LOADES1E_NS4_39AutoVectorizingCopyWithAssumedAlignmentILi128EEENS4_14SM90_TMA_STOREES1E_S26_S26_EEEvvEEEEvNT_6ParamsE --------------------------
	.section	.nv.shared._ZN7cutlass13device_kernelINS_4gemm6kernel13GemmUniversalIN4cute5tupleIJiiiiEEENS1_10collective13CollectiveMmaINS1_35MainloopSm100TmaUmmaWarpSpecializedILi52ELi2ELi4ENS5_IJNS4_1CILi4EEESB_NSA_ILi1EEEEEEEENS5_IJNSA_ILi128EEESF_NSA_ILi32EEEEEENS_12float_e4m3_tENS5_IJlSC_lEEESI_SJ_NS4_8TiledMMAINS4_8MMA_AtomIJNS4_10MMA_TraitsINS4_25SM100_MMA_F8F6F4_2x1SM_SSEJSI_SI_fSF_SF_NS4_17integral_constantINS4_4UMMA5MajorELSQ_0EEESR_NSO_INSP_7ScaleInELSS_0EEEST_EEEEEENS4_6LayoutINS5_IJSC_SC_SC_EEENS5_IJNSA_ILi0EEESY_SY_EEEEENS5_IJNS4_10UnderscoreES11_S11_EEEEENS4_28SM100_TMA_2SM_LOAD_MULTICASTENS4_14ComposedLayoutINS4_7SwizzleILi1ELi4ELi3EEENS4_18smem_ptr_flag_bitsILi8EEENSW_INS5_IJNSA_ILi8EEESG_EEENS5_IJSG_SC_EEEEEEEvNS4_8identityES14_S1E_vS1F_EENS_8epilogue10collective18CollectiveEpilogueINS1H_23Sm100TmaWarpSpecializedILi2ELi2ELi32ELb0ELb0EEEJNS5_IJNSA_ILi64EEESF_SG_EEENS5_IJNSW_IS1M_SC_EENSW_INS5_IJSG_NSA_ILi2EEEEEENS5_IJSC_S1M_EEEEEEEESI_SJ_SI_SJ_NS1H_6fusion15FusionCallbacksIS1L_NS1U_17LinearCombinationISI_fSI_fLNS_15FloatRoundStyleE2EEES1N_S1T_JEEENS4_5SM1004TMEM4LOAD26SM100_TMEM_LOAD_32dp32b32xENS4_13SM90_TMA_LOADES1E_NS4_39AutoVectorizingCopyWithAssumedAlignmentILi128EEENS4_14SM90_TMA_STOREES1E_S26_S26_EEEvvEEEEvNT_6ParamsE,"aw",@nobits
	.sectionflags	@""
	.align	16
	.zero		1024


//--------------------- .nv.shared.reserved.0     --------------------------
	.section	.nv.shared.reserved.0,"aw",@nobits
	.weak		__nv_reservedSMEM_offset_0_alias
	.size		__nv_reservedSMEM_offset_0_alias, 0, 64
	.other		__nv_reservedSMEM_offset_0_alias,@"STO_CUDA_RESERVED_SHARED STV_DEFAULT"
__nv_reservedSMEM_offset_0_alias:
	.zero		0
.nv.shared.reserved.0:
	.zero		64
	.weak		__nv_reservedSMEM_tcgen05_partition
	.type		__nv_reservedSMEM_tcgen05_partition,@object
	.size		__nv_reservedSMEM_tcgen05_partition,(.L_0 - __nv_reservedSMEM_tcgen05_partition)
__nv_reservedSMEM_tcgen05_partition:
	.zero		32
.L_0:


//--------------------- .nv.global                --------------------------
	.section	.nv.global,"aw",@nobits
.nv.global:
	.type		_ZN40_INTERNAL_498f0ee1_4_k_cu_5b4f9c9b_227844cute1_E,@object
	.size		_ZN40_INTERNAL_498f0ee1_4_k_cu_5b4f9c9b_227844cute1_E,(_ZN40_INTERNAL_498f0ee1_4_k_cu_5b4f9c9b_227844cuda3std3__45__cpo6cbeginE - _ZN40_INTERNAL_498f0ee1_4_k_cu_5b4f9c9b_227844cute1_E)
_ZN40_INTERNAL_498f0ee1_4_k_cu_5b4f9c9b_227844cute1_E:
	.zero		1
	.type		_ZN40_INTERNAL_498f0ee1_4_k_cu_5b4f9c9b_227844cuda3std3__45__cpo6cbeginE,@object
	.size		_ZN40_INTERNAL_498f0ee1_4_k_cu_5b4f9c9b_227844cuda3std3__45__cpo6cbeginE,(_ZN40_INTERNAL_498f0ee1_4_k_cu_5b4f9c9b_227844cuda3std3__48in_placeE - _ZN40_INTERNAL_498f0ee1_4_k_cu_5b4f9c9b_227844cuda3std3__45__cpo6cbeginE)
_ZN40_INTERNAL_498f0ee1_4_k_cu_5b4f9c9b_227844cuda3std3__45__cpo6cbeginE:
	.zero		1
	.type		_ZN40_INTERNAL_498f0ee1_4_k_cu_5b4f9c9b_227844cuda3std3__48in_placeE,@object
	.size		_ZN40_INTERNAL_498f0ee1_4_k_cu_5b4f9c9b_227844cuda3std3__48in_placeE,(_ZN40_INTERNAL_498f0ee1_4_k_cu_5b4f9c9b_227844cuda3std6ranges3__45__cpo9iter_moveE - _ZN40_INTERNAL_498f0ee1_4_k_cu_5b4f9c9b_227844cuda3std3__48in_placeE)
_ZN40_INTERNAL_498f0ee1_4_k_cu_5b4f9c9b_227844cuda3std3__48in_placeE:
	.zero		1
	.type		_ZN40_INTERNAL_498f0ee1_4_k_cu_5b4f9c9b_227844cuda3std6ranges3__45__cpo9iter_moveE,@object
	.size		_ZN40_INTERNAL_498f0ee1_4_k_cu_5b4f9c9b_227844cuda3std6ranges3__45__cpo9iter_moveE,(_ZN40_INTERNAL_498f0ee1_4_k_cu_5b4f9c9b_227844cuda3std3__45__cpo5beginE - _ZN40_INTERNAL_498f0ee1_4_k_cu_5b4f9c9b_227844cuda3std6ranges3__45__cpo9iter_moveE)
_ZN40_INTERNAL_498f0ee1_4_k_cu_5b4f9c9b_227844cuda3std6ranges3__45__cpo9iter_moveE:
	.zero		1
	.type		_ZN40_INTERNAL_498f0ee1_4_k_cu_5b4f9c9b_227844cuda3std3__45__cpo5beginE,@object
	.size		_ZN40_INTERNAL_498f0ee1_4_k_cu_5b4f9c9b_227844cuda3std3__45__cpo5beginE,(_ZN40_INTERNAL_498f0ee1_4_k_cu_5b4f9c9b_227844cuda3std3__442_GLOBAL__N__498f0ee1_4_k_cu_5b4f9c9b_227846ignoreE - _ZN40_INTERNAL_498f0ee1_4_k_cu_5b4f9c9b_227844cuda3std3__45__cpo5beginE)
_ZN40_INTERNAL_498f0ee1_4_k_cu_5b4f9c9b_227844cuda3std3__45__cpo5beginE:
	.zero		1
	.type		_ZN40_INTERNAL_498f0ee1_4_k_cu_5b4f9c9b_227844cuda3std3__442_GLOBAL__N__498f0ee1_4_k_cu_5b4f9c9b_227846ignoreE,@object
	.size		_ZN40_INTERNAL_498f0ee1_4_k_cu_5b4f9c9b_227844cuda3std3__442_GLOBAL__N__498f0ee1_4_k_cu_5b4f9c9b_227846ignoreE,(_ZN40_INTERNAL_498f0ee1_4_k_cu_5b4f9c9b_227844cute7productE - _ZN40_INTERNAL_498f0ee1_4_k_cu_5b4f9c9b_227844cuda3std3__442_GLOBAL__N__498f0ee1_4_k_cu_5b4f9c9b_227846ignoreE)
_ZN40_INTERNAL_498f0ee1_4_k_cu_5b4f9c9b_227844cuda3std3__442_GLOBAL__N__498f0ee1_4_k_cu_5b4f9c9b_227846ignoreE:
	.zero		1
	.type		_ZN40_INTERNAL_498f0ee1_4_k_cu_5b4f9c9b_227844cute7productE,@object
	.size		_ZN40_INTERNAL_498f0ee1_4_k_cu_5b4f9c9b_227844cute7productE,(_ZN40_INTERNAL_498f0ee1_4_k_cu_5b4f9c9b_227844cuda3std3__45__cpo3endE - _ZN40_INTERNAL_498f0ee1_4_k_cu_5b4f9c9b_227844cute7productE)
_ZN40_INTERNAL_498f0ee1_4_k_cu_5b4f9c9b_227844cute7productE:
	.zero		1
	.type		_ZN40_INTERNAL_498f0ee1_4_k_cu_5b4f9c9b_227844cuda3std3__45__cpo3endE,@object
	.size		_ZN40_INTERNAL_498f0ee1_4_k_cu_5b4f9c9b_227844cuda3std3__45__cpo3endE,(_ZN40_INTERNAL_498f0ee1_4_k_cu_5b4f9c9b_227844cuda3std3__419piecewise_constructE - _ZN40_INTERNAL_498f0ee1_4_k_cu_5b4f9c9b_227844cuda3std3__45__cpo3endE)
_ZN40_INTERNAL_498f0ee1_4_k_cu_5b4f9c9b_227844cuda3std3__45__cpo3endE:
	.zero		1
	.type		_ZN40_INTERNAL_498f0ee1_4_k_cu_5b4f9c9b_227844cuda3std3__419piecewise_constructE,@object
	.size		_ZN40_INTERNAL_498f0ee1_4_k_cu_5b4f9c9b_227844cuda3std3__419piecewise_constructE,(_ZN40_INTERNAL_498f0ee1_4_k_cu_5b4f9c9b_227844cuda3std3__45__cpo4cendE - _ZN40_INTERNAL_498f0ee1_4_k_cu_5b4f9c9b_227844cuda3std3__419piecewise_constructE)
_ZN40_INTERNAL_498f0ee1_4_k_cu_5b4f9c9b_227844cuda3std3__419piecewise_constructE:
	.zero		1
	.type		_ZN40_INTERNAL_498f0ee1_4_k_cu_5b4f9c9b_227844cuda3std3__45__cpo4cendE,@object
	.size		_ZN40_INTERNAL_498f0ee1_4_k_cu_5b4f9c9b_227844cuda3std3__45__cpo4cendE,(_ZN40_INTERNAL_498f0ee1_4_k_cu_5b4f9c9b_227844cuda3std6ranges3__45__cpo4swapE - _ZN40_INTERNAL_498f0ee1_4_k_cu_5b4f9c9b_227844cuda3std3__45__cpo4cendE)
_ZN40_INTERNAL_498f0ee1_4_k_cu_5b4f9c9b_227844cuda3std3__45__cpo4cendE:
	.zero		1
	.type		_ZN40_INTERNAL_498f0ee1_4_k_cu_5b4f9c9b_227844cuda3std6ranges3__45__cpo4swapE,@object
	.size		_ZN40_INTERNAL_498f0ee1_4_k_cu_5b4f9c9b_227844cuda3std6ranges3__45__cpo4swapE,(.L_10 - _ZN40_INTERNAL_498f0ee1_4_k_cu_5b4f9c9b_227844cuda3std6ranges3__45__cpo4swapE)
_ZN40_INTERNAL_498f0ee1_4_k_cu_5b4f9c9b_227844cuda3std6ranges3__45__cpo4swapE:
	.zero		1
.L_10:


//--------------------- .nv.constant0._ZN7cutlass13device_kernelINS_4gemm6kernel13GemmUniversalIN4cute5tupleIJiiiiEEENS1_10collective13CollectiveMmaINS1_35MainloopSm100TmaUmmaWarpSpecializedILi52ELi2ELi4ENS5_IJNS4_1CILi4EEESB_NSA_ILi1EEEEEEEENS5_IJNSA_ILi128EEESF_NSA_ILi32EEEEEENS_12float_e4m3_tENS5_IJlSC_lEEESI_SJ_NS4_8TiledMMAINS4_8MMA_AtomIJNS4_10MMA_TraitsINS4_25SM100_MMA_F8F6F4_2x1SM_SSEJSI_SI_fSF_SF_NS4_17integral_constantINS4_4UMMA5MajorELSQ_0EEESR_NSO_INSP_7ScaleInELSS_0EEEST_EEEEEENS4_6LayoutINS5_IJSC_SC_SC_EEENS5_IJNSA_ILi0EEESY_SY_EEEEENS5_IJNS4_10UnderscoreES11_S11_EEEEENS4_28SM100_TMA_2SM_LOAD_MULTICASTENS4_14ComposedLayoutINS4_7SwizzleILi1ELi4ELi3EEENS4_18smem_ptr_flag_bitsILi8EEENSW_INS5_IJNSA_ILi8EEESG_EEENS5_IJSG_SC_EEEEEEEvNS4_8identityES14_S1E_vS1F_EENS_8epilogue10collective18CollectiveEpilogueINS1H_23Sm100TmaWarpSpecializedILi2ELi2ELi32ELb0ELb0EEEJNS5_IJNSA_ILi64EEESF_SG_EEENS5_IJNSW_IS1M_SC_EENSW_INS5_IJSG_NSA_ILi2EEEEEENS5_IJSC_S1M_EEEEEEEESI_SJ_SI_SJ_NS1H_6fusion15FusionCallbacksIS1L_NS1U_17LinearCombinationISI_fSI_fLNS_15FloatRoundStyleE2EEES1N_S1T_JEEENS4_5SM1004TMEM4LOAD26SM100_TMEM_LOAD_32dp32b32xENS4_13SM90_TMA_LOADES1E_NS4_39AutoVectorizingCopyWithAssumedAlignmentILi128EEENS4_14SM90_TMA_STOREES1E_S26_S26_EEEvvEEEEvNT_6ParamsE --------------------------
	.section	.nv.constant0._ZN7cutlass13device_kernelINS_4gemm6kernel13GemmUniversalIN4cute5tupleIJiiiiEEENS1_10collective13CollectiveMmaINS1_35MainloopSm100TmaUmmaWarpSpecializedILi52ELi2ELi4ENS5_IJNS4_1CILi4EEESB_NSA_ILi1EEEEEEEENS5_IJNSA_ILi128EEESF_NSA_ILi32EEEEEENS_12float_e4m3_tENS5_IJlSC_lEEESI_SJ_NS4_8TiledMMAINS4_8MMA_AtomIJNS4_10MMA_TraitsINS4_25SM100_MMA_F8F6F4_2x1SM_SSEJSI_SI_fSF_SF_NS4_17integral_constantINS4_4UMMA5MajorELSQ_0EEESR_NSO_INSP_7ScaleInELSS_0EEEST_EEEEEENS4_6LayoutINS5_IJSC_SC_SC_EEENS5_IJNSA_ILi0EEESY_SY_EEEEENS5_IJNS4_10UnderscoreES11_S11_EEEEENS4_28SM100_TMA_2SM_LOAD_MULTICASTENS4_14ComposedLayoutINS4_7SwizzleILi1ELi4ELi3EEENS4_18smem_ptr_flag_bitsILi8EEENSW_INS5_IJNSA_ILi8EEESG_EEENS5_IJSG_SC_EEEEEEEvNS4_8identityES14_S1E_vS1F_EENS_8epilogue10collective18CollectiveEpilogueINS1H_23Sm100TmaWarpSpecializedILi2ELi2ELi32ELb0ELb0EEEJNS5_IJNSA_ILi64EEESF_SG_EEENS5_IJNSW_IS1M_SC_EENSW_INS5_IJSG_NSA_ILi2EEEEEENS5_IJSC_S1M_EEEEEEEESI_SJ_SI_SJ_NS1H_6fusion15FusionCallbacksIS1L_NS1U_17LinearCombinationISI_fSI_fLNS_15FloatRoundStyleE2EEES1N_S1T_JEEENS4_5SM1004TMEM4LOAD26SM100_TMEM_LOAD_32dp32b32xENS4_13SM90_TMA_LOADES1E_NS4_39AutoVectorizingCopyWithAssumedAlignmentILi128EEENS4_14SM90_TMA_STOREES1E_S26_S26_EEEvvEEEEvNT_6ParamsE,"a",@progbits
	.sectionflags	@""
	.align	4
.nv.constant0._ZN7cutlass13device_kernelINS_4gemm6kernel13GemmUniversalIN4cute5tupleIJiiiiEEENS1_10collective13CollectiveMmaINS1_35MainloopSm100TmaUmmaWarpSpecializedILi52ELi2ELi4ENS5_IJNS4_1CILi4EEESB_NSA_ILi1EEEEEEEENS5_IJNSA_ILi128EEESF_NSA_ILi32EEEEEENS_12float_e4m3_tENS5_IJlSC_lEEESI_SJ_NS4_8TiledMMAINS4_8MMA_AtomIJNS4_10MMA_TraitsINS4_25SM100_MMA_F8F6F4_2x1SM_SSEJSI_SI_fSF_SF_NS4_17integral_constantINS4_4UMMA5MajorELSQ_0EEESR_NSO_INSP_7ScaleInELSS_0EEEST_EEEEEENS4_6LayoutINS5_IJSC_SC_SC_EEENS5_IJNSA_ILi0EEESY_SY_EEEEENS5_IJNS4_10UnderscoreES11_S11_EEEEENS4_28SM100_TMA_2SM_LOAD_MULTICASTENS4_14ComposedLayoutINS4_7SwizzleILi1ELi4ELi3EEENS4_18smem_ptr_flag_bitsILi8EEENSW_INS5_IJNSA_ILi8EEESG_EEENS5_IJSG_SC_EEEEEEEvNS4_8identityES14_S1E_vS1F_EENS_8epilogue10collective18CollectiveEpilogueINS1H_23Sm100TmaWarpSpecializedILi2ELi2ELi32ELb0ELb0EEEJNS5_IJNSA_ILi64EEESF_SG_EEENS5_IJNSW_IS1M_SC_EENSW_INS5_IJSG_NSA_ILi2EEEEEENS5_IJSC_S1M_EEEEEEEESI_SJ_SI_SJ_NS1H_6fusion15FusionCallbacksIS1L_NS1U_17LinearCombinationISI_fSI_fLNS_15FloatRoundStyleE2EEES1N_S1T_JEEENS4_5SM1004TMEM4LOAD26SM100_TMEM_LOAD_32dp32b32xENS4_13SM90_TMA_LOADES1E_NS4_39AutoVectorizingCopyWithAssumedAlignmentILi128EEENS4_14SM90_TMA_STOREES1E_S26_S26_EEEvvEEEEvNT_6ParamsE:
	.zero		2944


//--------------------- SYMBOLS --------------------------

	.type		.nv.reservedSmem.offset0,@object
	.size		.nv.reservedSmem.offset0,0x4
	.type		.nv.reservedSmem.cap,@object
	.size		.nv.reservedSmem.cap,0x4
	.type		__assertfail,@function
